// auto-generated by cutlass_sweep.fmha — config: {"arch": "sm_90", "direction": "fwd", "dtype": "fp16", "head_dim": 16, "mask": "causal", "schedule": "tma", "tile_kv": 256, "tile_q": 64}
#include "cutlass/cutlass.h"
#include "cute/tensor.hpp"
#include "cutlass/device_kernel.h"
#include "cutlass/kernel_hardware_info.h"
#include "88_hopper_fmha/collective/fmha_fusion.hpp"
#include "88_hopper_fmha/kernel/fmha_kernel_builder.hpp"

using namespace cute;
using Element = cutlass::half_t;
using TileShape = Shape<_64, _256, _16>;
using StrideQ = cute::tuple<int, _1, cute::tuple<int, int>>;
using StrideK = cute::tuple<int, _1, cute::tuple<int, int>>;
using StrideV = cute::tuple<int, cute::_1, cute::tuple<int, int>>;

using Kernel = typename cutlass::fmha::kernel::FmhaBuilder<
    Element, float, float,
    TileShape, StrideQ, StrideK, StrideV,
    cutlass::fmha::collective::CausalFusion,
    cutlass::gemm::KernelTma
  >::Kernel;

auto* _anchor = &cutlass::device_kernel<Kernel>;


// ===== COMPILED SASS (sm_90a) =====

	.target	sm_90a

	.elftype	@"ET_EXEC"


//--------------------- .note.nv.tkinfo           --------------------------
	.section	.note.nv.tkinfo,"",@"SHT_NOTE"
	.sectionflags	@"SHF_NOTE_NV_TKINFO"
	.tkinfo
        /*0018*/ 	.word	0x00000002
        /*0030*/ 	.string	""
        /*0030*/ 	.string	"ptxas"
        /*0030*/ 	.string	"Cuda compilation tools, release 13.0, V13.0.88"
        /*0030*/ 	.string	"Build cuda_13.0.r13.0/compiler.36424714_0"
        /*0030*/ 	.string	"-arch sm_90a -m 64 "



//--------------------- .note.nv.cuinfo           --------------------------
	.section	.note.nv.cuinfo,"",@"SHT_NOTE"
	.sectionflags	@"SHF_NOTE_NV_CUINFO"
        /*0018*/ 	.short	0x0002
        /*001a*/ 	.short	0x005a
        /*001c*/ 	.short	0x0082
	.zero		2


//--------------------- .nv.info                  --------------------------
	.section	.nv.info,"",@"SHT_CUDA_INFO"
	.align	4


	//----- nvinfo : EIATTR_REGCOUNT
	.align		4
        /*0000*/ 	.byte	0x04, 0x2f
        /*0002*/ 	.short	(.L_15 - .L_14)
	.align		4
.L_14:
        /*0004*/ 	.word	index@(_ZN7cutlass13device_kernelINS_4fmha6kernel13FmhaKernelTmaINS1_10collective15FmhaMainloopTmaINS_6half_tEfN4cute5tupleIJNS7_1CILi64EEENS9_ILi256EEENS9_ILi16EEEEEENS4_12CausalFusionEJEEENS4_15FmhaFwdEpilogueIS6_fNS8_IJSA_SC_SB_EEEEEJEEEEEvNT_6ParamsE)
        /*0008*/ 	.word	0x000000d3


	//----- nvinfo : EIATTR_FRAME_SIZE
	.align		4
.L_15:
        /*000c*/ 	.byte	0x04, 0x11
        /*000e*/ 	.short	(.L_17 - .L_16)
	.align		4
.L_16:
        /*0010*/ 	.word	index@($__internal_0_$__cuda_sm20_rcp_rn_f32_slowpath)
        /*0014*/ 	.word	0x00000000


	//----- nvinfo : EIATTR_FRAME_SIZE
	.align		4
.L_17:
        /*0018*/ 	.byte	0x04, 0x11
        /*001a*/ 	.short	(.L_19 - .L_18)
	.align		4
.L_18:
        /*001c*/ 	.word	index@(_ZN7cutlass13device_kernelINS_4fmha6kernel13FmhaKernelTmaINS1_10collective15FmhaMainloopTmaINS_6half_tEfN4cute5tupleIJNS7_1CILi64EEENS9_ILi256EEENS9_ILi16EEEEEENS4_12CausalFusionEJEEENS4_15FmhaFwdEpilogueIS6_fNS8_IJSA_SC_SB_EEEEEJEEEEEvNT_6ParamsE)
        /*0020*/ 	.word	0x00000000


	//----- nvinfo : EIATTR_MIN_STACK_SIZE
	.align		4
.L_19:
        /*0024*/ 	.byte	0x04, 0x12
        /*0026*/ 	.short	(.L_21 - .L_20)
	.align		4
.L_20:
        /*0028*/ 	.word	index@(_ZN7cutlass13device_kernelINS_4fmha6kernel13FmhaKernelTmaINS1_10collective15FmhaMainloopTmaINS_6half_tEfN4cute5tupleIJNS7_1CILi64EEENS9_ILi256EEENS9_ILi16EEEEEENS4_12CausalFusionEJEEENS4_15FmhaFwdEpilogueIS6_fNS8_IJSA_SC_SB_EEEEEJEEEEEvNT_6ParamsE)
        /*002c*/ 	.word	0x00000000
.L_21:


//--------------------- .nv.compat                --------------------------
	.section	.nv.compat,"",@"SHT_CUDA_COMPAT_INFO"
	.align	4
        /*0000*/ 	.byte	0x02, 0x09, 0x01, 0x00, 0x02, 0x02, 0x04, 0x00, 0x02, 0x05, 0x05, 0x00, 0x03, 0x07, 0x01, 0x01
        /*0010*/ 	.byte	0x02, 0x03, 0x01, 0x00, 0x02, 0x06, 0x01, 0x00, 0x04, 0x0b, 0x08, 0x00, 0x00, 0x00, 0x00, 0x00
        /*0020*/ 	.byte	0x00, 0x00, 0x00, 0x00


//--------------------- .nv.info._ZN7cutlass13device_kernelINS_4fmha6kernel13FmhaKernelTmaINS1_10collective15FmhaMainloopTmaINS_6half_tEfN4cute5tupleIJNS7_1CILi64EEENS9_ILi256EEENS9_ILi16EEEEEENS4_12CausalFusionEJEEENS4_15FmhaFwdEpilogueIS6_fNS8_IJSA_SC_SB_EEEEEJEEEEEvNT_6ParamsE --------------------------
	.section	.nv.info._ZN7cutlass13device_kernelINS_4fmha6kernel13FmhaKernelTmaINS1_10collective15FmhaMainloopTmaINS_6half_tEfN4cute5tupleIJNS7_1CILi64EEENS9_ILi256EEENS9_ILi16EEEEEENS4_12CausalFusionEJEEENS4_15FmhaFwdEpilogueIS6_fNS8_IJSA_SC_SB_EEEEEJEEEEEvNT_6ParamsE,"",@"SHT_CUDA_INFO"
	.sectionflags	@""
	.align	4


	//----- nvinfo : EIATTR_CUDA_API_VERSION
	.align		4
        /*0000*/ 	.byte	0x04, 0x37
        /*0002*/ 	.short	(.L_23 - .L_22)
.L_22:
        /*0004*/ 	.word	0x00000082


	//----- nvinfo : EIATTR_KPARAM_INFO
	.align		4
.L_23:
        /*0008*/ 	.byte	0x04, 0x17
        /*000a*/ 	.short	(.L_25 - .L_24)
.L_24:
        /*000c*/ 	.word	0x00000000
        /*0010*/ 	.short	0x0000
        /*0012*/ 	.short	0x0070
        /*0014*/ 	.byte	0x00, 0xf0, 0x01, 0x20


	//----- nvinfo : EIATTR_SPARSE_MMA_MASK
	.align		4
.L_25:
        /*0018*/ 	.byte	0x03, 0x50
        /*001a*/ 	.short	0x0000


	//----- nvinfo : EIATTR_MAXREG_COUNT
	.align		4
        /*001c*/ 	.byte	0x03, 0x1b
        /*001e*/ 	.short	0x00ff


	//----- nvinfo : EIATTR_NUM_BARRIERS
	.align		4
        /*0020*/ 	.byte	0x02, 0x4c
        /*0022*/ 	.byte	0x02
	.zero		1


	//----- nvinfo : EIATTR_EXTERNS
	.align		4
        /*0024*/ 	.byte	0x04, 0x0f
        /*0026*/ 	.short	(.L_27 - .L_26)


	//   ....[0]....
	.align		4
.L_26:
        /*0028*/ 	.word	index@(__assertfail)


	//----- nvinfo : EIATTR_MERCURY_ISA_VERSION
	.align		4
.L_27:
        /*002c*/ 	.byte	0x03, 0x5f
        /*002e*/ 	.short	0x0101


	//----- nvinfo : EIATTR_COOP_GROUP_MASK_REGIDS
	.align		4
        /*0030*/ 	.byte	0x04, 0x29
        /*0032*/ 	.short	(.L_29 - .L_28)


	//   ....[0]....
.L_28:
        /*0034*/ 	.word	0xffffffff


	//   ....[1]....
        /*0038*/ 	.word	0xffffffff


	//   ....[2]....
        /*003c*/ 	.word	0xffffffff


	//   ....[3]....
        /*0040*/ 	.word	0xffffffff


	//   ....[4]....
        /*0044*/ 	.word	0xffffffff


	//   ....[5]....
        /*0048*/ 	.word	0xffffffff


	//   ....[6]....
        /*004c*/ 	.word	0xffffffff


	//   ....[7]....
        /*0050*/ 	.word	0xffffffff


	//   ....[8]....
        /*0054*/ 	.word	0xffffffff


	//   ....[9]....
        /*0058*/ 	.word	0xffffffff


	//   ....[10]....
        /*005c*/ 	.word	0xffffffff


	//   ....[11]....
        /*0060*/ 	.word	0xffffffff


	//   ....[12]....
        /*0064*/ 	.word	0xffffffff


	//   ....[13]....
        /*0068*/ 	.word	0xffffffff


	//   ....[14]....
        /*006c*/ 	.word	0xffffffff


	//   ....[15]....
        /*0070*/ 	.word	0xffffffff


	//   ....[16]....
        /*0074*/ 	.word	0xffffffff


	//   ....[17]....
        /*0078*/ 	.word	0xffffffff


	//   ....[18]....
        /*007c*/ 	.word	0xffffffff


	//   ....[19]....
        /*0080*/ 	.word	0xffffffff


	//   ....[20]....
        /*0084*/ 	.word	0xffffffff


	//----- nvinfo : EIATTR_COOP_GROUP_INSTR_OFFSETS
	.align		4
.L_29:
        /*0088*/ 	.byte	0x04, 0x28
        /*008a*/ 	.short	(.L_31 - .L_30)


	//   ....[0]....
.L_30:
        /*008c*/ 	.word	0x00000050


	//   ....[1]....
        /*0090*/ 	.word	0x00000140


	//   ....[2]....
        /*0094*/ 	.word	0x00000270


	//   ....[3]....
        /*0098*/ 	.word	0x00000410


	//   ....[4]....
        /*009c*/ 	.word	0x00000560


	//   ....[5]....
        /*00a0*/ 	.word	0x000028e0


	//   ....[6]....
        /*00a4*/ 	.word	0x00002980


	//   ....[7]....
        /*00a8*/ 	.word	0x00003e50


	//   ....[8]....
        /*00ac*/ 	.word	0x00003f70


	//   ....[9]....
        /*00b0*/ 	.word	0x00007460


	//   ....[10]....
        /*00b4*/ 	.word	0x00007470


	//   ....[11]....
        /*00b8*/ 	.word	0x000074a0


	//   ....[12]....
        /*00bc*/ 	.word	0x000074b0


	//   ....[13]....
        /*00c0*/ 	.word	0x0000d4c0


	//   ....[14]....
        /*00c4*/ 	.word	0x0000d4d0


	//   ....[15]....
        /*00c8*/ 	.word	0x0000d500


	//   ....[16]....
        /*00cc*/ 	.word	0x0000d510


	//   ....[17]....
        /*00d0*/ 	.word	0x000116d0


	//   ....[18]....
        /*00d4*/ 	.word	0x00011700


	//   ....[19]....
        /*00d8*/ 	.word	0x00011750


	//   ....[20]....
        /*00dc*/ 	.word	0x00011770


	//----- nvinfo : EIATTR_SYSCALL_OFFSETS
	.align		4
.L_31:
        /*00e0*/ 	.byte	0x04, 0x46
        /*00e2*/ 	.short	(.L_33 - .L_32)


	//   ....[0]....
.L_32:
        /*00e4*/ 	.word	0x00011f30


	//   ....[1]....
        /*00e8*/ 	.word	0x00012050


	//----- nvinfo : EIATTR_MBARRIER_INSTR_OFFSETS
	.align		4
.L_33:
        /*00ec*/ 	.byte	0x04, 0x39
        /*00ee*/ 	.short	(.L_35 - .L_34)


	//   ....[0]....
.L_34:
        /*00f0*/ 	.word	0x00000240
        /*00f4*/ 	.word	0x000000ff
        /*00f8*/ 	.word	0x00008840
        /*00fc*/ 	.short	0x0100
        /*00fe*/ 	.byte	0x08
	.zero		1


	//   ....[1]....
        /*0100*/ 	.word	0x00000250
        /*0104*/ 	.word	0x000000ff
        /*0108*/ 	.word	0x00008848
        /*010c*/ 	.short	0x0100
        /*010e*/ 	.byte	0x08
	.zero		1


	//   ....[2]....
        /*0110*/ 	.word	0x00000380
        /*0114*/ 	.word	0x000000ff
        /*0118*/ 	.word	0x00008800
        /*011c*/ 	.short	0x0100
        /*011e*/ 	.byte	0x08
	.zero		1


	//   ....[3]....
        /*0120*/ 	.word	0x00000390
        /*0124*/ 	.word	0x000000ff
        /*0128*/ 	.word	0x00008820
        /*012c*/ 	.short	0x0100
        /*012e*/ 	.byte	0x08
	.zero		1


	//   ....[4]....
        /*0130*/ 	.word	0x000003a0
        /*0134*/ 	.word	0x000000ff
        /*0138*/ 	.word	0x00008808
        /*013c*/ 	.short	0x0100
        /*013e*/ 	.byte	0x08
	.zero		1


	//   ....[5]....
        /*0140*/ 	.word	0x000003b0
        /*0144*/ 	.word	0x000000ff
        /*0148*/ 	.word	0x00008828
        /*014c*/ 	.short	0x0100
        /*014e*/ 	.byte	0x08
	.zero		1


	//   ....[6]....
        /*0150*/ 	.word	0x000003c0
        /*0154*/ 	.word	0x000000ff
        /*0158*/ 	.word	0x00008810
        /*015c*/ 	.short	0x0100
        /*015e*/ 	.byte	0x08
	.zero		1


	//   ....[7]....
        /*0160*/ 	.word	0x000003d0
        /*0164*/ 	.word	0x000000ff
        /*0168*/ 	.word	0x00008830
        /*016c*/ 	.short	0x0100
        /*016e*/ 	.byte	0x08
	.zero		1


	//   ....[8]....
        /*0170*/ 	.word	0x000003e0
        /*0174*/ 	.word	0x000000ff
        /*0178*/ 	.word	0x00008818
        /*017c*/ 	.short	0x0100
        /*017e*/ 	.byte	0x08
	.zero		1


	//   ....[9]....
        /*0180*/ 	.word	0x000003f0
        /*0184*/ 	.word	0x000000ff
        /*0188*/ 	.word	0x00008838
        /*018c*/ 	.short	0x0100
        /*018e*/ 	.byte	0x08
	.zero		1


	//   ....[10]....
        /*0190*/ 	.word	0x00000520
        /*0194*/ 	.word	0x000000ff
        /*0198*/ 	.word	0x00008850
        /*019c*/ 	.short	0x0100
        /*019e*/ 	.byte	0x08
	.zero		1


	//   ....[11]....
        /*01a0*/ 	.word	0x00000530
        /*01a4*/ 	.word	0x000000ff
        /*01a8*/ 	.word	0x00008858
        /*01ac*/ 	.short	0x0100
        /*01ae*/ 	.byte	0x08
	.zero		1


	//   ....[12]....
        /*01b0*/ 	.word	0x00000740
        /*01b4*/ 	.word	0x00000004
        /*01b8*/ 	.word	0x00008848
        /*01bc*/ 	.short	0x010a
        /*01be*/ 	.byte	0x3f
	.zero		1


	//   ....[13]....
        /*01c0*/ 	.word	0x000009d0
        /*01c4*/ 	.word	0x00000004
        /*01c8*/ 	.word	0x00008820
        /*01cc*/ 	.short	0x010a
        /*01ce*/ 	.byte	0x3f
	.zero		1


	//   ....[14]....
        /*01d0*/ 	.word	0x00000ba0
        /*01d4*/ 	.word	0x00000003
        /*01d8*/ 	.word	0x00008820
        /*01dc*/ 	.short	0x010a
        /*01de*/ 	.byte	0x3f
	.zero		1


	//   ....[15]....
        /*01e0*/ 	.word	0x00000dd0
        /*01e4*/ 	.word	0x00000003
        /*01e8*/ 	.word	0x00008820
        /*01ec*/ 	.short	0x010a
        /*01ee*/ 	.byte	0x3f
	.zero		1


	//   ....[16]....
        /*01f0*/ 	.word	0x00001000
        /*01f4*/ 	.word	0x00000008
        /*01f8*/ 	.word	0x00008820
        /*01fc*/ 	.short	0x010a
        /*01fe*/ 	.byte	0x3f
	.zero		1


	//   ....[17]....
        /*0200*/ 	.word	0x00001280
        /*0204*/ 	.word	0x00000002
        /*0208*/ 	.word	0x00008840
        /*020c*/ 	.short	0x010a
        /*020e*/ 	.byte	0x3f
	.zero		1


	//   ....[18]....
        /*0210*/ 	.word	0x00001360
        /*0214*/ 	.word	0x00000002
        /*0218*/ 	.word	0x00008800
        /*021c*/ 	.short	0x010a
        /*021e*/ 	.byte	0x3f
	.zero		1


	//   ....[19]....
        /*0220*/ 	.word	0x00006290
        /*0224*/ 	.word	0x00000002
        /*0228*/ 	.word	0x00008808
        /*022c*/ 	.short	0x010a
        /*022e*/ 	.byte	0x3f
	.zero		1


	//   ....[20]....
        /*0230*/ 	.word	0x00006820
        /*0234*/ 	.word	0x00000015
        /*0238*/ 	.word	0x00000000
        /*023c*/ 	.short	0x0101
        /*023e*/ 	.byte	0x3f
	.zero		1


	//   ....[21]....
        /*0240*/ 	.word	0x000068e0
        /*0244*/ 	.word	0x00000013
        /*0248*/ 	.word	0x00008800
        /*024c*/ 	.short	0x010a
        /*024e*/ 	.byte	0x3f
	.zero		1


	//   ....[22]....
        /*0250*/ 	.word	0x00006a00
        /*0254*/ 	.word	0x00000012
        /*0258*/ 	.word	0x00008820
        /*025c*/ 	.short	0x010a
        /*025e*/ 	.byte	0x3f
	.zero		1


	//   ....[23]....
        /*0260*/ 	.word	0x000075b0
        /*0264*/ 	.word	0x00000017
        /*0268*/ 	.word	0x00000000
        /*026c*/ 	.short	0x0101
        /*026e*/ 	.byte	0x3f
	.zero		1


	//   ....[24]....
        /*0270*/ 	.word	0x000076c0
        /*0274*/ 	.word	0x000000a6
        /*0278*/ 	.word	0x00008800
        /*027c*/ 	.short	0x010a
        /*027e*/ 	.byte	0x3f
	.zero		1


	//   ....[25]....
        /*0280*/ 	.word	0x0000b1b0
        /*0284*/ 	.word	0x0000000d
        /*0288*/ 	.word	0x00000000
        /*028c*/ 	.short	0x0101
        /*028e*/ 	.byte	0x3f
	.zero		1


	//   ....[26]....
        /*0290*/ 	.word	0x0000b260
        /*0294*/ 	.word	0x00000015
        /*0298*/ 	.word	0x00008820
        /*029c*/ 	.short	0x010a
        /*029e*/ 	.byte	0x3f
	.zero		1


	//   ....[27]....
        /*02a0*/ 	.word	0x0000b530
        /*02a4*/ 	.word	0x00000013
        /*02a8*/ 	.word	0x00008800
        /*02ac*/ 	.short	0x010a
        /*02ae*/ 	.byte	0x3f
	.zero		1


	//   ....[28]....
        /*02b0*/ 	.word	0x0000b670
        /*02b4*/ 	.word	0x00000012
        /*02b8*/ 	.word	0x00008820
        /*02bc*/ 	.short	0x010a
        /*02be*/ 	.byte	0x3f
	.zero		1


	//   ....[29]....
        /*02c0*/ 	.word	0x0000d630
        /*02c4*/ 	.word	0x00000015
        /*02c8*/ 	.word	0x00000000
        /*02cc*/ 	.short	0x0101
        /*02ce*/ 	.byte	0x3f
	.zero		1


	//   ....[30]....
        /*02d0*/ 	.word	0x0000d770
        /*02d4*/ 	.word	0x00000016
        /*02d8*/ 	.word	0x00008800
        /*02dc*/ 	.short	0x010a
        /*02de*/ 	.byte	0x3f
	.zero		1


	//   ....[31]....
        /*02e0*/ 	.word	0x00011330
        /*02e4*/ 	.word	0x00000007
        /*02e8*/ 	.word	0x00000000
        /*02ec*/ 	.short	0x0101
        /*02ee*/ 	.byte	0x3f
	.zero		1


	//   ....[32]....
        /*02f0*/ 	.word	0x000113b0
        /*02f4*/ 	.word	0x00000007
        /*02f8*/ 	.word	0x00008820
        /*02fc*/ 	.short	0x010a
        /*02fe*/ 	.byte	0x3f
	.zero		1


	//----- nvinfo : EIATTR_NUM_MBARRIERS
	.align		4
.L_35:
        /*0300*/ 	.byte	0x03, 0x38
        /*0302*/ 	.short	0x000c


	//----- nvinfo : EIATTR_EXIT_INSTR_OFFSETS
	.align		4
        /*0304*/ 	.byte	0x04, 0x1c
        /*0306*/ 	.short	(.L_37 - .L_36)


	//   ....[0]....
.L_36:
        /*0308*/ 	.word	0x000123e0


	//----- nvinfo : EIATTR_MAX_THREADS
	.align		4
.L_37:
        /*030c*/ 	.byte	0x04, 0x05
        /*030e*/ 	.short	(.L_39 - .L_38)
.L_38:
        /*0310*/ 	.word	0x00000080
        /*0314*/ 	.word	0x00000001
        /*0318*/ 	.word	0x00000001


	//----- nvinfo : EIATTR_CRS_STACK_SIZE
	.align		4
.L_39:
        /*031c*/ 	.byte	0x04, 0x1e
        /*031e*/ 	.short	(.L_41 - .L_40)
.L_40:
        /*0320*/ 	.word	0x00000000


	//----- nvinfo : EIATTR_CBANK_PARAM_SIZE
	.align		4
.L_41:
        /*0324*/ 	.byte	0x03, 0x19
        /*0326*/ 	.short	0x0870


	//----- nvinfo : EIATTR_PARAM_CBANK
	.align		4
        /*0328*/ 	.byte	0x04, 0x0a
        /*032a*/ 	.short	(.L_43 - .L_42)
	.align		4
.L_42:
        /*032c*/ 	.word	index@(.nv.constant0._ZN7cutlass13device_kernelINS_4fmha6kernel13FmhaKernelTmaINS1_10collective15FmhaMainloopTmaINS_6half_tEfN4cute5tupleIJNS7_1CILi64EEENS9_ILi256EEENS9_ILi16EEEEEENS4_12CausalFusionEJEEENS4_15FmhaFwdEpilogueIS6_fNS8_IJSA_SC_SB_EEEEEJEEEEEvNT_6ParamsE)
        /*0330*/ 	.short	0x0210
        /*0332*/ 	.short	0x0870


	//----- nvinfo : EIATTR_SW_WAR
	.align		4
.L_43:
        /*0334*/ 	.byte	0x04, 0x36
        /*0336*/ 	.short	(.L_45 - .L_44)
.L_44:
        /*0338*/ 	.word	0x00000008
.L_45:


//--------------------- .nv.callgraph             --------------------------
	.section	.nv.callgraph,"",@"SHT_CUDA_CALLGRAPH"
	.align	4
	.sectionentsize	8
	.align		4
        /*0000*/ 	.word	0x00000000
	.align		4
        /*0004*/ 	.word	0xffffffff
	.align		4
        /*0008*/ 	.word	index@(_ZN7cutlass13device_kernelINS_4fmha6kernel13FmhaKernelTmaINS1_10collective15FmhaMainloopTmaINS_6half_tEfN4cute5tupleIJNS7_1CILi64EEENS9_ILi256EEENS9_ILi16EEEEEENS4_12CausalFusionEJEEENS4_15FmhaFwdEpilogueIS6_fNS8_IJSA_SC_SB_EEEEEJEEEEEvNT_6ParamsE)
	.align		4
        /*000c*/ 	.word	index@(__assertfail)
	.align		4
        /*0010*/ 	.word	0x00000000
	.align		4
        /*0014*/ 	.word	0xfffffffe
	.align		4
        /*0018*/ 	.word	0x00000000
	.align		4
        /*001c*/ 	.word	0xfffffffd
	.align		4
        /*0020*/ 	.word	0x00000000
	.align		4
        /*0024*/ 	.word	0xfffffffc


//--------------------- .nv.constant4             --------------------------
	.section	.nv.constant4,"a",@progbits
	.align	8
	.align		8
.nv.constant4:
        /*0000*/ 	.dword	__assertfail
	.align		8
        /*0008*/ 	.dword	__unnamed_1
	.align		8
        /*0010*/ 	.dword	_ZN39_INTERNAL_7df5cfa9_4_k_cu_cdbee468_28724cuda3std3__45__cpo5beginE
	.align		8
        /*0018*/ 	.dword	_ZN39_INTERNAL_7df5cfa9_4_k_cu_cdbee468_28724cuda3std3__45__cpo3endE
	.align		8
        /*0020*/ 	.dword	_ZN39_INTERNAL_7df5cfa9_4_k_cu_cdbee468_28724cuda3std3__45__cpo6cbeginE
	.align		8
        /*0028*/ 	.dword	_ZN39_INTERNAL_7df5cfa9_4_k_cu_cdbee468_28724cuda3std3__45__cpo4cendE
	.align		8
        /*0030*/ 	.dword	_ZN39_INTERNAL_7df5cfa9_4_k_cu_cdbee468_28724cuda3std3__441_GLOBAL__N__7df5cfa9_4_k_cu_cdbee468_28726ignoreE
	.align		8
        /*0038*/ 	.dword	_ZN39_INTERNAL_7df5cfa9_4_k_cu_cdbee468_28724cuda3std3__419piecewise_constructE
	.align		8
        /*0040*/ 	.dword	_ZN39_INTERNAL_7df5cfa9_4_k_cu_cdbee468_28724cuda3std3__48in_placeE
	.align		8
        /*0048*/ 	.dword	_ZN39_INTERNAL_7df5cfa9_4_k_cu_cdbee468_28724cuda3std6ranges3__45__cpo4swapE
	.align		8
        /*0050*/ 	.dword	_ZN39_INTERNAL_7df5cfa9_4_k_cu_cdbee468_28724cuda3std6ranges3__45__cpo9iter_moveE
	.align		8
        /*0058*/ 	.dword	_ZN39_INTERNAL_7df5cfa9_4_k_cu_cdbee468_28724cute7productE
	.align		8
        /*0060*/ 	.dword	_ZN39_INTERNAL_7df5cfa9_4_k_cu_cdbee468_28724cute1_E
	.align		8
        /*0068*/ 	.dword	$str$23
	.align		8
        /*0070*/ 	.dword	$str$24


//--------------------- .text._ZN7cutlass13device_kernelINS_4fmha6kernel13FmhaKernelTmaINS1_10collective15FmhaMainloopTmaINS_6half_tEfN4cute5tupleIJNS7_1CILi64EEENS9_ILi256EEENS9_ILi16EEEEEENS4_12CausalFusionEJEEENS4_15FmhaFwdEpilogueIS6_fNS8_IJSA_SC_SB_EEEEEJEEEEEvNT_6ParamsE --------------------------
	.section	.text._ZN7cutlass13device_kernelINS_4fmha6kernel13FmhaKernelTmaINS1_10collective15FmhaMainloopTmaINS_6half_tEfN4cute5tupleIJNS7_1CILi64EEENS9_ILi256EEENS9_ILi16EEEEEENS4_12CausalFusionEJEEENS4_15FmhaFwdEpilogueIS6_fNS8_IJSA_SC_SB_EEEEEJEEEEEvNT_6ParamsE,"ax",@progbits
	.align	128
.text._ZN7cutlass13device_kernelINS_4fmha6kernel13FmhaKernelTmaINS1_10collective15FmhaMainloopTmaINS_6half_tEfN4cute5tupleIJNS7_1CILi64EEENS9_ILi256EEENS9_ILi16EEEEEENS4_12CausalFusionEJEEENS4_15FmhaFwdEpilogueIS6_fNS8_IJSA_SC_SB_EEEEEJEEEEEvNT_6ParamsE:
        .type           _ZN7cutlass13device_kernelINS_4fmha6kernel13FmhaKernelTmaINS1_10collective15FmhaMainloopTmaINS_6half_tEfN4cute5tupleIJNS7_1CILi64EEENS9_ILi256EEENS9_ILi16EEEEEENS4_12CausalFusionEJEEENS4_15FmhaFwdEpilogueIS6_fNS8_IJSA_SC_SB_EEEEEJEEEEEvNT_6ParamsE,@function
        .size           _ZN7cutlass13device_kernelINS_4fmha6kernel13FmhaKernelTmaINS1_10collective15FmhaMainloopTmaINS_6half_tEfN4cute5tupleIJNS7_1CILi64EEENS9_ILi256EEENS9_ILi16EEEEEENS4_12CausalFusionEJEEENS4_15FmhaFwdEpilogueIS6_fNS8_IJSA_SC_SB_EEEEEJEEEEEvNT_6ParamsE,(.L_x_76 - _ZN7cutlass13device_kernelINS_4fmha6kernel13FmhaKernelTmaINS1_10collective15FmhaMainloopTmaINS_6half_tEfN4cute5tupleIJNS7_1CILi64EEENS9_ILi256EEENS9_ILi16EEEEEENS4_12CausalFusionEJEEENS4_15FmhaFwdEpilogueIS6_fNS8_IJSA_SC_SB_EEEEEJEEEEEvNT_6ParamsE)
        .other          _ZN7cutlass13device_kernelINS_4fmha6kernel13FmhaKernelTmaINS1_10collective15FmhaMainloopTmaINS_6half_tEfN4cute5tupleIJNS7_1CILi64EEENS9_ILi256EEENS9_ILi16EEEEEENS4_12CausalFusionEJEEENS4_15FmhaFwdEpilogueIS6_fNS8_IJSA_SC_SB_EEEEEJEEEEEvNT_6ParamsE,@"STO_CUDA_ENTRY STV_DEFAULT"
_ZN7cutlass13device_kernelINS_4fmha6kernel13FmhaKernelTmaINS1_10collective15FmhaMainloopTmaINS_6half_tEfN4cute5tupleIJNS7_1CILi64EEENS9_ILi256EEENS9_ILi16EEEEEENS4_12CausalFusionEJEEENS4_15FmhaFwdEpilogueIS6_fNS8_IJSA_SC_SB_EEEEEJEEEEEvNT_6ParamsE:
[----:B------:R-:W1:Y:S01]  /*0000*/  LDC R1, c[0x0][0x28] ;  /* 0x00000a00ff017b82 */ /* 0x000e620000000800 */
[----:B------:R-:W2:Y:S01]  /*0010*/  S2R R16, SR_TID.X ;  /* 0x0000000000107919 */ /* 0x000ea20000002100 */
[----:B------:R-:W-:Y:S01]  /*0020*/  ELECT P0, URZ, PT ;  /* 0x00000000003f782f */ /* 0x000fe20003800000 */
[----:B------:R-:W-:Y:S01]  /*0030*/  BSSY B0, `(.L_x_0) ;  /* 0x0000010000007945 */ /* 0x000fe20003800000 */
[----:B--2---:R-:W-:-:S05]  /*0040*/  SHF.R.U32.HI R10, RZ, 0x5, R16 ;  /* 0x00000005ff0a7819 */ /* 0x004fca0000011610 */
[----:B------:R-:W2:Y:S02]  /*0050*/  SHFL.IDX PT, R0, R10, RZ, 0x1f ;  /* 0x00001fff0a007589 */ /* 0x000ea400000e0000 */
[----:B--2---:R-:W-:-:S13]  /*0060*/  ISETP.NE.OR P0, PT, R0, RZ, !P0 ;  /* 0x000000ff0000720c */ /* 0x004fda0004705670 */
[----:B-1----:R-:W-:Y:S05]  /*0070*/  @P0 BRA `(.L_x_1) ;  /* 0x00000000002c0947 */ /* 0x002fea0003800000 */
[----:B------:R-:W-:Y:S02]  /*0080*/  ULDC.64 UR4, c[0x0][0x198] ;  /* 0x0000660000047ab9 */ /* 0x000fe40000000a00 */
[----:B------:R-:W-:Y:S02]  /*0090*/  UIADD3 UR6, UP0, UR4, 0xf0, URZ ;  /* 0x000000f004067890 */ /* 0x000fe4000ff1e03f */
[----:B------:R-:W-:Y:S02]  /*00a0*/  UIADD3 UR8, UP1, UR4, 0x1f0, URZ ;  /* 0x000001f004087890 */ /* 0x000fe4000ff3e03f */
[----:B------:R-:W-:Y:S02]  /*00b0*/  UIADD3 UR4, UP2, UR4, 0x2f0, URZ ;  /* 0x000002f004047890 */ /* 0x000fe4000ff5e03f */
[----:B------:R-:W-:Y:S02]  /*00c0*/  UIADD3.X UR7, URZ, UR5, URZ, UP0, !UPT ;  /* 0x000000053f077290 */ /* 0x000fe400087fe43f */
[----:B------:R-:W-:-:S02]  /*00d0*/  UIADD3.X UR9, URZ, UR5, URZ, UP1, !UPT ;  /* 0x000000053f097290 */ /* 0x000fc40008ffe43f */
[----:B------:R-:W-:-:S05]  /*00e0*/  UIADD3.X UR5, URZ, UR5, URZ, UP2, !UPT ;  /* 0x000000053f057290 */ /* 0x000fca00097fe43f */
[----:B------:R1:W-:Y:S02]  /*00f0*/  UTMACCTL.PF [UR6] ;  /* 0x00000000060079b9 */ /* 0x0003e40008040000 */
[----:B------:R1:W-:Y:S02]  /*0100*/  UTMACCTL.PF [UR8] ;  /* 0x00000000080079b9 */ /* 0x0003e40008040000 */
[----:B------:R1:W-:Y:S02]  /*0110*/  UTMACCTL.PF [UR4] ;  /* 0x00000000040079b9 */ /* 0x0003e40008040000 */
[----:B-1----:R-:W-:Y:S01]  /*0120*/  NOP ;  /* 0x0000000000007918 */ /* 0x002fe20000000000 */
.L_x_1:
[----:B------:R-:W-:Y:S05]  /*0130*/  BSYNC B0 ;  /* 0x0000000000007941 */ /* 0x000fea0003800000 */
.L_x_0:
[----:B------:R-:W1:Y:S02]  /*0140*/  SHFL.IDX PT, R0, R10, RZ, 0x1f ;  /* 0x00001fff0a007589 */ /* 0x000e6400000e0000 */
[----:B-1----:R-:W-:-:S13]  /*0150*/  ISETP.NE.AND P0, PT, R0, RZ, PT ;  /* 0x000000ff0000720c */ /* 0x002fda0003f05270 */
[----:B------:R-:W-:Y:S05]  /*0160*/  @P0 BRA `(.L_x_2) ;  /* 0x0000000000400947 */ /* 0x000fea0003800000 */
[----:B------:R-:W1:Y:S01]  /*0170*/  S2UR UR8, SR_CgaCtaId ;  /* 0x00000000000879c3 */ /* 0x000e620000008800 */
[----:B------:R-:W-:Y:S01]  /*0180*/  UMOV UR4, 0x400 ;  /* 0x0000040000047882 */ /* 0x000fe20000000000 */
[----:B------:R-:W-:Y:S01]  /*0190*/  UMOV UR5, 0x1 ;  /* 0x0000000100057882 */ /* 0x000fe20000000000 */
[----:B------:R-:W-:Y:S01]  /*01a0*/  UMOV UR6, 0x80 ;  /* 0x0000008000067882 */ /* 0x000fe20000000000 */
[----:B------:R-:W-:Y:S01]  /*01b0*/  ELECT P0, URZ, PT ;  /* 0x00000000003f782f */ /* 0x000fe20003800000 */
[----:B------:R-:W-:-:S04]  /*01c0*/  UIADD3 UR6, -UR6, 0x100000, URZ ;  /* 0x0010000006067890 */ /* 0x000fc8000fffe13f */
[----:B------:R-:W-:Y:S02]  /*01d0*/  USHF.L.U32 UR7, UR6, 0xb, URZ ;  /* 0x0000000b06077899 */ /* 0x000fe4000800063f */
[----:B------:R-:W-:Y:S02]  /*01e0*/  USHF.L.U32 UR6, UR6, 0x1, URZ ;  /* 0x0000000106067899 */ /* 0x000fe4000800063f */
[----:B-1----:R-:W-:Y:S02]  /*01f0*/  ULEA UR8, UR8, UR4, 0x18 ;  /* 0x0000000408087291 */ /* 0x002fe4000f8ec03f */
[----:B------:R-:W-:-:S04]  /*0200*/  UIADD3 UR4, -UR5, 0x100000, URZ ;  /* 0x0010000005047890 */ /* 0x000fc8000fffe13f */
[----:B------:R-:W-:Y:S02]  /*0210*/  USHF.L.U32 UR5, UR4, 0xb, URZ ;  /* 0x0000000b04057899 */ /* 0x000fe4000800063f */
[----:B------:R-:W-:Y:S01]  /*0220*/  USHF.L.U32 UR4, UR4, 0x1, URZ ;  /* 0x0000000104047899 */ /* 0x000fe2000800063f */
[----:B------:R-:W1:Y:S11]  /*0230*/  FENCE.VIEW.ASYNC.S ;  /* 0x00000000000073c6 */ /* 0x000e760000000000 */
[----:B-1----:R1:W2:Y:S01]  /*0240*/  SYNCS.EXCH.64 URZ, [UR8+0x8840], UR4 ;  /* 0x00884004083f75b2 */ /* 0x0022a20008000100 */
[----:B------:R1:W3:Y:S01]  /*0250*/  SYNCS.EXCH.64 URZ, [UR8+0x8848], UR6 ;  /* 0x00884806083f75b2 */ /* 0x0002e20008000100 */
[----:B------:R-:W-:Y:S01]  /*0260*/  NOP ;  /* 0x0000000000007918 */ /* 0x000fe20000000000 */
.L_x_2:
[----:B------:R-:W4:Y:S01]  /*0270*/  SHFL.IDX PT, R0, R10, RZ, 0x1f ;  /* 0x00001fff0a007589 */ /* 0x000f2200000e0000 */
[----:B------:R-:W-:Y:S01]  /*0280*/  NOP ;  /* 0x0000000000007918 */ /* 0x000fe20000000000 */
[----:B----4-:R-:W-:-:S13]  /*0290*/  ISETP.NE.AND P0, PT, R0, RZ, PT ;  /* 0x000000ff0000720c */ /* 0x010fda0003f05270 */
[----:B------:R-:W-:Y:S05]  /*02a0*/  @P0 BRA `(.L_x_3) ;  /* 0x0000000000580947 */ /* 0x000fea0003800000 */
[----:B-1----:R-:W1:Y:S01]  /*02b0*/  S2UR UR5, SR_CgaCtaId ;  /* 0x00000000000579c3 */ /* 0x002e620000008800 */
[----:B------:R-:W-:Y:S01]  /*02c0*/  UMOV UR4, 0x400 ;  /* 0x0000040000047882 */ /* 0x000fe20000000000 */
[----:B------:R-:W-:Y:S01]  /*02d0*/  UMOV UR6, 0x1 ;  /* 0x0000000100067882 */ /* 0x000fe20000000000 */
[----:B------:R-:W-:Y:S01]  /*02e0*/  UMOV UR7, 0x80 ;  /* 0x0000008000077882 */ /* 0x000fe20000000000 */
[----:B------:R-:W-:Y:S01]  /*02f0*/  ELECT P0, URZ, PT ;  /* 0x00000000003f782f */ /* 0x000fe20003800000 */
[----:B-1----:R-:W-:Y:S02]  /*0300*/  ULEA UR8, UR5, UR4, 0x18 ;  /* 0x0000000405087291 */ /* 0x002fe4000f8ec03f */
[----:B------:R-:W-:-:S04]  /*0310*/  UIADD3 UR4, -UR6, 0x100000, URZ ;  /* 0x0010000006047890 */ /* 0x000fc8000fffe13f */
[----:B------:R-:W-:Y:S02]  /*0320*/  USHF.L.U32 UR5, UR4, 0xb, URZ ;  /* 0x0000000b04057899 */ /* 0x000fe4000800063f */
[----:B------:R-:W-:Y:S02]  /*0330*/  USHF.L.U32 UR4, UR4, 0x1, URZ ;  /* 0x0000000104047899 */ /* 0x000fe4000800063f */
[----:B------:R-:W-:-:S04]  /*0340*/  UIADD3 UR6, -UR7, 0x100000, URZ ;  /* 0x0010000007067890 */ /* 0x000fc8000fffe13f */
[----:B------:R-:W-:Y:S02]  /*0350*/  USHF.L.U32 UR7, UR6, 0xb, URZ ;  /* 0x0000000b06077899 */ /* 0x000fe4000800063f */
[----:B------:R-:W-:Y:S01]  /*0360*/  USHF.L.U32 UR6, UR6, 0x1, URZ ;  /* 0x0000000106067899 */ /* 0x000fe2000800063f */
[----:B------:R-:W1:Y:S03]  /*0370*/  FENCE.VIEW.ASYNC.S ;  /* 0x00000000000073c6 */ /* 0x000e660000000000 */
[----:B-1----:R4:W1:Y:S08]  /*0380*/  SYNCS.EXCH.64 URZ, [UR8+0x8800], UR4 ;  /* 0x00880004083f75b2 */ /* 0x0028700008000100 */
[----:B------:R4:W1:Y:S01]  /*0390*/  SYNCS.EXCH.64 URZ, [UR8+0x8820], UR6 ;  /* 0x00882006083f75b2 */ /* 0x0008620008000100 */
[----:B------:R4:W1:Y:S01]  /*03a0*/  SYNCS.EXCH.64 URZ, [UR8+0x8808], UR4 ;  /* 0x00880804083f75b2 */ /* 0x0008620008000100 */
[----:B------:R4:W1:Y:S01]  /*03b0*/  SYNCS.EXCH.64 URZ, [UR8+0x8828], UR6 ;  /* 0x00882806083f75b2 */ /* 0x0008620008000100 */
[----:B------:R4:W1:Y:S01]  /*03c0*/  SYNCS.EXCH.64 URZ, [UR8+0x8810], UR4 ;  /* 0x00881004083f75b2 */ /* 0x0008620008000100 */
[----:B------:R4:W1:Y:S01]  /*03d0*/  SYNCS.EXCH.64 URZ, [UR8+0x8830], UR6 ;  /* 0x00883006083f75b2 */ /* 0x0008620008000100 */
[----:B------:R4:W1:Y:S01]  /*03e0*/  SYNCS.EXCH.64 URZ, [UR8+0x8818], UR4 ;  /* 0x00881804083f75b2 */ /* 0x0008620008000100 */
[----:B------:R4:W1:Y:S02]  /*03f0*/  SYNCS.EXCH.64 URZ, [UR8+0x8838], UR6 ;  /* 0x00883806083f75b2 */ /* 0x0008640008000100 */
[----:B----4-:R-:W-:Y:S01]  /*0400*/  NOP ;  /* 0x0000000000007918 */ /* 0x010fe20000000000 */
.L_x_3:
        /* <DEDUP_REMOVED lines=18> */
[----:B------:R4:W1:Y:S02]  /*0530*/  SYNCS.EXCH.64 URZ, [UR8+0x8858], UR6 ;  /* 0x00885806083f75b2 */ /* 0x0008640008000100 */
[----:B----4-:R-:W-:Y:S01]  /*0540*/  NOP ;  /* 0x0000000000007918 */ /* 0x010fe20000000000 */
.L_x_4:
[----:B------:R-:W4:Y:S01]  /*0550*/  S2UR UR11, SR_CTAID.X ;  /* 0x00000000000b79c3 */ /* 0x000f220000002500 */
[----:B------:R-:W5:Y:S01]  /*0560*/  SHFL.IDX PT, R10, R10, RZ, 0x1f ;  /* 0x00001fff0a0a7589 */ /* 0x000f6200000e0000 */
[----:B-1----:R-:W-:Y:S01]  /*0570*/  ULDC UR4, c[0x0][0x28c] ;  /* 0x0000a30000047ab9 */ /* 0x002fe20000000800 */
[----:B------:R-:W-:Y:S02]  /*0580*/  ELECT P0, URZ, PT ;  /* 0x00000000003f782f */ /* 0x000fe40003800000 */
[----:B------:R-:W-:Y:S01]  /*0590*/  SHF.R.S32.HI R3, RZ, 0x1f, R16 ;  /* 0x0000001fff037819 */ /* 0x000fe20000011410 */
[----:B------:R-:W-:Y:S01]  /*05a0*/  UIADD3 UR4, UR4, 0xff, URZ ;  /* 0x000000ff04047890 */ /* 0x000fe2000fffe03f */
[----:B------:R-:W-:Y:S01]  /*05b0*/  NOP ;  /* 0x0000000000007918 */ /* 0x000fe20000000000 */
[----:B------:R-:W-:Y:S01]  /*05c0*/  BSSY B0, `(.L_x_5) ;  /* 0x000002e000007945 */ /* 0x000fe20003800000 */
[----:B------:R-:W-:Y:S01]  /*05d0*/  LEA.HI R3, R3, R16, RZ, 0x7 ;  /* 0x0000001003037211 */ /* 0x000fe200078f38ff */
[----:B------:R-:W-:Y:S01]  /*05e0*/  USHF.R.S32.HI UR5, URZ, 0x1f, UR4 ;  /* 0x0000001f3f057899 */ /* 0x000fe20008011404 */
[----:B------:R-:W1:Y:S01]  /*05f0*/  S2UR UR36, SR_CTAID.Y ;  /* 0x00000000002479c3 */ /* 0x000e620000002600 */
[----:B------:R-:W-:-:S02]  /*0600*/  MOV R9, RZ ;  /* 0x000000ff00097202 */ /* 0x000fc40000000f00 */
[----:B------:R-:W-:Y:S01]  /*0610*/  ULEA.HI UR5, UR5, UR4, URZ, 0x8 ;  /* 0x0000000405057291 */ /* 0x000fe2000f8f403f */
[----:B------:R-:W-:-:S03]  /*0620*/  LOP3.LUT R3, R3, 0xffffff80, RZ, 0xc0, !PT ;  /* 0xffffff8003037812 */ /* 0x000fc600078ec0ff */
[----:B------:R-:W-:Y:S01]  /*0630*/  USHF.R.S32.HI UR5, URZ, 0x8, UR5 ;  /* 0x000000083f057899 */ /* 0x000fe20008011405 */
[----:B------:R-:W1:Y:S01]  /*0640*/  S2UR UR37, SR_CTAID.Z ;  /* 0x00000000002579c3 */ /* 0x000e620000002700 */
[----:B----4-:R-:W-:-:S07]  /*0650*/  USHF.L.U32 UR11, UR11, 0x6, URZ ;  /* 0x000000060b0b7899 */ /* 0x010fce000800063f */
[----:B--23--:R-:W-:Y:S01]  /*0660*/  BAR.SYNC.DEFER_BLOCKING 0x0 ;  /* 0x0000000000007b1d */ /* 0x00cfe20000010000 */
[----:B-----5:R-:W-:Y:S01]  /*0670*/  ISETP.EQ.AND P1, PT, R10, RZ, P0 ;  /* 0x000000ff0a00720c */ /* 0x020fe20000722270 */
[----:B------:R-:W-:-:S04]  /*0680*/  IMAD.U32 R0, RZ, RZ, UR11 ;  /* 0x0000000bff007e24 */ /* 0x000fc8000f8e00ff */
[----:B------:R-:W-:-:S05]  /*0690*/  VIADD R0, R0, 0x13f ;  /* 0x0000013f00007836 */ /* 0x000fca0000000000 */
[----:B------:R-:W-:Y:S01]  /*06a0*/  SHF.R.U32.HI R20, RZ, 0x8, R0 ;  /* 0x00000008ff147819 */ /* 0x000fe20000011600 */
[----:B------:R-:W-:-:S03]  /*06b0*/  IMAD.IADD R0, R16, 0x1, -R3 ;  /* 0x0000000110007824 */ /* 0x000fc600078e0a03 */
[----:B------:R-:W-:Y:S01]  /*06c0*/  VIMNMX R2, R20, UR5, PT ;  /* 0x0000000514027c48 */ /* 0x000fe2000bfe0100 */
[----:B-1----:R-:W-:Y:S06]  /*06d0*/  @!P1 BRA `(.L_x_6) ;  /* 0x0000000000709947 */ /* 0x002fec0003800000 */
[----:B------:R-:W1:Y:S01]  /*06e0*/  S2R R4, SR_CgaCtaId ;  /* 0x0000000000047919 */ /* 0x000e620000008800 */
[----:B------:R-:W-:Y:S01]  /*06f0*/  MOV R3, 0x400 ;  /* 0x0000040000037802 */ /* 0x000fe20000000f00 */
[----:B------:R-:W-:Y:S01]  /*0700*/  IMAD.MOV.U32 R5, RZ, RZ, 0x1 ;  /* 0x00000001ff057424 */ /* 0x000fe200078e00ff */
[----:B------:R-:W-:Y:S02]  /*0710*/  ISETP.NE.AND P3, PT, R0, RZ, PT ;  /* 0x000000ff0000720c */ /* 0x000fe40003f65270 */
[----:B-1----:R-:W-:Y:S02]  /*0720*/  LEA R4, R4, R3, 0x18 ;  /* 0x0000000304047211 */ /* 0x002fe400078ec0ff */
[----:B------:R-:W-:-:S09]  /*0730*/  SHF.L.U32 R3, R5, 0x1f, RZ ;  /* 0x0000001f05037819 */ /* 0x000fd200000006ff */
.L_x_7:
[----:B-1----:R1:W2:Y:S02]  /*0740*/  SYNCS.PHASECHK.TRANS64.TRYWAIT P2, [R4+URZ+0x8848], R3 ;  /* 0x00884803040075a7 */ /* 0x0022a4000804017f */
[----:B--2---:R-:W-:Y:S05]  /*0750*/  @!P2 NANOSLEEP.SYNCS 0x989680 ;  /* 0x009896800000a95d */ /* 0x004fea0003900000 */
[----:B------:R-:W2:Y:S02]  /*0760*/  @!P2 SYNCS.PHASECHK.TRANS64 P2, [R4+URZ+0x8848], R3 ;  /* 0x008848030400a5a7 */ /* 0x000ea4000804007f */
[----:B--2---:R-:W-:Y:S05]  /*0770*/  @!P2 BRA `(.L_x_7) ;  /* 0xfffffffc00f0a947 */ /* 0x004fea000383ffff */
[----:B------:R-:W-:Y:S05]  /*0780*/  @P3 BRA `(.L_x_8) ;  /* 0x0000000000143947 */ /* 0x000fea0003800000 */
[----:B------:R-:W-:Y:S02]  /*0790*/  LOP3.LUT P2, RZ, R16, 0x1f, RZ, 0xc0, !PT ;  /* 0x0000001f10ff7812 */ /* 0x000fe4000784c0ff */
[----:B-1----:R-:W-:-:S04]  /*07a0*/  MOV R3, 0x800 ;  /* 0x0000080000037802 */ /* 0x002fc80000000f00 */
[----:B------:R2:W-:Y:S07]  /*07b0*/  SYNCS.ARRIVE.TRANS64 RZ, [R4+URZ+0x8840], R3 ;  /* 0x0088400304ff79a7 */ /* 0x0005ee000800003f */
[----:B------:R-:W-:Y:S05]  /*07c0*/  @!P2 BRA `(.L_x_8) ;  /* 0x000000000004a947 */ /* 0x000fea0003800000 */
[----:B------:R-:W-:Y:S01]  /*07d0*/  BPT.TRAP 0x1 ;  /* 0x000000040000795c */ /* 0x000fe20000300000 */
.L_x_8:
[----:B------:R-:W-:Y:S01]  /*07e0*/  R2UR UR8, R4 ;  /* 0x00000000040872ca */ /* 0x000fe200000e0000 */
[----:B------:R-:W-:Y:S01]  /*07f0*/  ULDC.64 UR4, c[0x0][0x198] ;  /* 0x0000660000047ab9 */ /* 0x000fe20000000a00 */
[----:B------:R-:W-:Y:S01]  /*0800*/  UMOV UR6, 0x0 ;  /* 0x0000000000067882 */ /* 0x000fe20000000000 */
[----:B------:R-:W-:Y:S01]  /*0810*/  UIADD3 UR4, UP0, UR4, 0xf0, URZ ;  /* 0x000000f004047890 */ /* 0x000fe2000ff1e03f */
[----:B------:R-:W-:Y:S01]  /*0820*/  UMOV UR7, 0x10000000 ;  /* 0x1000000000077882 */ /* 0x000fe20000000000 */
[----:B------:R-:W-:Y:S02]  /*0830*/  UMOV UR10, URZ ;  /* 0x0000003f000a7c82 */ /* 0x000fe40008000000 */
[----:B------:R-:W-:Y:S01]  /*0840*/  UIADD3.X UR5, URZ, UR5, URZ, UP0, !UPT ;  /* 0x000000053f057290 */ /* 0x000fe200087fe43f */
[----:B------:R-:W-:Y:S01]  /*0850*/  UMOV UR12, UR36 ;  /* 0x00000024000c7c82 */ /* 0x000fe20008000000 */
[----:B------:R-:W-:-:S04]  /*0860*/  UMOV UR13, UR37 ;  /* 0x00000025000d7c82 */ /* 0x000fc80008000000 */
[----:B------:R-:W-:-:S09]  /*0870*/  UIADD3 UR9, UR8, 0x8840, URZ ;  /* 0x0000884008097890 */ /* 0x000fd2000fffe03f */
[----:B------:R3:W-:Y:S02]  /*0880*/  UTMALDG.4D [UR8], [UR4], desc[UR6] ;  /* 0x00000608040075b4 */ /* 0x0007e40008019000 */
[----:B---3--:R-:W-:Y:S01]  /*0890*/  NOP ;  /* 0x0000000000007918 */ /* 0x008fe20000000000 */
.L_x_6:
[----:B------:R-:W-:Y:S05]  /*08a0*/  BSYNC B0 ;  /* 0x0000000000007941 */ /* 0x000fea0003800000 */
.L_x_5:
[----:B------:R-:W-:Y:S01]  /*08b0*/  BSSY B0, `(.L_x_9) ;  /* 0x0000097000007945 */ /* 0x000fe20003800000 */
[----:B------:R-:W-:Y:S01]  /*08c0*/  IMAD.SHL.U32 R8, R2, 0x2, RZ ;  /* 0x0000000202087824 */ /* 0x000fe200078e00ff */
[----:B------:R-:W-:Y:S01]  /*08d0*/  MOV R6, 0x1 ;  /* 0x0000000100067802 */ /* 0x000fe20000000f00 */
[----:B------:R-:W-:Y:S02]  /*08e0*/  IMAD.MOV.U32 R7, RZ, RZ, 0x1 ;  /* 0x00000001ff077424 */ /* 0x000fe400078e00ff */
[----:B------:R-:W-:Y:S01]  /*08f0*/  IMAD.MOV.U32 R5, RZ, RZ, RZ ;  /* 0x000000ffff057224 */ /* 0x000fe200078e00ff */
[----:B------:R-:W-:Y:S06]  /*0900*/  @!P1 BRA `(.L_x_10) ;  /* 0x0000000800449947 */ /* 0x000fec0003800000 */
[----:B------:R-:W-:Y:S01]  /*0910*/  ISETP.GE.AND P1, PT, R2, 0x1, PT ;  /* 0x000000010200780c */ /* 0x000fe20003f26270 */
[----:B------:R-:W-:Y:S01]  /*0920*/  IMAD.MOV.U32 R9, RZ, RZ, RZ ;  /* 0x000000ffff097224 */ /* 0x000fe200078e00ff */
[----:B------:R-:W-:Y:S02]  /*0930*/  LOP3.LUT R11, R16, 0x1f, RZ, 0xc0, !PT ;  /* 0x0000001f100b7812 */ /* 0x000fe400078ec0ff */
[----:B------:R-:W-:-:S09]  /*0940*/  MOV R5, RZ ;  /* 0x000000ff00057202 */ /* 0x000fd20000000f00 */
[----:B------:R-:W-:Y:S05]  /*0950*/  @!P1 BRA `(.L_x_11) ;  /* 0x0000000000f49947 */ /* 0x000fea0003800000 */
[----:B-12---:R-:W1:Y:S01]  /*0960*/  S2R R4, SR_CgaCtaId ;  /* 0x0000000000047919 */ /* 0x006e620000008800 */
[----:B------:R-:W-:Y:S01]  /*0970*/  MOV R3, 0x400 ;  /* 0x0000040000037802 */ /* 0x000fe20000000f00 */
[----:B------:R-:W-:Y:S01]  /*0980*/  IMAD.MOV.U32 R6, RZ, RZ, 0x1 ;  /* 0x00000001ff067424 */ /* 0x000fe200078e00ff */
[----:B------:R-:W-:Y:S01]  /*0990*/  ISETP.NE.AND P2, PT, R0, RZ, PT ;  /* 0x000000ff0000720c */ /* 0x000fe20003f45270 */
[----:B------:R-:W-:Y:S01]  /*09a0*/  IMAD.MOV.U32 R5, RZ, RZ, 0x1 ;  /* 0x00000001ff057424 */ /* 0x000fe200078e00ff */
[----:B-1----:R-:W-:Y:S02]  /*09b0*/  LEA R4, R4, R3, 0x18 ;  /* 0x0000000304047211 */ /* 0x002fe400078ec0ff */
[----:B------:R-:W-:-:S09]  /*09c0*/  SHF.L.U32 R3, R6, 0x1f, RZ ;  /* 0x0000001f06037819 */ /* 0x000fd200000006ff */
.L_x_12:
[----:B-1----:R1:W2:Y:S02]  /*09d0*/  SYNCS.PHASECHK.TRANS64.TRYWAIT P1, [R4+URZ+0x8820], R3 ;  /* 0x00882003040075a7 */ /* 0x0022a4000802017f */
[----:B--2---:R-:W-:Y:S05]  /*09e0*/  @!P1 NANOSLEEP.SYNCS 0x989680 ;  /* 0x009896800000995d */ /* 0x004fea0003900000 */
[----:B------:R-:W2:Y:S02]  /*09f0*/  @!P1 SYNCS.PHASECHK.TRANS64 P1, [R4+URZ+0x8820], R3 ;  /* 0x00882003040095a7 */ /* 0x000ea4000802007f */
[----:B--2---:R-:W-:Y:S05]  /*0a00*/  @!P1 BRA `(.L_x_12) ;  /* 0xfffffffc00f09947 */ /* 0x004fea000383ffff */
[----:B------:R-:W-:Y:S05]  /*0a10*/  @P2 BRA `(.L_x_13) ;  /* 0x0000000000142947 */ /* 0x000fea0003800000 */
[----:B------:R-:W-:Y:S02]  /*0a20*/  ISETP.NE.AND P1, PT, R11, RZ, PT ;  /* 0x000000ff0b00720c */ /* 0x000fe40003f25270 */
[----:B-1----:R-:W-:-:S04]  /*0a30*/  MOV R3, 0x2000 ;  /* 0x0000200000037802 */ /* 0x002fc80000000f00 */
[----:B------:R2:W-:Y:S07]  /*0a40*/  SYNCS.ARRIVE.TRANS64 RZ, [R4+URZ+0x8800], R3 ;  /* 0x0088000304ff79a7 */ /* 0x0005ee000800003f */
[----:B------:R-:W-:Y:S05]  /*0a50*/  @!P1 BRA `(.L_x_13) ;  /* 0x0000000000049947 */ /* 0x000fea0003800000 */
[----:B------:R-:W-:Y:S01]  /*0a60*/  BPT.TRAP 0x1 ;  /* 0x000000040000795c */ /* 0x000fe20000300000 */
.L_x_13:
[----:B------:R-:W-:Y:S01]  /*0a70*/  R2UR UR33, R4 ;  /* 0x00000000042172ca */ /* 0x000fe200000e0000 */
[----:B------:R-:W-:Y:S01]  /*0a80*/  ULDC.64 UR4, c[0x0][0x198] ;  /* 0x0000660000047ab9 */ /* 0x000fe20000000a00 */
[----:B-12---:R-:W1:Y:S01]  /*0a90*/  S2R R4, SR_CgaCtaId ;  /* 0x0000000000047919 */ /* 0x006e620000008800 */
[----:B------:R-:W-:Y:S01]  /*0aa0*/  UIADD3 UR4, UP0, UR4, 0x1f0, URZ ;  /* 0x000001f004047890 */ /* 0x000fe2000ff1e03f */
[----:B------:R-:W-:Y:S01]  /*0ab0*/  MOV R3, 0x400 ;  /* 0x0000040000037802 */ /* 0x000fe20000000f00 */
[----:B------:R-:W-:Y:S01]  /*0ac0*/  UMOV UR6, 0x0 ;  /* 0x0000000000067882 */ /* 0x000fe20000000000 */
[----:B------:R-:W-:Y:S01]  /*0ad0*/  UMOV UR7, 0x10000000 ;  /* 0x1000000000077882 */ /* 0x000fe20000000000 */
[----:B------:R-:W-:Y:S01]  /*0ae0*/  UIADD3.X UR5, URZ, UR5, URZ, UP0, !UPT ;  /* 0x000000053f057290 */ /* 0x000fe200087fe43f */
[----:B------:R-:W-:Y:S01]  /*0af0*/  IMAD.MOV.U32 R6, RZ, RZ, 0x1 ;  /* 0x00000001ff067424 */ /* 0x000fe200078e00ff */
[----:B------:R-:W-:Y:S01]  /*0b00*/  UMOV UR34, URZ ;  /* 0x0000003f00227c82 */ /* 0x000fe20008000000 */
[----:B------:R-:W-:Y:S01]  /*0b10*/  UMOV UR35, URZ ;  /* 0x0000003f00237c82 */ /* 0x000fe20008000000 */
[----:B------:R-:W-:Y:S01]  /*0b20*/  ISETP.NE.AND P2, PT, R0, RZ, PT ;  /* 0x000000ff0000720c */ /* 0x000fe20003f45270 */
[----:B------:R-:W-:Y:S01]  /*0b30*/  IMAD.MOV.U32 R9, RZ, RZ, 0x1 ;  /* 0x00000001ff097424 */ /* 0x000fe200078e00ff */
[----:B------:R-:W-:Y:S01]  /*0b40*/  UIADD3 UR32, UR33, 0x800, URZ ;  /* 0x0000080021207890 */ /* 0x000fe2000fffe03f */
[----:B------:R-:W-:Y:S01]  /*0b50*/  SHF.L.U32 R6, R6, 0x1f, RZ ;  /* 0x0000001f06067819 */ /* 0x000fe200000006ff */
[----:B------:R-:W-:-:S09]  /*0b60*/  UIADD3 UR33, UR33, 0x8800, URZ ;  /* 0x0000880021217890 */ /* 0x000fd2000fffe03f */
[----:B------:R2:W-:Y:S01]  /*0b70*/  UTMALDG.4D [UR32], [UR4], desc[UR6] ;  /* 0x00000620040075b4 */ /* 0x0005e20008019000 */
[----:B-1----:R-:W-:-:S04]  /*0b80*/  LEA R4, R4, R3, 0x18 ;  /* 0x0000000304047211 */ /* 0x002fc800078ec0ff */
[----:B--2---:R-:W-:-:S07]  /*0b90*/  LEA R3, R5, R4, 0x3 ;  /* 0x0000000405037211 */ /* 0x004fce00078e18ff */
.L_x_14:
[----:B-1----:R1:W2:Y:S02]  /*0ba0*/  SYNCS.PHASECHK.TRANS64.TRYWAIT P1, [R3+URZ+0x8820], R6 ;  /* 0x00882006030075a7 */ /* 0x0022a4000802017f */
[----:B--2---:R-:W-:Y:S05]  /*0bb0*/  @!P1 NANOSLEEP.SYNCS 0x989680 ;  /* 0x009896800000995d */ /* 0x004fea0003900000 */
[----:B------:R-:W2:Y:S02]  /*0bc0*/  @!P1 SYNCS.PHASECHK.TRANS64 P1, [R3+URZ+0x8820], R6 ;  /* 0x00882006030095a7 */ /* 0x000ea4000802007f */
[----:B--2---:R-:W-:Y:S05]  /*0bd0*/  @!P1 BRA `(.L_x_14) ;  /* 0xfffffffc00f09947 */ /* 0x004fea000383ffff */
[----:B------:R-:W-:Y:S05]  /*0be0*/  @P2 BRA `(.L_x_15) ;  /* 0x0000000000142947 */ /* 0x000fea0003800000 */
[----:B------:R-:W-:Y:S01]  /*0bf0*/  ISETP.NE.AND P1, PT, R11, RZ, PT ;  /* 0x000000ff0b00720c */ /* 0x000fe20003f25270 */
[----:B-1----:R-:W-:-:S04]  /*0c00*/  IMAD.MOV.U32 R6, RZ, RZ, 0x2000 ;  /* 0x00002000ff067424 */ /* 0x002fc800078e00ff */
[----:B------:R2:W-:Y:S08]  /*0c10*/  SYNCS.ARRIVE.TRANS64 RZ, [R3+URZ+0x8800], R6 ;  /* 0x0088000603ff79a7 */ /* 0x0005f0000800003f */
[----:B------:R-:W-:Y:S05]  /*0c20*/  @!P1 BRA `(.L_x_15) ;  /* 0x0000000000049947 */ /* 0x000fea0003800000 */
[----:B------:R-:W-:Y:S01]  /*0c30*/  BPT.TRAP 0x1 ;  /* 0x000000040000795c */ /* 0x000fe20000300000 */
.L_x_15:
[----:B------:R-:W-:Y:S01]  /*0c40*/  IMAD R4, R5, 0x2000, R4 ;  /* 0x0000200005047824 */ /* 0x000fe200078e0204 */
[----:B------:R-:W-:Y:S01]  /*0c50*/  R2UR UR33, R3 ;  /* 0x00000000032172ca */ /* 0x000fe200000e0000 */
[----:B------:R-:W-:Y:S01]  /*0c60*/  ULDC.64 UR4, c[0x0][0x198] ;  /* 0x0000660000047ab9 */ /* 0x000fe20000000a00 */
[----:B------:R-:W-:Y:S01]  /*0c70*/  UMOV UR6, 0x0 ;  /* 0x0000000000067882 */ /* 0x000fe20000000000 */
[----:B------:R-:W-:Y:S01]  /*0c80*/  UIADD3 UR4, UP0, UR4, 0x2f0, URZ ;  /* 0x000002f004047890 */ /* 0x000fe2000ff1e03f */
[----:B------:R-:W-:Y:S01]  /*0c90*/  R2UR UR32, R4 ;  /* 0x00000000042072ca */ /* 0x000fe200000e0000 */
[----:B------:R-:W-:Y:S01]  /*0ca0*/  UMOV UR7, 0x10000000 ;  /* 0x1000000000077882 */ /* 0x000fe20000000000 */
[----:B------:R-:W-:Y:S01]  /*0cb0*/  UMOV UR34, URZ ;  /* 0x0000003f00227c82 */ /* 0x000fe20008000000 */
[----:B------:R-:W-:Y:S01]  /*0cc0*/  UIADD3.X UR5, URZ, UR5, URZ, UP0, !UPT ;  /* 0x000000053f057290 */ /* 0x000fe200087fe43f */
[----:B------:R-:W-:Y:S01]  /*0cd0*/  IADD3 R5, R5, 0x1, RZ ;  /* 0x0000000105057810 */ /* 0x000fe20007ffe0ff */
[----:B------:R-:W-:-:S04]  /*0ce0*/  UMOV UR35, URZ ;  /* 0x0000003f00237c82 */ /* 0x000fc80008000000 */
[----:B------:R-:W-:-:S04]  /*0cf0*/  UIADD3 UR33, UR33, 0x8800, URZ ;  /* 0x0000880021217890 */ /* 0x000fc8000fffe03f */
[----:B------:R-:W-:-:S09]  /*0d00*/  UIADD3 UR32, UR32, 0x800, URZ ;  /* 0x0000080020207890 */ /* 0x000fd2000fffe03f */
[----:B------:R3:W-:Y:S02]  /*0d10*/  UTMALDG.4D [UR32], [UR4], desc[UR6] ;  /* 0x00000620040075b4 */ /* 0x0007e40008019000 */
[----:B---3--:R-:W-:Y:S01]  /*0d20*/  NOP ;  /* 0x0000000000007918 */ /* 0x008fe20000000000 */
.L_x_11:
[----:B------:R-:W-:Y:S01]  /*0d30*/  ISETP.GE.AND P1, PT, R2, 0x2, PT ;  /* 0x000000020200780c */ /* 0x000fe20003f26270 */
[----:B-12---:R-:W-:-:S12]  /*0d40*/  IMAD.MOV.U32 R6, RZ, RZ, 0x1 ;  /* 0x00000001ff067424 */ /* 0x006fd800078e00ff */
[----:B------:R-:W-:Y:S05]  /*0d50*/  @!P1 BRA `(.L_x_16) ;  /* 0x0000000400249947 */ /* 0x000fea0003800000 */
[----:B------:R-:W1:Y:S01]  /*0d60*/  S2R R4, SR_CgaCtaId ;  /* 0x0000000000047919 */ /* 0x000e620000008800 */
[----:B------:R-:W-:Y:S01]  /*0d70*/  MOV R3, 0x400 ;  /* 0x0000040000037802 */ /* 0x000fe20000000f00 */
[----:B------:R-:W-:Y:S01]  /*0d80*/  IMAD.MOV.U32 R6, RZ, RZ, 0x1 ;  /* 0x00000001ff067424 */ /* 0x000fe200078e00ff */
[----:B------:R-:W-:-:S04]  /*0d90*/  ISETP.NE.AND P2, PT, R0, RZ, PT ;  /* 0x000000ff0000720c */ /* 0x000fc80003f45270 */
[----:B------:R-:W-:Y:S02]  /*0da0*/  SHF.L.U32 R6, R6, 0x1f, RZ ;  /* 0x0000001f06067819 */ /* 0x000fe400000006ff */
[----:B-1----:R-:W-:-:S04]  /*0db0*/  LEA R4, R4, R3, 0x18 ;  /* 0x0000000304047211 */ /* 0x002fc800078ec0ff */
[----:B------:R-:W-:-:S07]  /*0dc0*/  LEA R3, R5, R4, 0x3 ;  /* 0x0000000405037211 */ /* 0x000fce00078e18ff */
.L_x_17:
        /* <DEDUP_REMOVED lines=10> */
.L_x_18:
[----:B------:R-:W-:Y:S01]  /*0e70*/  IMAD R4, R5, 0x2000, R4 ;  /* 0x0000200005047824 */ /* 0x000fe200078e0204 */
[----:B------:R-:W-:Y:S01]  /*0e80*/  R2UR UR33, R3 ;  /* 0x00000000032172ca */ /* 0x000fe200000e0000 */
[----:B------:R-:W-:Y:S01]  /*0e90*/  ULDC.64 UR4, c[0x0][0x198] ;  /* 0x0000660000047ab9 */ /* 0x000fe20000000a00 */
[----:B------:R-:W-:Y:S01]  /*0ea0*/  R2UR UR35, R9 ;  /* 0x00000000092372ca */ /* 0x000fe200000e0000 */
[----:B------:R-:W-:Y:S01]  /*0eb0*/  UIADD3 UR4, UP0, UR4, 0x1f0, URZ ;  /* 0x000001f004047890 */ /* 0x000fe2000ff1e03f */
[----:B------:R-:W-:Y:S01]  /*0ec0*/  R2UR UR32, R4 ;  /* 0x00000000042072ca */ /* 0x000fe200000e0000 */
[----:B------:R-:W-:Y:S01]  /*0ed0*/  UMOV UR6, 0x0 ;  /* 0x0000000000067882 */ /* 0x000fe20000000000 */
[----:B------:R-:W3:Y:S01]  /*0ee0*/  S2R R4, SR_CgaCtaId ;  /* 0x0000000000047919 */ /* 0x000ee20000008800 */
[----:B------:R-:W-:Y:S01]  /*0ef0*/  UIADD3.X UR5, URZ, UR5, URZ, UP0, !UPT ;  /* 0x000000053f057290 */ /* 0x000fe200087fe43f */
[----:B------:R-:W-:Y:S01]  /*0f00*/  IADD3 R5, R5, 0x1, RZ ;  /* 0x0000000105057810 */ /* 0x000fe20007ffe0ff */
[----:B------:R-:W-:Y:S01]  /*0f10*/  UMOV UR7, 0x10000000 ;  /* 0x1000000000077882 */ /* 0x000fe20000000000 */
[----:B------:R-:W-:Y:S01]  /*0f20*/  UMOV UR34, URZ ;  /* 0x0000003f00227c82 */ /* 0x000fe20008000000 */
[----:B-12---:R-:W-:-:S02]  /*0f30*/  MOV R3, 0x400 ;  /* 0x0000040000037802 */ /* 0x006fc40000000f00 */
[----:B------:R-:W-:Y:S01]  /*0f40*/  UIADD3 UR33, UR33, 0x8800, URZ ;  /* 0x0000880021217890 */ /* 0x000fe2000fffe03f */
[C---:B------:R-:W-:Y:S01]  /*0f50*/  ISETP.NE.AND P2, PT, R5.reuse, 0x4, PT ;  /* 0x000000040500780c */ /* 0x040fe20003f45270 */
[----:B------:R-:W-:Y:S01]  /*0f60*/  USHF.L.U32 UR35, UR35, 0x8, URZ ;  /* 0x0000000823237899 */ /* 0x000fe2000800063f */
[C---:B------:R-:W-:Y:S01]  /*0f70*/  ISETP.NE.AND P1, PT, R5.reuse, 0x4, PT ;  /* 0x000000040500780c */ /* 0x040fe20003f25270 */
[----:B------:R-:W-:Y:S01]  /*0f80*/  UIADD3 UR32, UR32, 0x800, URZ ;  /* 0x0000080020207890 */ /* 0x000fe2000fffe03f */
[----:B------:R-:W-:Y:S02]  /*0f90*/  SEL R5, R5, RZ, P2 ;  /* 0x000000ff05057207 */ /* 0x000fe40001000000 */
[----:B------:R-:W-:Y:S02]  /*0fa0*/  SEL R6, RZ, 0x1, !P1 ;  /* 0x00000001ff067807 */ /* 0x000fe40004800000 */
[----:B------:R-:W-:-:S04]  /*0fb0*/  ISETP.NE.AND P3, PT, R0, RZ, PT ;  /* 0x000000ff0000720c */ /* 0x000fc80003f65270 */
[----:B------:R1:W-:Y:S01]  /*0fc0*/  UTMALDG.4D [UR32], [UR4], desc[UR6] ;  /* 0x00000620040075b4 */ /* 0x0003e20008019000 */
[----:B---3--:R-:W-:Y:S02]  /*0fd0*/  LEA R4, R4, R3, 0x18 ;  /* 0x0000000304047211 */ /* 0x008fe400078ec0ff */
[----:B------:R-:W-:-:S03]  /*0fe0*/  SHF.L.U32 R3, R6, 0x1f, RZ ;  /* 0x0000001f06037819 */ /* 0x000fc600000006ff */
[----:B-1----:R-:W-:-:S07]  /*0ff0*/  IMAD R8, R5, 0x8, R4 ;  /* 0x0000000805087824 */ /* 0x002fce00078e0204 */
.L_x_19:
        /* <DEDUP_REMOVED lines=10> */
.L_x_20:
[----:B------:R-:W-:Y:S01]  /*10a0*/  LEA R4, R5, R4, 0xd ;  /* 0x0000000405047211 */ /* 0x000fe200078e68ff */
[----:B------:R-:W-:Y:S01]  /*10b0*/  ULDC.64 UR4, c[0x0][0x198] ;  /* 0x0000660000047ab9 */ /* 0x000fe20000000a00 */
[----:B------:R-:W-:Y:S01]  /*10c0*/  R2UR UR35, R9 ;  /* 0x00000000092372ca */ /* 0x000fe200000e0000 */
[----:B------:R-:W-:Y:S01]  /*10d0*/  UIADD3 UR4, UP0, UR4, 0x2f0, URZ ;  /* 0x000002f004047890 */ /* 0x000fe2000ff1e03f */
[----:B------:R-:W-:Y:S01]  /*10e0*/  R2UR UR33, R8 ;  /* 0x00000000082172ca */ /* 0x000fe200000e0000 */
[----:B------:R-:W-:Y:S01]  /*10f0*/  UMOV UR6, 0x0 ;  /* 0x0000000000067882 */ /* 0x000fe20000000000 */
[----:B------:R-:W-:Y:S01]  /*1100*/  R2UR UR32, R4 ;  /* 0x00000000042072ca */ /* 0x000fe200000e0000 */
[----:B------:R-:W-:Y:S01]  /*1110*/  UIADD3.X UR5, URZ, UR5, URZ, UP0, !UPT ;  /* 0x000000053f057290 */ /* 0x000fe200087fe43f */
[----:B------:R-:W-:Y:S01]  /*1120*/  VIADD R5, R5, 0x1 ;  /* 0x0000000105057836 */ /* 0x000fe20000000000 */
[----:B------:R-:W-:Y:S01]  /*1130*/  UMOV UR7, 0x10000000 ;  /* 0x1000000000077882 */ /* 0x000fe20000000000 */
[----:B------:R-:W-:Y:S01]  /*1140*/  UMOV UR34, URZ ;  /* 0x0000003f00227c82 */ /* 0x000fe20008000000 */
[----:B------:R-:W-:-:S02]  /*1150*/  VIADD R9, R9, 0x1 ;  /* 0x0000000109097836 */ /* 0x000fc40000000000 */
[C---:B------:R-:W-:Y:S02]  /*1160*/  ISETP.NE.AND P1, PT, R5.reuse, 0x4, PT ;  /* 0x000000040500780c */ /* 0x040fe40003f25270 */
[----:B------:R-:W-:Y:S02]  /*1170*/  USHF.L.U32 UR35, UR35, 0x8, URZ ;  /* 0x0000000823237899 */ /* 0x000fe4000800063f */
[----:B------:R-:W-:Y:S01]  /*1180*/  UIADD3 UR33, UR33, 0x8800, URZ ;  /* 0x0000880021217890 */ /* 0x000fe2000fffe03f */
[----:B-12---:R-:W-:Y:S01]  /*1190*/  SEL R3, RZ, 0x1, P1 ;  /* 0x00000001ff037807 */ /* 0x006fe20000800000 */
[----:B------:R-:W-:Y:S01]  /*11a0*/  UIADD3 UR32, UR32, 0x800, URZ ;  /* 0x0000080020207890 */ /* 0x000fe2000fffe03f */
[----:B------:R-:W-:Y:S02]  /*11b0*/  SEL R5, R5, RZ, P1 ;  /* 0x000000ff05057207 */ /* 0x000fe40000800000 */
[----:B------:R-:W-:-:S06]  /*11c0*/  LOP3.LUT R6, R6, R3, RZ, 0x3c, !PT ;  /* 0x0000000306067212 */ /* 0x000fcc00078e3cff */
[----:B------:R1:W-:Y:S02]  /*11d0*/  UTMALDG.4D [UR32], [UR4], desc[UR6] ;  /* 0x00000620040075b4 */ /* 0x0003e40008019000 */
[----:B-1----:R-:W-:Y:S01]  /*11e0*/  NOP ;  /* 0x0000000000007918 */ /* 0x002fe20000000000 */
.L_x_16:
[----:B------:R-:W-:-:S04]  /*11f0*/  SHF.L.U32 R8, R2, 0x1, RZ ;  /* 0x0000000102087819 */ /* 0x000fc800000006ff */
[----:B------:R-:W-:-:S04]  /*1200*/  LOP3.LUT R8, R8, 0xfffffffe, RZ, 0x3c, !PT ;  /* 0xfffffffe08087812 */ /* 0x000fc800078e3cff */
[----:B------:R-:W-:-:S07]  /*1210*/  IADD3 R8, -R8, -0x6, RZ ;  /* 0xfffffffa08087810 */ /* 0x000fce0007ffe1ff */
.L_x_10:
[----:B------:R-:W-:Y:S05]  /*1220*/  BSYNC B0 ;  /* 0x0000000000007941 */ /* 0x000fea0003800000 */
.L_x_9:
[----:B------:R-:W3:Y:S01]  /*1230*/  S2R R11, SR_CgaCtaId ;  /* 0x00000000000b7919 */ /* 0x000ee20000008800 */
[----:B------:R-:W-:Y:S01]  /*1240*/  MOV R2, 0x400 ;  /* 0x0000040000027802 */ /* 0x000fe20000000f00 */
[----:B-12---:R-:W-:Y:S01]  /*1250*/  IMAD.MOV.U32 R4, RZ, RZ, RZ ;  /* 0x000000ffff047224 */ /* 0x006fe200078e00ff */
[----:B------:R-:W-:Y:S02]  /*1260*/  SHF.L.U32 R3, RZ, 0x1f, RZ ;  /* 0x0000001fff037819 */ /* 0x000fe400000006ff */
[----:B---3--:R-:W-:-:S07]  /*1270*/  LEA R2, R11, R2, 0x18 ;  /* 0x000000020b027211 */ /* 0x008fce00078ec0ff */
.L_x_21:
[----:B-1----:R1:W2:Y:S02]  /*1280*/  SYNCS.PHASECHK.TRANS64.TRYWAIT P1, [R2+URZ+0x8840], R3 ;  /* 0x00884003020075a7 */ /* 0x0022a4000802017f */
[----:B--2---:R-:W-:Y:S05]  /*1290*/  @!P1 NANOSLEEP.SYNCS 0x989680 ;  /* 0x009896800000995d */ /* 0x004fea0003900000 */
[----:B------:R-:W2:Y:S02]  /*12a0*/  @!P1 SYNCS.PHASECHK.TRANS64 P1, [R2+URZ+0x8840], R3 ;  /* 0x00884003020095a7 */ /* 0x000ea4000802007f */
[----:B--2---:R-:W-:Y:S05]  /*12b0*/  @!P1 BRA `(.L_x_21) ;  /* 0xfffffffc00f09947 */ /* 0x004fea000383ffff */
[----:B------:R-:W2:Y:S01]  /*12c0*/  LDC R11, c[0x0][0x28c] ;  /* 0x0000a300ff0b7b82 */ /* 0x000ea20000000800 */
[----:B-1----:R-:W-:Y:S02]  /*12d0*/  SHF.R.S32.HI R3, RZ, 0x1f, R0 ;  /* 0x0000001fff037819 */ /* 0x002fe40000011400 */
[----:B------:R-:W-:Y:S01]  /*12e0*/  SHF.L.U32 R17, RZ, 0x1f, RZ ;  /* 0x0000001fff117819 */ /* 0x000fe200000006ff */
[----:B--2---:R-:W-:Y:S01]  /*12f0*/  VIADD R12, R11, 0xff ;  /* 0x000000ff0b0c7836 */ /* 0x004fe20000000000 */
[----:B------:R-:W-:-:S04]  /*1300*/  LEA.HI R11, R3, R0, RZ, 0x5 ;  /* 0x00000000030b7211 */ /* 0x000fc800078f28ff */
[----:B------:R-:W-:Y:S02]  /*1310*/  SHF.R.S32.HI R13, RZ, 0x1f, R12 ;  /* 0x0000001fff0d7819 */ /* 0x000fe4000001140c */
[----:B------:R-:W-:Y:S02]  /*1320*/  SHF.R.S32.HI R11, RZ, 0x5, R11 ;  /* 0x00000005ff0b7819 */ /* 0x000fe4000001140b */
[----:B------:R-:W-:Y:S02]  /*1330*/  LEA.HI R13, R13, R12, RZ, 0x8 ;  /* 0x0000000c0d0d7211 */ /* 0x000fe400078f40ff */
[----:B------:R-:W-:Y:S02]  /*1340*/  LEA R11, R11, UR11, 0x4 ;  /* 0x0000000b0b0b7c11 */ /* 0x000fe4000f8e20ff */
[----:B------:R-:W-:-:S07]  /*1350*/  SHF.R.S32.HI R15, RZ, 0x8, R13 ;  /* 0x00000008ff0f7819 */ /* 0x000fce000001140d */
.L_x_22:
[----:B-1----:R1:W2:Y:S02]  /*1360*/  SYNCS.PHASECHK.TRANS64.TRYWAIT P1, [R2+URZ+0x8800], R17 ;  /* 0x00880011020075a7 */ /* 0x0022a4000802017f */
[----:B--2---:R-:W-:Y:S05]  /*1370*/  @!P1 NANOSLEEP.SYNCS 0x989680 ;  /* 0x009896800000995d */ /* 0x004fea0003900000 */
[----:B------:R-:W2:Y:S02]  /*1380*/  @!P1 SYNCS.PHASECHK.TRANS64 P1, [R2+URZ+0x8800], R17 ;  /* 0x00880011020095a7 */ /* 0x000ea4000802007f */
[----:B--2---:R-:W-:Y:S05]  /*1390*/  @!P1 BRA `(.L_x_22) ;  /* 0xfffffffc00f09947 */ /* 0x004fea000383ffff */
[----:B------:R-:W-:Y:S01]  /*13a0*/  LEA.HI R3, R3, R0, RZ, 0x2 ;  /* 0x0000000003037211 */ /* 0x000fe200078f10ff */
[----:B------:R-:W-:Y:S05]  /*13b0*/  WARPSYNC.ALL ;  /* 0x0000000000007948 */ /* 0x000fea0003800000 */
[--C-:B------:R-:W-:Y:S02]  /*13c0*/  SHF.R.S32.HI R14, RZ, 0x2, R3.reuse ;  /* 0x00000002ff0e7819 */ /* 0x100fe40000011403 */
[----:B------:R-:W-:Y:S02]  /*13d0*/  SHF.R.S32.HI R13, RZ, 0x1f, R3 ;  /* 0x0000001fff0d7819 */ /* 0x000fe40000011403 */
[----:B------:R-:W-:-:S02]  /*13e0*/  LOP3.LUT R3, R3, 0x7ffffffc, RZ, 0xc0, !PT ;  /* 0x7ffffffc03037812 */ /* 0x000fc400078ec0ff */
[----:B------:R-:W-:Y:S02]  /*13f0*/  LEA.HI R13, R13, R14, RZ, 0x3 ;  /* 0x0000000e0d0d7211 */ /* 0x000fe400078f18ff */
[----:B------:R-:W-:Y:S02]  /*1400*/  IADD3 R12, -R3, R0, RZ ;  /* 0x00000000030c7210 */ /* 0x000fe40007ffe1ff */
[----:B------:R-:W-:Y:S02]  /*1410*/  LOP3.LUT R3, R13, 0xfffffff8, RZ, 0xc0, !PT ;  /* 0xfffffff80d037812 */ /* 0x000fe400078ec0ff */
[----:B------:R-:W-:Y:S01]  /*1420*/  VIMNMX R20, R15, R20, PT ;  /* 0x000000140f147248 */ /* 0x000fe20003fe0100 */
[----:B------:R-:W-:Y:S01]  /*1430*/  IMAD.SHL.U32 R12, R12, 0x2, RZ ;  /* 0x000000020c0c7824 */ /* 0x000fe200078e00ff */
[----:B------:R-:W-:Y:S02]  /*1440*/  IADD3 R3, R11, R14, -R3 ;  /* 0x0000000e0b037210 */ /* 0x000fe40007ffe803 */
[C---:B------:R-:W-:Y:S01]  /*1450*/  R2UR UR14, R2.reuse ;  /* 0x00000000020e72ca */ /* 0x040fe200000e0000 */
[----:B------:R-:W-:Y:S01]  /*1460*/  WARPGROUP.ARRIVE ;  /* 0x00000000000079c5 */ /* 0x000fe20000000000 */
[----:B------:R-:W-:Y:S01]  /*1470*/  R2UR UR4, R2 ;  /* 0x00000000020472ca */ /* 0x000fe200000e0000 */
[----:B------:R-:W-:Y:S01]  /*1480*/  UMOV UR5, 0xc0000010 ;  /* 0xc000001000057882 */ /* 0x000fe20000000000 */
[----:B------:R-:W-:Y:S01]  /*1490*/  UMOV UR7, 0xc0000010 ;  /* 0xc000001000077882 */ /* 0x000fe20000000000 */
[C---:B------:R-:W-:Y:S01]  /*14a0*/  IADD3 R18, R12.reuse, 0x9, RZ ;  /* 0x000000090c127810 */ /* 0x040fe20007ffe0ff */
[C---:B------:R-:W-:Y:S01]  /*14b0*/  VIADD R14, R12.reuse, 0x8 ;  /* 0x000000080c0e7836 */ /* 0x040fe20000000000 */
[C---:B------:R-:W-:Y:S01]  /*14c0*/  ISETP.GT.AND P5, PT, R3.reuse, R12, PT ;  /* 0x0000000c0300720c */ /* 0x040fe20003fa4270 */
[C---:B------:R-:W-:Y:S01]  /*14d0*/  VIADD R152, R12.reuse, 0x11 ;  /* 0x000000110c987836 */ /* 0x040fe20000000000 */
[C---:B------:R-:W-:Y:S01]  /*14e0*/  ISETP.GE.AND P2, PT, R3.reuse, R18, PT ;  /* 0x000000120300720c */ /* 0x040fe20003f46270 */
[C---:B------:R-:W-:Y:S01]  /*14f0*/  VIADD R18, R12.reuse, 0x19 ;  /* 0x000000190c127836 */ /* 0x040fe20000000000 */
[C---:B------:R-:W-:Y:S01]  /*1500*/  ISETP.GE.AND P1, PT, R3.reuse, R14, PT ;  /* 0x0000000e0300720c */ /* 0x040fe20003f26270 */
[C---:B------:R-:W-:Y:S01]  /*1510*/  VIADD R22, R12.reuse, 0x10 ;  /* 0x000000100c167836 */ /* 0x040fe20000000000 */
[----:B------:R-:W-:Y:S01]  /*1520*/  UIADD3 UR14, UR14, 0x800, URZ ;  /* 0x000008000e0e7890 */ /* 0x000fe2000fffe03f */
[C---:B------:R-:W-:Y:S01]  /*1530*/  ISETP.GE.AND P6, PT, R3.reuse, R12, PT ;  /* 0x0000000c0300720c */ /* 0x040fe20003fc6270 */
[----:B------:R-:W-:Y:S01]  /*1540*/  USHF.R.U32.HI UR4, URZ, 0x4, UR4 ;  /* 0x000000043f047899 */ /* 0x000fe20008011604 */
[----:B------:R-:W-:Y:S01]  /*1550*/  IADD3 R14, R12, 0x18, RZ ;  /* 0x000000180c0e7810 */ /* 0x000fe20007ffe0ff */
[----:B------:R-:W-:Y:S01]  /*1560*/  USHF.R.U32.HI UR14, URZ, 0x4, UR14 ;  /* 0x000000043f0e7899 */ /* 0x000fe2000801160e */
[C---:B------:R-:W-:Y:S01]  /*1570*/  ISETP.GE.AND P4, PT, R3.reuse, R152, PT ;  /* 0x000000980300720c */ /* 0x040fe20003f86270 */
[----:B------:R-:W-:Y:S01]  /*1580*/  ULOP3.LUT UR4, UR4, 0x3fff, URZ, 0xc0, !UPT ;  /* 0x00003fff04047892 */ /* 0x000fe2000f8ec03f */
[----:B------:R-:W-:Y:S01]  /*1590*/  ISETP.GE.AND P3, PT, R3, R22, PT ;  /* 0x000000160300720c */ /* 0x000fe20003f66270 */
[----:B------:R-:W-:Y:S01]  /*15a0*/  ULOP3.LUT UR14, UR14, 0x3fff, URZ, 0xc0, !UPT ;  /* 0x00003fff0e0e7892 */ /* 0x000fe2000f8ec03f */
[----:B------:R-:W-:Y:S01]  /*15b0*/  P2R R11, PR, RZ, 0x1 ;  /* 0x00000001ff0b7803 */ /* 0x000fe20000000000 */
[----:B------:R-:W-:-:S02]  /*15c0*/  ULOP3.LUT UR4, UR4, 0x10000, URZ, 0xfc, !UPT ;  /* 0x0001000004047892 */ /* 0x000fc4000f8efc3f */
[----:B------:R-:W-:-:S07]  /*15d0*/  ULOP3.LUT UR16, UR14, 0x10000, URZ, 0xfc, !UPT ;  /* 0x000100000e107892 */ /* 0x000fce000f8efc3f */
[----:B------:R-:W-:Y:S02]  /*15e0*/  UMOV UR6, UR16 ;  /* 0x0000001000067c82 */ /* 0x000fe40008000000 */
[----:B------:R-:W-:Y:S01]  /*15f0*/  HGMMA.64x256x16.F32 R24, gdesc[UR4], RZ, !UPT, gsb0 ;  /* 0x03e00000041879f0 */ /* 0x000fe2000c0008ff */
[----:B------:R-:W-:Y:S02]  /*1600*/  ULDC UR6, c[0x0][0x604] ;  /* 0x0001810000067ab9 */ /* 0x000fe40000000800 */
[----:B------:R-:W-:Y:S02]  /*1610*/  WARPGROUP.DEPBAR.LE gsb0, 0x0 ;  /* 0x00008000000079c5 */ /* 0x000fe40000010000 */
[----:B------:R-:W-:Y:S02]  /*1620*/  FSEL R25, R25, -INF , P5 ;  /* 0xff80000019197808 */ /* 0x000fe40002800000 */
[----:B------:R-:W-:Y:S02]  /*1630*/  FSEL R31, R31, -INF , P5 ;  /* 0xff8000001f1f7808 */ /* 0x000fe40002800000 */
[----:B------:R-:W-:-:S02]  /*1640*/  ISETP.GE.AND P5, PT, R3, R18, PT ;  /* 0x000000120300720c */ /* 0x000fc40003fa6270 */
[----:B------:R-:W-:Y:S02]  /*1650*/  IADD3 R18, R12, 0x21, RZ ;  /* 0x000000210c127810 */ /* 0x000fe40007ffe0ff */
[----:B------:R-:W-:Y:S02]  /*1660*/  FSEL R24, R24, -INF , P6 ;  /* 0xff80000018187808 */ /* 0x000fe40003000000 */
[----:B------:R-:W-:Y:S02]  /*1670*/  FSEL R30, R30, -INF , P6 ;  /* 0xff8000001e1e7808 */ /* 0x000fe40003000000 */
[----:B------:R-:W-:Y:S01]  /*1680*/  ISETP.GE.AND P6, PT, R3, R14, PT ;  /* 0x0000000e0300720c */ /* 0x000fe20003fc6270 */
[----:B------:R-:W-:Y:S01]  /*1690*/  VIADD R14, R12, 0x20 ;  /* 0x000000200c0e7836 */ /* 0x000fe20000000000 */
[----:B------:R-:W-:Y:S02]  /*16a0*/  FSEL R29, R29, -INF , P2 ;  /* 0xff8000001d1d7808 */ /* 0x000fe40001000000 */
[----:B------:R-:W-:-:S02]  /*16b0*/  FSEL R35, R35, -INF , P2 ;  /* 0xff80000023237808 */ /* 0x000fc40001000000 */
[C---:B------:R-:W-:Y:S01]  /*16c0*/  ISETP.GE.AND P2, PT, R3.reuse, R18, PT ;  /* 0x000000120300720c */ /* 0x040fe20003f46270 */
[----:B------:R-:W-:Y:S01]  /*16d0*/  VIADD R18, R12, 0x29 ;  /* 0x000000290c127836 */ /* 0x000fe20000000000 */
        /* <DEDUP_REMOVED lines=10> */
[----:B------:R-:W-:Y:S02]  /*1780*/  ISETP.GE.AND P3, PT, R3, R14, PT ;  /* 0x0000000e0300720c */ /* 0x000fe40003f66270 */
[----:B------:R-:W-:Y:S02]  /*1790*/  IADD3 R14, R12, 0x30, RZ ;  /* 0x000000300c0e7810 */ /* 0x000fe40007ffe0ff */
[----:B------:R-:W-:-:S02]  /*17a0*/  FSEL R37, R37, -INF , P5 ;  /* 0xff80000025257808 */ /* 0x000fc40002800000 */
[----:B------:R-:W-:Y:S02]  /*17b0*/  FSEL R43, R43, -INF , P5 ;  /* 0xff8000002b2b7808 */ /* 0x000fe40002800000 */
[C---:B------:R-:W-:Y:S02]  /*17c0*/  ISETP.GE.AND P5, PT, R3.reuse, R18, PT ;  /* 0x000000120300720c */ /* 0x040fe40003fa6270 */
[----:B------:R-:W-:Y:S02]  /*17d0*/  IADD3 R18, R12, 0x39, RZ ;  /* 0x000000390c127810 */ /* 0x000fe40007ffe0ff */
[----:B------:R-:W-:Y:S02]  /*17e0*/  FSEL R36, R36, -INF , P6 ;  /* 0xff80000024247808 */ /* 0x000fe40003000000 */
[----:B------:R-:W-:Y:S02]  /*17f0*/  FSEL R42, R42, -INF , P6 ;  /* 0xff8000002a2a7808 */ /* 0x000fe40003000000 */
[----:B------:R-:W-:Y:S01]  /*1800*/  ISETP.GE.AND P6, PT, R3, R14, PT ;  /* 0x0000000e0300720c */ /* 0x000fe20003fc6270 */
[----:B------:R-:W-:Y:S01]  /*1810*/  VIADD R14, R12, 0x38 ;  /* 0x000000380c0e7836 */ /* 0x000fe20000000000 */
[----:B------:R-:W-:-:S02]  /*1820*/  FSEL R41, R41, -INF , P2 ;  /* 0xff80000029297808 */ /* 0x000fc40001000000 */
[----:B------:R-:W-:Y:S02]  /*1830*/  FSEL R47, R47, -INF , P2 ;  /* 0xff8000002f2f7808 */ /* 0x000fe40001000000 */
[C---:B------:R-:W-:Y:S01]  /*1840*/  ISETP.GE.AND P2, PT, R3.reuse, R18, PT ;  /* 0x000000120300720c */ /* 0x040fe20003f46270 */
[----:B------:R-:W-:Y:S01]  /*1850*/  VIADD R18, R12, 0x41 ;  /* 0x000000410c127836 */ /* 0x000fe20000000000 */
        /* <DEDUP_REMOVED lines=10> */
[----:B------:R-:W-:Y:S02]  /*1900*/  FMNMX R13, R24, R25, !PT ;  /* 0x00000019180d7209 */ /* 0x000fe40007800000 */
[----:B------:R-:W-:-:S02]  /*1910*/  ISETP.GE.AND P3, PT, R3, R14, PT ;  /* 0x0000000e0300720c */ /* 0x000fc40003f66270 */
[----:B------:R-:W-:Y:S02]  /*1920*/  IADD3 R14, R12, 0x48, RZ ;  /* 0x000000480c0e7810 */ /* 0x000fe40007ffe0ff */
[----:B------:R-:W-:Y:S02]  /*1930*/  FSEL R49, R49, -INF , P5 ;  /* 0xff80000031317808 */ /* 0x000fe40002800000 */
[----:B------:R-:W-:Y:S02]  /*1940*/  FSEL R55, R55, -INF , P5 ;  /* 0xff80000037377808 */ /* 0x000fe40002800000 */
[----:B------:R-:W-:Y:S02]  /*1950*/  ISETP.GE.AND P5, PT, R3, R18, PT ;  /* 0x000000120300720c */ /* 0x000fe40003fa6270 */
[----:B------:R-:W-:Y:S02]  /*1960*/  FMNMX R18, R28, R13, !PT ;  /* 0x0000000d1c127209 */ /* 0x000fe40007800000 */
[----:B------:R-:W-:-:S02]  /*1970*/  FSEL R48, R48, -INF , P6 ;  /* 0xff80000030307808 */ /* 0x000fc40003000000 */
[----:B------:R-:W-:Y:S02]  /*1980*/  FSEL R54, R54, -INF , P6 ;  /* 0xff80000036367808 */ /* 0x000fe40003000000 */
[----:B------:R-:W-:Y:S01]  /*1990*/  ISETP.GE.AND P6, PT, R3, R14, PT ;  /* 0x0000000e0300720c */ /* 0x000fe20003fc6270 */
[----:B------:R-:W-:Y:S01]  /*19a0*/  VIADD R14, R12, 0x50 ;  /* 0x000000500c0e7836 */ /* 0x000fe20000000000 */
[----:B------:R-:W-:Y:S02]  /*19b0*/  FMNMX R13, R29, R18, !PT ;  /* 0x000000121d0d7209 */ /* 0x000fe40007800000 */
[----:B------:R-:W-:Y:S02]  /*19c0*/  FSEL R52, R52, -INF , P1 ;  /* 0xff80000034347808 */ /* 0x000fe40000800000 */
[----:B------:R-:W-:Y:S02]  /*19d0*/  FSEL R58, R58, -INF , P1 ;  /* 0xff8000003a3a7808 */ /* 0x000fe40000800000 */
[----:B------:R-:W-:-:S02]  /*19e0*/  ISETP.GE.AND P1, PT, R3, R14, PT ;  /* 0x0000000e0300720c */ /* 0x000fc40003f26270 */
[----:B------:R-:W-:Y:S02]  /*19f0*/  FMNMX R18, R32, R13, !PT ;  /* 0x0000000d20127209 */ /* 0x000fe40007800000 */
[C---:B------:R-:W-:Y:S02]  /*1a00*/  IADD3 R14, R12.reuse, 0x51, RZ ;  /* 0x000000510c0e7810 */ /* 0x040fe40007ffe0ff */
[----:B------:R-:W-:Y:S02]  /*1a10*/  FSEL R53, R53, -INF , P2 ;  /* 0xff80000035357808 */ /* 0x000fe40001000000 */
[----:B------:R-:W-:Y:S02]  /*1a20*/  FSEL R59, R59, -INF , P2 ;  /* 0xff8000003b3b7808 */ /* 0x000fe40001000000 */
[----:B------:R-:W-:Y:S02]  /*1a30*/  FMNMX R13, R33, R18, !PT ;  /* 0x00000012210d7209 */ /* 0x000fe40007800000 */
[----:B------:R-:W-:Y:S01]  /*1a40*/  ISETP.GE.AND P2, PT, R3, R14, PT ;  /* 0x0000000e0300720c */ /* 0x000fe20003f46270 */
[----:B------:R-:W-:Y:S01]  /*1a50*/  VIADD R14, R12, 0x58 ;  /* 0x000000580c0e7836 */ /* 0x000fe20000000000 */
[----:B------:R-:W-:-:S02]  /*1a60*/  FMNMX R18, R36, R13, !PT ;  /* 0x0000000d24127209 */ /* 0x000fc40007800000 */
[----:B------:R-:W-:Y:S02]  /*1a70*/  FSEL R56, R56, -INF , P3 ;  /* 0xff80000038387808 */ /* 0x000fe40001800000 */
[----:B------:R-:W-:Y:S02]  /*1a80*/  FSEL R62, R62, -INF , P3 ;  /* 0xff8000003e3e7808 */ /* 0x000fe40001800000 */
[----:B------:R-:W-:Y:S01]  /*1a90*/  ISETP.GE.AND P3, PT, R3, R14, PT ;  /* 0x0000000e0300720c */ /* 0x000fe20003f66270 */
[----:B------:R-:W-:Y:S01]  /*1aa0*/  VIADD R14, R12, 0x59 ;  /* 0x000000590c0e7836 */ /* 0x000fe20000000000 */
[----:B------:R-:W-:Y:S02]  /*1ab0*/  FMNMX R13, R37, R18, !PT ;  /* 0x00000012250d7209 */ /* 0x000fe40007800000 */
[----:B------:R-:W-:Y:S02]  /*1ac0*/  FSEL R57, R57, -INF , P4 ;  /* 0xff80000039397808 */ /* 0x000fe40002000000 */
[----:B------:R-:W-:-:S02]  /*1ad0*/  FSEL R63, R63, -INF , P4 ;  /* 0xff8000003f3f7808 */ /* 0x000fc40002000000 */
[----:B------:R-:W-:Y:S02]  /*1ae0*/  FMNMX R18, R40, R13, !PT ;  /* 0x0000000d28127209 */ /* 0x000fe40007800000 */
[----:B------:R-:W-:Y:S02]  /*1af0*/  ISETP.GE.AND P4, PT, R3, R14, PT ;  /* 0x0000000e0300720c */ /* 0x000fe40003f86270 */
[----:B------:R-:W-:Y:S02]  /*1b00*/  IADD3 R14, R12, 0x60, RZ ;  /* 0x000000600c0e7810 */ /* 0x000fe40007ffe0ff */
[----:B------:R-:W-:Y:S02]  /*1b10*/  FMNMX R13, R41, R18, !PT ;  /* 0x00000012290d7209 */ /* 0x000fe40007800000 */
[----:B------:R-:W-:Y:S02]  /*1b20*/  FSEL R60, R60, -INF , P6 ;  /* 0xff8000003c3c7808 */ /* 0x000fe40003000000 */
[----:B------:R-:W-:-:S02]  /*1b30*/  FSEL R66, R66, -INF , P6 ;  /* 0xff80000042427808 */ /* 0x000fc40003000000 */
[----:B------:R-:W-:Y:S01]  /*1b40*/  ISETP.GE.AND P6, PT, R3, R14, PT ;  /* 0x0000000e0300720c */ /* 0x000fe20003fc6270 */
[----:B------:R-:W-:Y:S01]  /*1b50*/  VIADD R14, R12, 0x61 ;  /* 0x000000610c0e7836 */ /* 0x000fe20000000000 */
[----:B------:R-:W-:Y:S02]  /*1b60*/  FMNMX R18, R44, R13, !PT ;  /* 0x0000000d2c127209 */ /* 0x000fe40007800000 */
[----:B------:R-:W-:Y:S02]  /*1b70*/  FSEL R61, R61, -INF , P5 ;  /* 0xff8000003d3d7808 */ /* 0x000fe40002800000 */
[----:B------:R-:W-:Y:S02]  /*1b80*/  FSEL R67, R67, -INF , P5 ;  /* 0xff80000043437808 */ /* 0x000fe40002800000 */
[----:B------:R-:W-:Y:S01]  /*1b90*/  ISETP.GE.AND P5, PT, R3, R14, PT ;  /* 0x0000000e0300720c */ /* 0x000fe20003fa6270 */
[----:B------:R-:W-:Y:S01]  /*1ba0*/  VIADD R14, R12, 0x68 ;  /* 0x000000680c0e7836 */ /* 0x000fe20000000000 */
[----:B------:R-:W-:-:S02]  /*1bb0*/  FMNMX R13, R45, R18, !PT ;  /* 0x000000122d0d7209 */ /* 0x000fc40007800000 */
[----:B------:R-:W-:Y:S02]  /*1bc0*/  FSEL R64, R64, -INF , P1 ;  /* 0xff80000040407808 */ /* 0x000fe40000800000 */
[----:B------:R-:W-:Y:S02]  /*1bd0*/  FMNMX R18, R48, R13, !PT ;  /* 0x0000000d30127209 */ /* 0x000fe40007800000 */
[----:B------:R-:W-:Y:S02]  /*1be0*/  FSEL R70, R70, -INF , P1 ;  /* 0xff80000046467808 */ /* 0x000fe40000800000 */
[----:B------:R-:W-:Y:S02]  /*1bf0*/  ISETP.GE.AND P1, PT, R3, R14, PT ;  /* 0x0000000e0300720c */ /* 0x000fe40003f26270 */
[----:B------:R-:W-:Y:S02]  /*1c00*/  IADD3 R14, R12, 0x69, RZ ;  /* 0x000000690c0e7810 */ /* 0x000fe40007ffe0ff */
        /* <DEDUP_REMOVED lines=9> */
[----:B------:R-:W-:Y:S01]  /*1ca0*/  ISETP.GE.AND P3, PT, R3, R14, PT ;  /* 0x0000000e0300720c */ /* 0x000fe20003f66270 */
[----:B------:R-:W-:Y:S01]  /*1cb0*/  VIADD R14, R12, 0x71 ;  /* 0x000000710c0e7836 */ /* 0x000fe20000000000 */
[----:B------:R-:W-:Y:S02]  /*1cc0*/  FMNMX R18, R56, R13, !PT ;  /* 0x0000000d38127209 */ /* 0x000fe40007800000 */
[----:B------:R-:W-:Y:S02]  /*1cd0*/  FSEL R69, R69, -INF , P4 ;  /* 0xff80000045457808 */ /* 0x000fe40002000000 */
[----:B------:R-:W-:Y:S02]  /*1ce0*/  FSEL R75, R75, -INF , P4 ;  /* 0xff8000004b4b7808 */ /* 0x000fe40002000000 */
[----:B------:R-:W-:-:S02]  /*1cf0*/  ISETP.GE.AND P4, PT, R3, R14, PT ;  /* 0x0000000e0300720c */ /* 0x000fc40003f86270 */
[----:B------:R-:W-:Y:S02]  /*1d00*/  IADD3 R14, R12, 0x78, RZ ;  /* 0x000000780c0e7810 */ /* 0x000fe40007ffe0ff */
        /* <DEDUP_REMOVED lines=9> */
[----:B------:R-:W-:Y:S01]  /*1da0*/  ISETP.GE.AND P5, PT, R3, R14, PT ;  /* 0x0000000e0300720c */ /* 0x000fe20003fa6270 */
[----:B------:R-:W-:Y:S01]  /*1db0*/  VIADD R14, R12, 0x80 ;  /* 0x000000800c0e7836 */ /* 0x000fe20000000000 */
[----:B------:R-:W-:Y:S02]  /*1dc0*/  FMNMX R18, R64, R13, !PT ;  /* 0x0000000d40127209 */ /* 0x000fe40007800000 */
[----:B------:R-:W-:-:S02]  /*1dd0*/  FSEL R76, R76, -INF , P1 ;  /* 0xff8000004c4c7808 */ /* 0x000fc40000800000 */
[----:B------:R-:W-:Y:S02]  /*1de0*/  FSEL R82, R82, -INF , P1 ;  /* 0xff80000052527808 */ /* 0x000fe40000800000 */
[----:B------:R-:W-:Y:S02]  /*1df0*/  ISETP.GE.AND P1, PT, R3, R14, PT ;  /* 0x0000000e0300720c */ /* 0x000fe40003f26270 */
[----:B------:R-:W-:Y:S02]  /*1e00*/  FMNMX R13, R65, R18, !PT ;  /* 0x00000012410d7209 */ /* 0x000fe40007800000 */
[----:B------:R-:W-:Y:S02]  /*1e10*/  IADD3 R14, R12, 0x81, RZ ;  /* 0x000000810c0e7810 */ /* 0x000fe40007ffe0ff */
        /* <DEDUP_REMOVED lines=12> */
[----:B------:R-:W-:Y:S02]  /*1ee0*/  FSEL R87, R87, -INF , P4 ;  /* 0xff80000057577808 */ /* 0x000fe40002000000 */
[----:B------:R-:W-:Y:S02]  /*1ef0*/  FMNMX R13, R73, R18, !PT ;  /* 0x00000012490d7209 */ /* 0x000fe40007800000 */
        /* <DEDUP_REMOVED lines=10> */
[----:B------:R-:W-:Y:S01]  /*1fa0*/  ISETP.GE.AND P5, PT, R3, R14, PT ;  /* 0x0000000e0300720c */ /* 0x000fe20003fa6270 */
[----:B------:R-:W-:Y:S01]  /*1fb0*/  VIADD R14, R12, 0x98 ;  /* 0x000000980c0e7836 */ /* 0x000fe20000000000 */
[----:B------:R-:W-:Y:S02]  /*1fc0*/  FMNMX R18, R80, R13, !PT ;  /* 0x0000000d50127209 */ /* 0x000fe40007800000 */
[----:B------:R-:W-:Y:S02]  /*1fd0*/  FSEL R153, R88, -INF , P1 ;  /* 0xff80000058997808 */ /* 0x000fe40000800000 */
[----:B------:R-:W-:Y:S02]  /*1fe0*/  FMNMX R18, R81, R18, !PT ;  /* 0x0000001251127209 */ /* 0x000fe40007800000 */
[----:B------:R-:W-:Y:S02]  /*1ff0*/  FSEL R94, R94, -INF , P1 ;  /* 0xff8000005e5e7808 */ /* 0x000fe40000800000 */
[----:B------:R-:W-:-:S02]  /*2000*/  ISETP.GE.AND P1, PT, R3, R14, PT ;  /* 0x0000000e0300720c */ /* 0x000fc40003f26270 */
[C---:B------:R-:W-:Y:S02]  /*2010*/  IADD3 R14, R12.reuse, 0x99, RZ ;  /* 0x000000990c0e7810 */ /* 0x040fe40007ffe0ff */
        /* <DEDUP_REMOVED lines=9> */
[----:B------:R-:W-:Y:S01]  /*20b0*/  ISETP.GE.AND P3, PT, R3, R14, PT ;  /* 0x0000000e0300720c */ /* 0x000fe20003f66270 */
[----:B------:R-:W-:Y:S01]  /*20c0*/  VIADD R14, R12, 0xa1 ;  /* 0x000000a10c0e7836 */ /* 0x000fe20000000000 */
[----:B------:R-:W-:Y:S02]  /*20d0*/  FMNMX R18, R154, R13, !PT ;  /* 0x0000000d9a127209 */ /* 0x000fe40007800000 */
[----:B------:R-:W-:-:S02]  /*20e0*/  FSEL R156, R93, -INF , P4 ;  /* 0xff8000005d9c7808 */ /* 0x000fc40002000000 */
[----:B------:R-:W-:Y:S02]  /*20f0*/  FSEL R99, R99, -INF , P4 ;  /* 0xff80000063637808 */ /* 0x000fe40002000000 */
        /* <DEDUP_REMOVED lines=11> */
[----:B------:R-:W-:Y:S01]  /*21b0*/  ISETP.GE.AND P5, PT, R3, R14, PT ;  /* 0x0000000e0300720c */ /* 0x000fe20003fa6270 */
[----:B------:R-:W-:Y:S01]  /*21c0*/  VIADD R14, R12, 0xb0 ;  /* 0x000000b00c0e7836 */ /* 0x000fe20000000000 */
[----:B------:R-:W-:-:S02]  /*21d0*/  FSEL R159, R100, -INF , P1 ;  /* 0xff800000649f7808 */ /* 0x000fc40000800000 */
[----:B------:R-:W-:Y:S02]  /*21e0*/  FMNMX R18, R158, R13, !PT ;  /* 0x0000000d9e127209 */ /* 0x000fe40007800000 */
[----:B------:R-:W-:Y:S02]  /*21f0*/  FSEL R106, R106, -INF , P1 ;  /* 0xff8000006a6a7808 */ /* 0x000fe40000800000 */
[----:B------:R-:W-:Y:S02]  /*2200*/  ISETP.GE.AND P1, PT, R3, R14, PT ;  /* 0x0000000e0300720c */ /* 0x000fe40003f26270 */
[----:B------:R-:W-:Y:S02]  /*2210*/  FSEL R101, R101, -INF , P2 ;  /* 0xff80000065657808 */ /* 0x000fe40001000000 */
[----:B------:R-:W-:Y:S02]  /*2220*/  FMNMX R18, R159, R18, !PT ;  /* 0x000000129f127209 */ /* 0x000fe40007800000 */
[----:B------:R-:W-:-:S02]  /*2230*/  IADD3 R14, R12, 0xb1, RZ ;  /* 0x000000b10c0e7810 */ /* 0x000fc40007ffe0ff */
[----:B------:R-:W-:Y:S02]  /*2240*/  FSEL R107, R107, -INF , P2 ;  /* 0xff8000006b6b7808 */ /* 0x000fe40001000000 */
[----:B------:R-:W-:Y:S02]  /*2250*/  FSEL R104, R104, -INF , P3 ;  /* 0xff80000068687808 */ /* 0x000fe40001800000 */
[----:B------:R-:W-:Y:S02]  /*2260*/  FMNMX R13, R101, R18, !PT ;  /* 0x00000012650d7209 */ /* 0x000fe40007800000 */
[----:B------:R-:W-:Y:S01]  /*2270*/  ISETP.GE.AND P2, PT, R3, R14, PT ;  /* 0x0000000e0300720c */ /* 0x000fe20003f46270 */
[----:B------:R-:W-:Y:S01]  /*2280*/  VIADD R14, R12, 0xb8 ;  /* 0x000000b80c0e7836 */ /* 0x000fe20000000000 */
[----:B------:R-:W-:Y:S02]  /*2290*/  FSEL R105, R105, -INF , P4 ;  /* 0xff80000069697808 */ /* 0x000fe40002000000 */
[----:B------:R-:W-:-:S02]  /*22a0*/  FMNMX R18, R104, R13, !PT ;  /* 0x0000000d68127209 */ /* 0x000fc40007800000 */
[----:B------:R-:W-:Y:S02]  /*22b0*/  FSEL R110, R110, -INF , P3 ;  /* 0xff8000006e6e7808 */ /* 0x000fe40001800000 */
[----:B------:R-:W-:Y:S01]  /*22c0*/  ISETP.GE.AND P3, PT, R3, R14, PT ;  /* 0x0000000e0300720c */ /* 0x000fe20003f66270 */
[----:B------:R-:W-:Y:S01]  /*22d0*/  VIADD R14, R12, 0xb9 ;  /* 0x000000b90c0e7836 */ /* 0x000fe20000000000 */
[----:B------:R-:W-:Y:S02]  /*22e0*/  FSEL R108, R108, -INF , P6 ;  /* 0xff8000006c6c7808 */ /* 0x000fe40003000000 */
[----:B------:R-:W-:Y:S02]  /*22f0*/  FMNMX R13, R105, R18, !PT ;  /* 0x00000012690d7209 */ /* 0x000fe40007800000 */
[----:B------:R-:W-:Y:S02]  /*2300*/  FSEL R111, R111, -INF , P4 ;  /* 0xff8000006f6f7808 */ /* 0x000fe40002000000 */
[----:B------:R-:W-:-:S02]  /*2310*/  FSEL R109, R109, -INF , P5 ;  /* 0xff8000006d6d7808 */ /* 0x000fc40002800000 */
[----:B------:R-:W-:Y:S02]  /*2320*/  FMNMX R18, R108, R13, !PT ;  /* 0x0000000d6c127209 */ /* 0x000fe40007800000 */
[----:B------:R-:W-:Y:S02]  /*2330*/  ISETP.GE.AND P4, PT, R3, R14, PT ;  /* 0x0000000e0300720c */ /* 0x000fe40003f86270 */
[----:B------:R-:W-:Y:S02]  /*2340*/  IADD3 R14, R12, 0xc0, RZ ;  /* 0x000000c00c0e7810 */ /* 0x000fe40007ffe0ff */
[----:B------:R-:W-:Y:S02]  /*2350*/  FSEL R112, R112, -INF , P1 ;  /* 0xff80000070707808 */ /* 0x000fe40000800000 */
[----:B------:R-:W-:Y:S02]  /*2360*/  FMNMX R13, R109, R18, !PT ;  /* 0x000000126d0d7209 */ /* 0x000fe40007800000 */
[----:B------:R-:W-:-:S02]  /*2370*/  FSEL R114, R114, -INF , P6 ;  /* 0xff80000072727808 */ /* 0x000fc40003000000 */
[----:B------:R-:W-:Y:S01]  /*2380*/  ISETP.GE.AND P6, PT, R3, R14, PT ;  /* 0x0000000e0300720c */ /* 0x000fe20003fc6270 */
[----:B------:R-:W-:Y:S01]  /*2390*/  VIADD R14, R12, 0xc1 ;  /* 0x000000c10c0e7836 */ /* 0x000fe20000000000 */
[----:B------:R-:W-:Y:S02]  /*23a0*/  FSEL R113, R113, -INF , P2 ;  /* 0xff80000071717808 */ /* 0x000fe40001000000 */
[----:B------:R-:W-:Y:S02]  /*23b0*/  FMNMX R18, R112, R13, !PT ;  /* 0x0000000d70127209 */ /* 0x000fe40007800000 */
[----:B------:R-:W-:Y:S02]  /*23c0*/  FSEL R115, R115, -INF , P5 ;  /* 0xff80000073737808 */ /* 0x000fe40002800000 */
[----:B------:R-:W-:Y:S01]  /*23d0*/  ISETP.GE.AND P5, PT, R3, R14, PT ;  /* 0x0000000e0300720c */ /* 0x000fe20003fa6270 */
[----:B------:R-:W-:Y:S01]  /*23e0*/  VIADD R14, R12, 0xc8 ;  /* 0x000000c80c0e7836 */ /* 0x000fe20000000000 */
[----:B------:R-:W-:-:S02]  /*23f0*/  FSEL R116, R116, -INF , P3 ;  /* 0xff80000074747808 */ /* 0x000fc40001800000 */
[----:B------:R-:W-:Y:S01]  /*2400*/  FMNMX R13, R113, R18, !PT ;  /* 0x00000012710d7209 */ /* 0x000fe20007800000 */
[----:B------:R-:W-:Y:S01]  /*2410*/  VIADD R18, R12, 0xd9 ;  /* 0x000000d90c127836 */ /* 0x000fe20000000000 */
[----:B------:R-:W-:Y:S02]  /*2420*/  FSEL R117, R117, -INF , P4 ;  /* 0xff80000075757808 */ /* 0x000fe40002000000 */
[----:B------:R-:W-:Y:S02]  /*2430*/  FMNMX R22, R116, R13, !PT ;  /* 0x0000000d74167209 */ /* 0x000fe40007800000 */
[----:B------:R-:W-:Y:S02]  /*2440*/  FSEL R118, R118, -INF , P1 ;  /* 0xff80000076767808 */ /* 0x000fe40000800000 */
[----:B------:R-:W-:Y:S02]  /*2450*/  ISETP.GE.AND P1, PT, R3, R14, PT ;  /* 0x0000000e0300720c */ /* 0x000fe40003f26270 */
[----:B------:R-:W-:-:S02]  /*2460*/  IADD3 R14, R12, 0xc9, RZ ;  /* 0x000000c90c0e7810 */ /* 0x000fc40007ffe0ff */
[----:B------:R-:W-:Y:S02]  /*2470*/  FSEL R120, R120, -INF , P6 ;  /* 0xff80000078787808 */ /* 0x000fe40003000000 */
[----:B------:R-:W-:Y:S02]  /*2480*/  FMNMX R13, R117, R22, !PT ;  /* 0x00000016750d7209 */ /* 0x000fe40007800000 */
[----:B------:R-:W-:Y:S02]  /*2490*/  FSEL R119, R119, -INF , P2 ;  /* 0xff80000077777808 */ /* 0x000fe40001000000 */
[----:B------:R-:W-:Y:S01]  /*24a0*/  ISETP.GE.AND P2, PT, R3, R14, PT ;  /* 0x0000000e0300720c */ /* 0x000fe20003f46270 */
[C---:B------:R-:W-:Y:S01]  /*24b0*/  VIADD R14, R12.reuse, 0xd0 ;  /* 0x000000d00c0e7836 */ /* 0x040fe20000000000 */
[----:B------:R-:W-:Y:S02]  /*24c0*/  FSEL R121, R121, -INF , P5 ;  /* 0xff80000079797808 */ /* 0x000fe40002800000 */
[----:B------:R-:W-:Y:S01]  /*24d0*/  ISETP.GE.AND P0, PT, R3, R18, PT ;  /* 0x000000120300720c */ /* 0x000fe20003f06270 */
[----:B------:R-:W-:Y:S01]  /*24e0*/  VIADD R18, R12, 0xe0 ;  /* 0x000000e00c127836 */ /* 0x000fe20000000000 */
[----:B------:R-:W-:-:S02]  /*24f0*/  FMNMX R22, R120, R13, !PT ;  /* 0x0000000d78167209 */ /* 0x000fc40007800000 */
[----:B------:R-:W-:Y:S02]  /*2500*/  FSEL R122, R122, -INF , P3 ;  /* 0xff8000007a7a7808 */ /* 0x000fe40001800000 */
[----:B------:R-:W-:Y:S02]  /*2510*/  FSEL R124, R124, -INF , P1 ;  /* 0xff8000007c7c7808 */ /* 0x000fe40000800000 */
[----:B------:R-:W-:Y:S02]  /*2520*/  FMNMX R13, R121, R22, !PT ;  /* 0x00000016790d7209 */ /* 0x000fe40007800000 */
[C---:B------:R-:W-:Y:S01]  /*2530*/  ISETP.GE.AND P3, PT, R3.reuse, R14, PT ;  /* 0x0000000e0300720c */ /* 0x040fe20003f66270 */
[----:B------:R-:W-:Y:S01]  /*2540*/  VIADD R14, R12, 0xd1 ;  /* 0x000000d10c0e7836 */ /* 0x000fe20000000000 */
[----:B------:R-:W-:Y:S02]  /*2550*/  FSEL R130, R130, -INF , P1 ;  /* 0xff80000082827808 */ /* 0x000fe40000800000 */
[----:B------:R-:W-:-:S02]  /*2560*/  ISETP.GE.AND P1, PT, R3, R18, PT ;  /* 0x000000120300720c */ /* 0x000fc40003f26270 */
[----:B------:R-:W-:Y:S02]  /*2570*/  IADD3 R18, R12, 0xe1, RZ ;  /* 0x000000e10c127810 */ /* 0x000fe40007ffe0ff */
[----:B------:R-:W-:Y:S02]  /*2580*/  FSEL R125, R125, -INF , P2 ;  /* 0xff8000007d7d7808 */ /* 0x000fe40001000000 */
[----:B------:R-:W-:Y:S02]  /*2590*/  FMNMX R22, R124, R13, !PT ;  /* 0x0000000d7c167209 */ /* 0x000fe40007800000 */
[----:B------:R-:W-:Y:S02]  /*25a0*/  FSEL R123, R123, -INF , P4 ;  /* 0xff8000007b7b7808 */ /* 0x000fe40002000000 */
[----:B------:R-:W-:Y:S02]  /*25b0*/  FSEL R131, R131, -INF , P2 ;  /* 0xff80000083837808 */ /* 0x000fe40001000000 */
[----:B------:R-:W-:-:S02]  /*25c0*/  ISETP.GE.AND P4, PT, R3, R14, PT ;  /* 0x0000000e0300720c */ /* 0x000fc40003f86270 */
[----:B------:R-:W-:Y:S01]  /*25d0*/  ISETP.GE.AND P2, PT, R3, R18, PT ;  /* 0x000000120300720c */ /* 0x000fe20003f46270 */
[C---:B------:R-:W-:Y:S01]  /*25e0*/  VIADD R18, R12.reuse, 0xe8 ;  /* 0x000000e80c127836 */ /* 0x040fe20000000000 */
[----:B------:R-:W-:Y:S02]  /*25f0*/  IADD3 R14, R12, 0xd8, RZ ;  /* 0x000000d80c0e7810 */ /* 0x000fe40007ffe0ff */
[----:B------:R-:W-:Y:S02]  /*2600*/  FSEL R128, R128, -INF , P3 ;  /* 0xff80000080807808 */ /* 0x000fe40001800000 */
[----:B------:R-:W-:Y:S02]  /*2610*/  FMNMX R13, R125, R22, !PT ;  /* 0x000000167d0d7209 */ /* 0x000fe40007800000 */
[----:B------:R-:W-:Y:S02]  /*2620*/  FSEL R126, R126, -INF , P6 ;  /* 0xff8000007e7e7808 */ /* 0x000fe40003000000 */
[----:B------:R-:W-:-:S02]  /*2630*/  ISETP.GE.AND P6, PT, R3, R14, PT ;  /* 0x0000000e0300720c */ /* 0x000fc40003fc6270 */
        /* <DEDUP_REMOVED lines=8> */
[----:B------:R-:W-:Y:S02]  /*26c0*/  ISETP.GE.AND P4, PT, R3, R18, PT ;  /* 0x000000120300720c */ /* 0x000fe40003f86270 */
[----:B------:R-:W-:Y:S02]  /*26d0*/  FSEL R133, R133, -INF , P0 ;  /* 0xff80000085857808 */ /* 0x000fe40000000000 */
[----:B------:R-:W-:Y:S02]  /*26e0*/  FMNMX R22, R132, R13, !PT ;  /* 0x0000000d84167209 */ /* 0x000fe40007800000 */
[----:B------:R-:W-:Y:S02]  /*26f0*/  IADD3 R18, R12, 0xf9, RZ ;  /* 0x000000f90c127810 */ /* 0x000fe40007ffe0ff */
[----:B------:R-:W-:-:S02]  /*2700*/  FSEL R148, R148, -INF , P4 ;  /* 0xff80000094947808 */ /* 0x000fc40002000000 */
[----:B------:R-:W-:Y:S02]  /*2710*/  FSEL R160, R136, -INF , P1 ;  /* 0xff80000088a07808 */ /* 0x000fe40000800000 */
[----:B------:R-:W-:Y:S02]  /*2720*/  FMNMX R13, R133, R22, !PT ;  /* 0x00000016850d7209 */ /* 0x000fe40007800000 */
[----:B------:R-:W-:Y:S01]  /*2730*/  ISETP.GE.AND P4, PT, R3, R18, PT ;  /* 0x000000120300720c */ /* 0x000fe20003f86270 */
[----:B------:R-:W-:Y:S01]  /*2740*/  VIADD R18, R12, 0xe9 ;  /* 0x000000e90c127836 */ /* 0x000fe20000000000 */
        /* <DEDUP_REMOVED lines=8> */
[----:B------:R-:W-:Y:S02]  /*27d0*/  IADD3 R22, R12, 0xf1, RZ ;  /* 0x000000f10c167810 */ /* 0x000fe40007ffe0ff */
[----:B------:R-:W-:-:S02]  /*27e0*/  FSEL R141, R141, -INF , P4 ;  /* 0xff8000008d8d7808 */ /* 0x000fc40002000000 */
[----:B------:R-:W-:Y:S02]  /*27f0*/  FMNMX R72, R140, R13, !PT ;  /* 0x0000000d8c487209 */ /* 0x000fe40007800000 */
[----:B------:R-:W-:Y:S02]  /*2800*/  ISETP.GE.AND P5, PT, R3, R18, PT ;  /* 0x000000120300720c */ /* 0x000fe40003fa6270 */
[----:B------:R-:W-:Y:S02]  /*2810*/  FMNMX R13, R141, R72, !PT ;  /* 0x000000488d0d7209 */ /* 0x000fe40007800000 */
[----:B------:R-:W-:Y:S02]  /*2820*/  FSEL R144, R144, -INF , P5 ;  /* 0xff80000090907808 */ /* 0x000fe40002800000 */
[----:B------:R-:W-:Y:S02]  /*2830*/  ISETP.GE.AND P6, PT, R3, R22, PT ;  /* 0x000000160300720c */ /* 0x000fe40003fc6270 */
[----:B------:R-:W-:-:S02]  /*2840*/  FMNMX R18, R144, R13, !PT ;  /* 0x0000000d90127209 */ /* 0x000fc40007800000 */
[----:B------:R-:W-:Y:S02]  /*2850*/  FSEL R145, R145, -INF , P6 ;  /* 0xff80000091917808 */ /* 0x000fe40003000000 */
[----:B------:R-:W-:Y:S02]  /*2860*/  P2R R21, PR, RZ, 0x2 ;  /* 0x00000002ff157803 */ /* 0x000fe40000000000 */
[----:B------:R-:W-:Y:S02]  /*2870*/  FMNMX R13, R145, R18, !PT ;  /* 0x00000012910d7209 */ /* 0x000fe40007800000 */
[----:B------:R-:W-:Y:S02]  /*2880*/  FSEL R146, R146, -INF , P3 ;  /* 0xff80000092927808 */ /* 0x000fe40001800000 */
[----:B------:R-:W-:Y:S02]  /*2890*/  FMNMX R18, R148, R13, !PT ;  /* 0x0000000d94127209 */ /* 0x000fe40007800000 */
[----:B------:R-:W-:-:S02]  /*28a0*/  FSEL R143, R143, -INF , P2 ;  /* 0xff8000008f8f7808 */ /* 0x000fc40001000000 */
[----:B------:R-:W-:Y:S02]  /*28b0*/  FMNMX R13, R149, R18, !PT ;  /* 0x00000012950d7209 */ /* 0x000fe40007800000 */
[----:B------:R-:W-:Y:S02]  /*28c0*/  FSEL R147, R147, -INF , P4 ;  /* 0xff80000093937808 */ /* 0x000fe40002000000 */
[----:B------:R-:W-:Y:S01]  /*28d0*/  P2R R23, PR, RZ, 0x1 ;  /* 0x00000001ff177803 */ /* 0x000fe20000000000 */
[----:B------:R-:W1:Y:S01]  /*28e0*/  SHFL.BFLY PT, R18, R13, 0x1, 0x1f ;  /* 0x0c201f000d127f89 */ /* 0x000e6200000e0000 */
[----:B------:R-:W-:Y:S02]  /*28f0*/  ISETP.GE.AND P0, PT, R3, R14, PT ;  /* 0x0000000e0300720c */ /* 0x000fe40003f06270 */
[----:B------:R-:W-:Y:S02]  /*2900*/  FSEL R151, R151, -INF , P6 ;  /* 0xff80000097977808 */ /* 0x000fe40003000000 */
[----:B------:R-:W-:-:S02]  /*2910*/  FSEL R138, R138, -INF , P0 ;  /* 0xff8000008a8a7808 */ /* 0x000fc40000000000 */
[----:B------:R-:W-:Y:S02]  /*2920*/  ISETP.NE.AND P0, PT, R23, RZ, PT ;  /* 0x000000ff1700720c */ /* 0x000fe40003f05270 */
[----:B------:R-:W-:Y:S02]  /*2930*/  FSEL R150, R150, -INF , P5 ;  /* 0xff80000096967808 */ /* 0x000fe40002800000 */
[----:B------:R-:W-:Y:S02]  /*2940*/  FSEL R139, R139, -INF , P0 ;  /* 0xff8000008b8b7808 */ /* 0x000fe40000000000 */
[----:B------:R-:W-:Y:S01]  /*2950*/  ISETP.NE.AND P0, PT, R11, RZ, PT ;  /* 0x000000ff0b00720c */ /* 0x000fe20003f05270 */
[----:B------:R-:W-:Y:S01]  /*2960*/  VIADD R11, R3, 0x8 ;  /* 0x00000008030b7836 */ /* 0x000fe20000000000 */
[----:B-1----:R-:W-:-:S05]  /*2970*/  FMNMX R17, R13, R18, !PT ;  /* 0x000000120d117209 */ /* 0x002fca0007800000 */
[----:B------:R-:W1:Y:S02]  /*2980*/  SHFL.BFLY PT, R18, R17, 0x2, 0x1f ;  /* 0x0c401f0011127f89 */ /* 0x000e6400000e0000 */
[----:B-1----:R-:W-:-:S04]  /*2990*/  FMNMX R18, R17, R18, !PT ;  /* 0x0000001211127209 */ /* 0x002fc80007800000 */
[----:B------:R-:W-:-:S04]  /*29a0*/  FSETP.NEU.AND P1, PT, R18, -INF , PT ;  /* 0xff8000001200780b */ /* 0x000fc80003f2d000 */
[----:B------:R-:W-:Y:S02]  /*29b0*/  FSEL R162, R18, RZ, P1 ;  /* 0x000000ff12a27208 */ /* 0x000fe40000800000 */
[----:B------:R-:W-:-:S03]  /*29c0*/  ISETP.NE.AND P1, PT, R21, RZ, PT ;  /* 0x000000ff1500720c */ /* 0x000fc60003f25270 */
[----:B------:R-:W-:Y:S01]  /*29d0*/  FMUL R162, R162, UR6 ;  /* 0x00000006a2a27c20 */ /* 0x000fe20008400000 */
[----:B------:R-:W-:-:S03]  /*29e0*/  FSEL R142, R142, -INF , P1 ;  /* 0xff8000008e8e7808 */ /* 0x000fc60000800000 */
[--C-:B------:R-:W-:Y:S01]  /*29f0*/  FFMA R24, R24, UR6, -R162.reuse ;  /* 0x0000000618187c23 */ /* 0x100fe200080008a2 */
[--C-:B------:R-:W-:Y:S01]  /*2a00*/  FFMA R13, R25, UR6, -R162.reuse ;  /* 0x00000006190d7c23 */ /* 0x100fe200080008a2 */
[--C-:B------:R-:W-:Y:S01]  /*2a10*/  FFMA R25, R29, UR6, -R162.reuse ;  /* 0x000000061d197c23 */ /* 0x100fe200080008a2 */
[--C-:B------:R-:W-:Y:S01]  /*2a20*/  FFMA R29, R32, UR6, -R162.reuse ;  /* 0x00000006201d7c23 */ /* 0x100fe200080008a2 */
[--C-:B------:R-:W-:Y:S01]  /*2a30*/  FFMA R32, R33, UR6, -R162.reuse ;  /* 0x0000000621207c23 */ /* 0x100fe200080008a2 */
[----:B------:R-:W-:Y:S01]  /*2a40*/  FSETP.GEU.AND P1, PT, R24, -126, PT ;  /* 0xc2fc00001800780b */ /* 0x000fe20003f2e000 */
[--C-:B------:R-:W-:Y:S01]  /*2a50*/  FFMA R33, R36, UR6, -R162.reuse ;  /* 0x0000000624217c23 */ /* 0x100fe200080008a2 */
[--C-:B------:R-:W-:Y:S01]  /*2a60*/  FFMA R22, R28, UR6, -R162.reuse ;  /* 0x000000061c167c23 */ /* 0x100fe200080008a2 */
[--C-:B------:R-:W-:Y:S01]  /*2a70*/  FFMA R36, R48, UR6, -R162.reuse ;  /* 0x0000000630247c23 */ /* 0x100fe200080008a2 */
[----:B------:R-:W-:Y:S01]  /*2a80*/  FSETP.GEU.AND P2, PT, R13, -126, PT ;  /* 0xc2fc00000d00780b */ /* 0x000fe20003f4e000 */
        /* <DEDUP_REMOVED lines=8> */
[----:B------:R-:W-:Y:S01]  /*2b10*/  @!P1 FMUL R24, R24, 0.5 ;  /* 0x3f00000018189820 */ /* 0x000fe20000400000 */
[--C-:B------:R-:W-:Y:S01]  /*2b20*/  FFMA R44, R45, UR6, -R162.reuse ;  /* 0x000000062d2c7c23 */ /* 0x100fe200080008a2 */
[--C-:B------:R-:W-:Y:S01]  /*2b30*/  FFMA R14, R52, UR6, -R162.reuse ;  /* 0x00000006340e7c23 */ /* 0x100fe200080008a2 */
[--C-:B------:R-:W-:Y:S01]  /*2b40*/  FFMA R17, R53, UR6, -R162.reuse ;  /* 0x0000000635117c23 */ /* 0x100fe200080008a2 */
[----:B------:R-:W-:Y:S01]  /*2b50*/  @!P2 FMUL R13, R13, 0.5 ;  /* 0x3f0000000d0da820 */ /* 0x000fe20000400000 */
[--C-:B------:R-:W-:Y:S01]  /*2b60*/  FFMA R53, R15, UR6, -R162.reuse ;  /* 0x000000060f357c23 */ /* 0x100fe200080008a2 */
[----:B------:R-:W1:Y:S01]  /*2b70*/  MUFU.EX2 R24, R24 ;  /* 0x0000001800187308 */ /* 0x000e620000000800 */
[----:B------:R-:W-:Y:S01]  /*2b80*/  @!P4 FMUL R25, R25, 0.5 ;  /* 0x3f0000001919c820 */ /* 0x000fe20000400000 */
[----:B------:R-:W-:Y:S01]  /*2b90*/  @!P3 FMUL R22, R22, 0.5 ;  /* 0x3f0000001616b820 */ /* 0x000fe20000400000 */
[--C-:B------:R-:W-:Y:S01]  /*2ba0*/  FFMA R61, R61, UR6, -R162.reuse ;  /* 0x000000063d3d7c23 */ /* 0x100fe200080008a2 */
[----:B------:R-:W-:Y:S01]  /*2bb0*/  @!P6 FMUL R32, R32, 0.5 ;  /* 0x3f0000002020e820 */ /* 0x000fe20000400000 */
[--C-:B------:R-:W-:Y:S01]  /*2bc0*/  FFMA R41, R57, UR6, -R162.reuse ;  /* 0x0000000639297c23 */ /* 0x100fe200080008a2 */
[----:B------:R-:W-:Y:S01]  /*2bd0*/  @!P5 FMUL R29, R29, 0.5 ;  /* 0x3f0000001d1dd820 */ /* 0x000fe20000400000 */
[--C-:B------:R-:W-:Y:S01]  /*2be0*/  FFMA R40, R56, UR6, -R162.reuse ;  /* 0x0000000638287c23 */ /* 0x100fe200080008a2 */
[----:B------:R-:W2:Y:S01]  /*2bf0*/  MUFU.EX2 R22, R22 ;  /* 0x0000001600167308 */ /* 0x000ea20000000800 */
[--C-:B------:R-:W-:Y:S01]  /*2c00*/  FFMA R64, R64, UR6, -R162.reuse ;  /* 0x0000000640407c23 */ /* 0x100fe200080008a2 */
[--C-:B------:R-:W-:Y:S01]  /*2c10*/  FFMA R60, R60, UR6, -R162.reuse ;  /* 0x000000063c3c7c23 */ /* 0x100fe200080008a2 */
[--C-:B------:R-:W-:Y:S01]  /*2c20*/  FFMA R65, R65, UR6, -R162.reuse ;  /* 0x0000000641417c23 */ /* 0x100fe200080008a2 */
[--C-:B------:R-:W-:Y:S01]  /*2c30*/  FFMA R73, R73, UR6, -R162.reuse ;  /* 0x0000000649497c23 */ /* 0x100fe200080008a2 */
[--C-:B------:R-:W-:Y:S01]  /*2c40*/  FFMA R69, R69, UR6, -R162.reuse ;  /* 0x0000000645457c23 */ /* 0x100fe200080008a2 */
[--C-:B------:R-:W-:Y:S01]  /*2c50*/  FFMA R68, R68, UR6, -R162.reuse ;  /* 0x0000000644447c23 */ /* 0x100fe200080008a2 */
[--C-:B------:R-:W-:Y:S01]  /*2c60*/  FFMA R76, R76, UR6, -R162.reuse ;  /* 0x000000064c4c7c23 */ /* 0x100fe200080008a2 */
[----:B------:R-:W3:Y:S01]  /*2c70*/  MUFU.EX2 R13, R13 ;  /* 0x0000000d000d7308 */ /* 0x000ee20000000800 */
[----:B-1----:R-:W-:Y:S01]  /*2c80*/  @!P1 FMUL R24, R24, R24 ;  /* 0x0000001818189220 */ /* 0x002fe20000400000 */
[----:B------:R-:W-:Y:S01]  /*2c90*/  FSETP.GEU.AND P1, PT, R33, -126, PT ;  /* 0xc2fc00002100780b */ /* 0x000fe20003f2e000 */
[--C-:B------:R-:W-:Y:S01]  /*2ca0*/  FFMA R77, R77, UR6, -R162.reuse ;  /* 0x000000064d4d7c23 */ /* 0x100fe200080008a2 */
[--C-:B------:R-:W-:Y:S01]  /*2cb0*/  FFMA R97, R152, UR6, -R162.reuse ;  /* 0x0000000698617c23 */ /* 0x100fe200080008a2 */
[--C-:B------:R-:W-:Y:S01]  /*2cc0*/  FFMA R81, R81, UR6, -R162.reuse ;  /* 0x0000000651517c23 */ /* 0x100fe200080008a2 */
[--C-:B------:R-:W-:Y:S01]  /*2cd0*/  FFMA R80, R80, UR6, -R162.reuse ;  /* 0x0000000650507c23 */ /* 0x100fe200080008a2 */
[--C-:B------:R-:W-:Y:S01]  /*2ce0*/  FFMA R57, R153, UR6, -R162.reuse ;  /* 0x0000000699397c23 */ /* 0x100fe200080008a2 */
[----:B------:R-:W1:Y:S01]  /*2cf0*/  MUFU.EX2 R25, R25 ;  /* 0x0000001900197308 */ /* 0x000e620000000800 */
[----:B--2---:R-:W-:Y:S01]  /*2d00*/  @!P3 FMUL R22, R22, R22 ;  /* 0x000000161616b220 */ /* 0x004fe20000400000 */
[----:B------:R-:W-:Y:S01]  /*2d10*/  FSETP.GEU.AND P3, PT, R28, -126, PT ;  /* 0xc2fc00001c00780b */ /* 0x000fe20003f6e000 */
[--C-:B------:R-:W-:Y:S01]  /*2d20*/  FFMA R19, R19, UR6, -R162.reuse ;  /* 0x0000000613137c23 */ /* 0x100fe200080008a2 */
[--C-:B------:R-:W-:Y:S01]  /*2d30*/  FFMA R96, R154, UR6, -R162.reuse ;  /* 0x000000069a607c23 */ /* 0x100fe200080008a2 */
[--C-:B------:R-:W-:Y:S01]  /*2d40*/  FFMA R158, R158, UR6, -R162.reuse ;  /* 0x000000069e9e7c23 */ /* 0x100fe200080008a2 */
[--C-:B------:R-:W-:Y:S01]  /*2d50*/  FFMA R100, R156, UR6, -R162.reuse ;  /* 0x000000069c647c23 */ /* 0x100fe200080008a2 */
[----:B------:R-:W-:Y:S01]  /*2d60*/  @!P1 FMUL R33, R33, 0.5 ;  /* 0x3f00000021219820 */ /* 0x000fe20000400000 */
[----:B------:R-:W2:Y:S01]  /*2d70*/  MUFU.EX2 R32, R32 ;  /* 0x0000002000207308 */ /* 0x000ea20000000800 */
[----:B---3--:R-:W-:Y:S01]  /*2d80*/  @!P2 FMUL R13, R13, R13 ;  /* 0x0000000d0d0da220 */ /* 0x008fe20000400000 */
[----:B------:R-:W-:Y:S01]  /*2d90*/  FSETP.GEU.AND P2, PT, R37, -126, PT ;  /* 0xc2fc00002500780b */ /* 0x000fe20003f4e000 */
[--C-:B------:R-:W-:Y:S01]  /*2da0*/  FFMA R159, R159, UR6, -R162.reuse ;  /* 0x000000069f9f7c23 */ /* 0x100fe200080008a2 */
[--C-:B------:R-:W-:Y:S01]  /*2db0*/  FFMA R157, R157, UR6, -R162.reuse ;  /* 0x000000069d9d7c23 */ /* 0x100fe200080008a2 */
[--C-:B------:R-:W-:Y:S01]  /*2dc0*/  FFMA R109, R109, UR6, -R162.reuse ;  /* 0x000000066d6d7c23 */ /* 0x100fe200080008a2 */
[--C-:B------:R-:W-:Y:S01]  /*2dd0*/  FFMA R108, R108, UR6, -R162.reuse ;  /* 0x000000066c6c7c23 */ /* 0x100fe200080008a2 */
[----:B------:R-:W-:Y:S01]  /*2de0*/  @!P3 FMUL R28, R28, 0.5 ;  /* 0x3f0000001c1cb820 */ /* 0x000fe20000400000 */
[----:B------:R-:W3:Y:S01]  /*2df0*/  MUFU.EX2 R33, R33 ;  /* 0x0000002100217308 */ /* 0x000ee20000000800 */
[----:B-1----:R-:W-:Y:S01]  /*2e00*/  @!P4 FMUL R25, R25, R25 ;  /* 0x000000191919c220 */ /* 0x002fe20000400000 */
[----:B------:R-:W-:Y:S01]  /*2e10*/  FSETP.GEU.AND P4, PT, R23, -126, PT ;  /* 0xc2fc00001700780b */ /* 0x000fe20003f8e000 */
[--C-:B------:R-:W-:Y:S01]  /*2e20*/  FFMA R113, R113, UR6, -R162.reuse ;  /* 0x0000000671717c23 */ /* 0x100fe200080008a2 */
[--C-:B------:R-:W-:Y:S01]  /*2e30*/  FFMA R128, R128, UR6, -R162.reuse ;  /* 0x0000000680807c23 */ /* 0x100fe200080008a2 */
[--C-:B------:R-:W-:Y:S01]  /*2e40*/  FFMA R132, R132, UR6, -R162.reuse ;  /* 0x0000000684847c23 */ /* 0x100fe200080008a2 */
[----:B------:R-:W-:Y:S01]  /*2e50*/  FFMA R144, R144, UR6, -R162 ;  /* 0x0000000690907c23 */ /* 0x000fe200080008a2 */
[----:B------:R-:W-:Y:S01]  /*2e60*/  @!P2 FMUL R37, R37, 0.5 ;  /* 0x3f0000002525a820 */ /* 0x000fe20000400000 */
[----:B------:R-:W1:Y:S01]  /*2e70*/  MUFU.EX2 R28, R28 ;  /* 0x0000001c001c7308 */ /* 0x000e620000000800 */
[----:B--2---:R-:W-:Y:S01]  /*2e80*/  @!P6 FMUL R32, R32, R32 ;  /* 0x000000202020e220 */ /* 0x004fe20000400000 */
[----:B------:R-:W-:-:S05]  /*2e90*/  FSETP.GEU.AND P6, PT, R44, -126, PT ;  /* 0xc2fc00002c00780b */ /* 0x000fca0003fce000 */
[----:B------:R-:W-:Y:S01]  /*2ea0*/  @!P4 FMUL R23, R23, 0.5 ;  /* 0x3f0000001717c820 */ /* 0x000fe20000400000 */
[----:B------:R-:W2:Y:S01]  /*2eb0*/  MUFU.EX2 R29, R29 ;  /* 0x0000001d001d7308 */ /* 0x000ea20000000800 */
[----:B---3--:R-:W-:Y:S01]  /*2ec0*/  @!P1 FMUL R33, R33, R33 ;  /* 0x0000002121219220 */ /* 0x008fe20000400000 */
[----:B------:R-:W-:-:S05]  /*2ed0*/  FSETP.GEU.AND P1, PT, R36, -126, PT ;  /* 0xc2fc00002400780b */ /* 0x000fca0003f2e000 */
[----:B------:R-:W-:Y:S01]  /*2ee0*/  @!P6 FMUL R44, R44, 0.5 ;  /* 0x3f0000002c2ce820 */ /* 0x000fe20000400000 */
[----:B------:R3:W4:Y:S01]  /*2ef0*/  MUFU.EX2 R136, R37 ;  /* 0x0000002500887308 */ /* 0x0007220000000800 */
[----:B-1----:R-:W-:Y:S01]  /*2f00*/  @!P3 FMUL R28, R28, R28 ;  /* 0x0000001c1c1cb220 */ /* 0x002fe20000400000 */
[----:B------:R-:W-:-:S05]  /*2f10*/  FSETP.GEU.AND P3, PT, R14, -126, PT ;  /* 0xc2fc00000e00780b */ /* 0x000fca0003f6e000 */
[----:B------:R-:W-:Y:S01]  /*2f20*/  @!P1 FMUL R36, R36, 0.5 ;  /* 0x3f00000024249820 */ /* 0x000fe20000400000 */
[----:B------:R-:W1:Y:S01]  /*2f30*/  MUFU.EX2 R23, R23 ;  /* 0x0000001700177308 */ /* 0x000e620000000800 */
[----:B---3--:R-:W-:Y:S01]  /*2f40*/  FFMA R37, R49, UR6, -R162 ;  /* 0x0000000631257c23 */ /* 0x008fe200080008a2 */
[----:B--2---:R-:W-:Y:S01]  /*2f50*/  @!P5 FMUL R29, R29, R29 ;  /* 0x0000001d1d1dd220 */ /* 0x004fe20000400000 */
[----:B------:R-:W-:-:S04]  /*2f60*/  FSETP.GEU.AND P5, PT, R21, -126, PT ;  /* 0xc2fc00001500780b */ /* 0x000fc80003fae000 */
[----:B------:R-:W-:Y:S01]  /*2f70*/  @!P3 FMUL R14, R14, 0.5 ;  /* 0x3f0000000e0eb820 */ /* 0x000fe20000400000 */
[----:B------:R-:W2:Y:S01]  /*2f80*/  MUFU.EX2 R36, R36 ;  /* 0x0000002400247308 */ /* 0x000ea20000000800 */
[----:B----4-:R-:W-:Y:S01]  /*2f90*/  @!P2 FMUL R136, R136, R136 ;  /* 0x000000888888a220 */ /* 0x010fe20000400000 */
[----:B------:R-:W-:-:S06]  /*2fa0*/  FSETP.GEU.AND P2, PT, R37, -126, PT ;  /* 0xc2fc00002500780b */ /* 0x000fcc0003f4e000 */
[----:B------:R-:W-:Y:S01]  /*2fb0*/  @!P5 FMUL R21, R21, 0.5 ;  /* 0x3f0000001515d820 */ /* 0x000fe20000400000 */
[----:B------:R-:W3:Y:S01]  /*2fc0*/  MUFU.EX2 R14, R14 ;  /* 0x0000000e000e7308 */ /* 0x000ee20000000800 */
[----:B-1----:R-:W-:Y:S01]  /*2fd0*/  @!P4 FMUL R23, R23, R23 ;  /* 0x000000171717c220 */ /* 0x002fe20000400000 */
[----:B------:R-:W-:-:S04]  /*2fe0*/  FSETP.GEU.AND P4, PT, R17, -126, PT ;  /* 0xc2fc00001100780b */ /* 0x000fc80003f8e000 */
[----:B------:R-:W-:Y:S01]  /*2ff0*/  @!P2 FMUL R37, R37, 0.5 ;  /* 0x3f0000002525a820 */ /* 0x000fe20000400000 */
[----:B--2---:R-:W-:Y:S01]  /*3000*/  @!P1 FMUL R36, R36, R36 ;  /* 0x0000002424249220 */ /* 0x004fe20000400000 */
[CC--:B------:R-:W-:Y:S01]  /*3010*/  ISETP.GE.AND P1, PT, R11.reuse, R12.reuse, PT ;  /* 0x0000000c0b00720c */ /* 0x0c0fe20003f26270 */
[----:B------:R-:W1:Y:S03]  /*3020*/  MUFU.EX2 R44, R44 ;  /* 0x0000002c002c7308 */ /* 0x000e660000000800 */
[----:B------:R-:W-:Y:S02]  /*3030*/  FSEL R26, R26, -INF , P1 ;  /* 0xff8000001a1a7808 */ /* 0x000fe40000800000 */
[----:B------:R-:W-:Y:S01]  /*3040*/  ISETP.GT.AND P1, PT, R11, R12, PT ;  /* 0x0000000c0b00720c */ /* 0x000fe20003f24270 */
[----:B------:R-:W-:Y:S01]  /*3050*/  @!P4 FMUL R17, R17, 0.5 ;  /* 0x3f0000001111c820 */ /* 0x000fe20000400000 */
[----:B---3--:R-:W-:Y:S01]  /*3060*/  @!P3 FMUL R14, R14, R14 ;  /* 0x0000000e0e0eb220 */ /* 0x008fe20000400000 */
[----:B------:R-:W2:Y:S01]  /*3070*/  MUFU.EX2 R21, R21 ;  /* 0x0000001500157308 */ /* 0x000ea20000000800 */
[----:B------:R-:W-:-:S02]  /*3080*/  FSEL R27, R27, -INF , P1 ;  /* 0xff8000001b1b7808 */ /* 0x000fc40000800000 */
[----:B------:R-:W-:Y:S02]  /*3090*/  FSETP.GEU.AND P3, PT, R61, -126, PT ;  /* 0xc2fc00003d00780b */ /* 0x000fe40003f6e000 */
[----:B------:R-:W-:Y:S02]  /*30a0*/  FMNMX R45, R26, R27, !PT ;  /* 0x0000001b1a2d7209 */ /* 0x000fe40007800000 */
[----:B------:R-:W-:Y:S01]  /*30b0*/  FSETP.GEU.AND P1, PT, R64, -126, PT ;  /* 0xc2fc00004000780b */ /* 0x000fe20003f2e000 */
[----:B------:R-:W3:Y:S01]  /*30c0*/  MUFU.EX2 R37, R37 ;  /* 0x0000002500257308 */ /* 0x000ee20000000800 */
[----:B------:R-:W-:Y:S01]  /*30d0*/  FMNMX R48, R30, R45, !PT ;  /* 0x0000002d1e307209 */ /* 0x000fe20007800000 */
[----:B-1----:R-:W-:Y:S01]  /*30e0*/  @!P6 FMUL R44, R44, R44 ;  /* 0x0000002c2c2ce220 */ /* 0x002fe20000400000 */
[----:B------:R-:W-:Y:S02]  /*30f0*/  FSETP.GEU.AND P6, PT, R41, -126, PT ;  /* 0xc2fc00002900780b */ /* 0x000fe40003fce000 */
[----:B------:R-:W-:-:S03]  /*3100*/  FMNMX R49, R31, R48, !PT ;  /* 0x000000301f317209 */ /* 0x000fc60007800000 */
[----:B------:R-:W1:Y:S01]  /*3110*/  MUFU.EX2 R17, R17 ;  /* 0x0000001100117308 */ /* 0x000e620000000800 */
[----:B------:R-:W-:Y:S01]  /*3120*/  FMNMX R48, R34, R49, !PT ;  /* 0x0000003122307209 */ /* 0x000fe20007800000 */
[----:B--2---:R-:W-:Y:S01]  /*3130*/  @!P5 FMUL R21, R21, R21 ;  /* 0x000000151515d220 */ /* 0x004fe20000400000 */
[----:B------:R-:W-:Y:S01]  /*3140*/  FSETP.GEU.AND P5, PT, R40, -126, PT ;  /* 0xc2fc00002800780b */ /* 0x000fe20003fae000 */
[----:B------:R-:W-:Y:S01]  /*3150*/  @!P3 FMUL R61, R61, 0.5 ;  /* 0x3f0000003d3db820 */ /* 0x000fe20000400000 */
[----:B------:R-:W-:Y:S01]  /*3160*/  FMNMX R49, R35, R48, !PT ;  /* 0x0000003023317209 */ /* 0x000fe20007800000 */
[----:B------:R-:W-:Y:S02]  /*3170*/  @!P1 FMUL R64, R64, 0.5 ;  /* 0x3f00000040409820 */ /* 0x000fe40000400000 */
[----:B------:R-:W-:Y:S01]  /*3180*/  @!P6 FMUL R41, R41, 0.5 ;  /* 0x3f0000002929e820 */ /* 0x000fe20000400000 */
[----:B------:R-:W-:Y:S01]  /*3190*/  FMNMX R48, R38, R49, !PT ;  /* 0x0000003126307209 */ /* 0x000fe20007800000 */
[----:B---3--:R-:W-:Y:S01]  /*31a0*/  @!P2 FMUL R37, R37, R37 ;  /* 0x000000252525a220 */ /* 0x008fe20000400000 */
[----:B------:R2:W3:Y:S01]  /*31b0*/  MUFU.EX2 R85, R61 ;  /* 0x0000003d00557308 */ /* 0x0004e20000000800 */
[----:B------:R-:W-:-:S02]  /*31c0*/  FSETP.GEU.AND P2, PT, R60, -126, PT ;  /* 0xc2fc00003c00780b */ /* 0x000fc40003f4e000 */
[----:B------:R-:W-:Y:S02]  /*31d0*/  FMNMX R15, R39, R48, !PT ;  /* 0x00000030270f7209 */ /* 0x000fe40007800000 */
[----:B------:R-:W-:Y:S01]  /*31e0*/  @!P5 FMUL R40, R40, 0.5 ;  /* 0x3f0000002828d820 */ /* 0x000fe20000400000 */
[----:B-1----:R-:W-:Y:S01]  /*31f0*/  @!P4 FMUL R17, R17, R17 ;  /* 0x000000111111c220 */ /* 0x002fe20000400000 */
[----:B------:R-:W-:Y:S01]  /*3200*/  FMNMX R48, R42, R15, !PT ;  /* 0x0000000f2a307209 */ /* 0x000fe20007800000 */
[----:B------:R-:W1:Y:S01]  /*3210*/  MUFU.EX2 R41, R41 ;  /* 0x0000002900297308 */ /* 0x000e620000000800 */
[----:B------:R-:W-:Y:S01]  /*3220*/  FSETP.GEU.AND P4, PT, R65, -126, PT ;  /* 0xc2fc00004100780b */ /* 0x000fe20003f8e000 */
[----:B--2---:R-:W-:Y:S01]  /*3230*/  FFMA R61, R155, UR6, -R162 ;  /* 0x000000069b3d7c23 */ /* 0x004fe200080008a2 */
[----:B------:R-:W-:-:S03]  /*3240*/  FMNMX R15, R43, R48, !PT ;  /* 0x000000302b0f7209 */ /* 0x000fc60007800000 */
[----:B------:R-:W-:Y:S01]  /*3250*/  @!P2 FMUL R60, R60, 0.5 ;  /* 0x3f0000003c3ca820 */ /* 0x000fe20000400000 */
[----:B------:R-:W-:Y:S01]  /*3260*/  FMNMX R48, R46, R15, !PT ;  /* 0x0000000f2e307209 */ /* 0x000fe20007800000 */
[----:B------:R-:W2:Y:S01]  /*3270*/  MUFU.EX2 R40, R40 ;  /* 0x0000002800287308 */ /* 0x000ea20000000800 */
[----:B---3--:R-:W-:Y:S01]  /*3280*/  @!P3 FMUL R85, R85, R85 ;  /* 0x000000555555b220 */ /* 0x008fe20000400000 */
[----:B------:R-:W-:Y:S02]  /*3290*/  FSETP.GEU.AND P3, PT, R73, -126, PT ;  /* 0xc2fc00004900780b */ /* 0x000fe40003f6e000 */
[----:B------:R-:W-:Y:S02]  /*32a0*/  FMNMX R15, R47, R48, !PT ;  /* 0x000000302f0f7209 */ /* 0x000fe40007800000 */
[----:B------:R-:W-:Y:S02]  /*32b0*/  @!P4 FMUL R65, R65, 0.5 ;  /* 0x3f0000004141c820 */ /* 0x000fe40000400000 */
[----:B------:R-:W-:Y:S01]  /*32c0*/  FMNMX R52, R50, R15, !PT ;  /* 0x0000000f32347209 */ /* 0x000fe20007800000 */
[----:B------:R-:W3:Y:S01]  /*32d0*/  MUFU.EX2 R45, R64 ;  /* 0x00000040002d7308 */ /* 0x000ee20000000800 */
[----:B-1----:R-:W-:Y:S01]  /*32e0*/  @!P6 FMUL R41, R41, R41 ;  /* 0x000000292929e220 */ /* 0x002fe20000400000 */
[----:B------:R-:W-:-:S02]  /*32f0*/  FSETP.GEU.AND P6, PT, R69, -126, PT ;  /* 0xc2fc00004500780b */ /* 0x000fc40003fce000 */
[----:B------:R-:W-:Y:S02]  /*3300*/  FMNMX R15, R51, R52, !PT ;  /* 0x00000034330f7209 */ /* 0x000fe40007800000 */
[----:B------:R-:W-:Y:S02]  /*3310*/  @!P3 FMUL R73, R73, 0.5 ;  /* 0x3f0000004949b820 */ /* 0x000fe40000400000 */
[----:B------:R-:W-:Y:S01]  /*3320*/  FMNMX R52, R54, R15, !PT ;  /* 0x0000000f36347209 */ /* 0x000fe20007800000 */
[----:B------:R-:W1:Y:S01]  /*3330*/  MUFU.EX2 R72, R60 ;  /* 0x0000003c00487308 */ /* 0x000e620000000800 */
[----:B--2---:R-:W-:Y:S01]  /*3340*/  @!P5 FMUL R40, R40, R40 ;  /* 0x000000282828d220 */ /* 0x004fe20000400000 */
[----:B------:R-:W-:Y:S02]  /*3350*/  FSETP.GEU.AND P5, PT, R68, -126, PT ;  /* 0xc2fc00004400780b */ /* 0x000fe40003fae000 */
[----:B------:R-:W-:Y:S02]  /*3360*/  FMNMX R15, R55, R52, !PT ;  /* 0x00000034370f7209 */ /* 0x000fe40007800000 */
[----:B------:R-:W-:-:S02]  /*3370*/  @!P6 FMUL R69, R69, 0.5 ;  /* 0x3f0000004545e820 */ /* 0x000fc40000400000 */
[----:B------:R-:W-:Y:S01]  /*3380*/  FMNMX R56, R58, R15, !PT ;  /* 0x0000000f3a387209 */ /* 0x000fe20007800000 */
[----:B---3--:R-:W-:Y:S01]  /*3390*/  @!P1 FMUL R45, R45, R45 ;  /* 0x0000002d2d2d9220 */ /* 0x008fe20000400000 */
[----:B------:R-:W-:Y:S01]  /*33a0*/  FSETP.GEU.AND P1, PT, R76, -126, PT ;  /* 0xc2fc00004c00780b */ /* 0x000fe20003f2e000 */
[----:B------:R2:W3:Y:S01]  /*33b0*/  MUFU.EX2 R84, R65 ;  /* 0x0000004100547308 */ /* 0x0004e20000000800 */
[----:B------:R-:W-:-:S03]  /*33c0*/  FMNMX R15, R59, R56, !PT ;  /* 0x000000383b0f7209 */ /* 0x000fc60007800000 */
[----:B------:R-:W-:Y:S01]  /*33d0*/  @!P5 FMUL R68, R68, 0.5 ;  /* 0x3f0000004444d820 */ /* 0x000fe20000400000 */
[----:B------:R-:W-:Y:S01]  /*33e0*/  FMNMX R56, R62, R15, !PT ;  /* 0x0000000f3e387209 */ /* 0x000fe20007800000 */
[----:B-1----:R-:W-:Y:S01]  /*33f0*/  @!P2 FMUL R72, R72, R72 ;  /* 0x000000484848a220 */ /* 0x002fe20000400000 */
[----:B------:R-:W-:Y:S01]  /*3400*/  FSETP.GEU.AND P2, PT, R53, -126, PT ;  /* 0xc2fc00003500780b */ /* 0x000fe20003f4e000 */
[----:B------:R1:W4:Y:S01]  /*3410*/  MUFU.EX2 R89, R73 ;  /* 0x0000004900597308 */ /* 0x0003220000000800 */
[----:B------:R-:W-:Y:S01]  /*3420*/  FMNMX R15, R63, R56, !PT ;  /* 0x000000383f0f7209 */ /* 0x000fe20007800000 */
[--C-:B--2---:R-:W-:Y:S01]  /*3430*/  FFMA R65, R104, UR6, -R162.reuse ;  /* 0x0000000668417c23 */ /* 0x104fe200080008a2 */
[----:B------:R-:W-:Y:S01]  /*3440*/  FFMA R104, R105, UR6, -R162 ;  /* 0x0000000669687c23 */ /* 0x000fe200080008a2 */
[----:B------:R-:W-:Y:S01]  /*3450*/  @!P1 FMUL R76, R76, 0.5 ;  /* 0x3f0000004c4c9820 */ /* 0x000fe20000400000 */
[----:B------:R-:W-:-:S03]  /*3460*/  FMNMX R56, R66, R15, !PT ;  /* 0x0000000f42387209 */ /* 0x000fc60007800000 */
[----:B------:R2:W5:Y:S01]  /*3470*/  MUFU.EX2 R88, R69 ;  /* 0x0000004500587308 */ /* 0x0005620000000800 */
[----:B------:R-:W-:Y:S01]  /*3480*/  FMNMX R15, R67, R56, !PT ;  /* 0x00000038430f7209 */ /* 0x000fe20007800000 */
[----:B---3--:R-:W-:Y:S01]  /*3490*/  @!P4 FMUL R84, R84, R84 ;  /* 0x000000545454c220 */ /* 0x008fe20000400000 */
[----:B------:R-:W-:Y:S01]  /*34a0*/  FSETP.GEU.AND P4, PT, R77, -126, PT ;  /* 0xc2fc00004d00780b */ /* 0x000fe20003f8e000 */
[----:B------:R-:W-:Y:S01]  /*34b0*/  @!P2 FMUL R53, R53, 0.5 ;  /* 0x3f0000003535a820 */ /* 0x000fe20000400000 */
[----:B------:R-:W-:Y:S01]  /*34c0*/  FMNMX R56, R70, R15, !PT ;  /* 0x0000000f46387209 */ /* 0x000fe20007800000 */
[--C-:B-1----:R-:W-:Y:S01]  /*34d0*/  FFMA R73, R120, UR6, -R162.reuse ;  /* 0x0000000678497c23 */ /* 0x102fe200080008a2 */
[--C-:B------:R-:W-:Y:S01]  /*34e0*/  FFMA R120, R125, UR6, -R162.reuse ;  /* 0x000000067d787c23 */ /* 0x100fe200080008a2 */
[----:B------:R-:W1:Y:S01]  /*34f0*/  MUFU.EX2 R49, R68 ;  /* 0x0000004400317308 */ /* 0x000e620000000800 */
[----:B------:R-:W-:Y:S01]  /*3500*/  FMNMX R15, R71, R56, !PT ;  /* 0x00000038470f7209 */ /* 0x000fe20007800000 */
[----:B----4-:R-:W-:Y:S01]  /*3510*/  @!P3 FMUL R89, R89, R89 ;  /* 0x000000595959b220 */ /* 0x010fe20000400000 */
[----:B------:R-:W-:Y:S01]  /*3520*/  FSETP.GEU.AND P3, PT, R97, -126, PT ;  /* 0xc2fc00006100780b */ /* 0x000fe20003f6e000 */
[--C-:B--2---:R-:W-:Y:S01]  /*3530*/  FFMA R69, R112, UR6, -R162.reuse ;  /* 0x0000000670457c23 */ /* 0x104fe200080008a2 */
[----:B------:R-:W-:Y:S01]  /*3540*/  FMNMX R60, R74, R15, !PT ;  /* 0x0000000f4a3c7209 */ /* 0x000fe20007800000 */
[--C-:B------:R-:W-:Y:S01]  /*3550*/  FFMA R112, R117, UR6, -R162.reuse ;  /* 0x0000000675707c23 */ /* 0x100fe200080008a2 */
[--C-:B------:R-:W-:Y:S01]  /*3560*/  FFMA R125, R133, UR6, -R162.reuse ;  /* 0x00000006857d7c23 */ /* 0x100fe200080008a2 */
[----:B------:R-:W2:Y:S01]  /*3570*/  MUFU.EX2 R52, R76 ;  /* 0x0000004c00347308 */ /* 0x000ea20000000800 */
[----:B------:R-:W-:Y:S01]  /*3580*/  FMNMX R15, R75, R60, !PT ;  /* 0x0000003c4b0f7209 */ /* 0x000fe20007800000 */
[----:B-----5:R-:W-:Y:S01]  /*3590*/  @!P6 FMUL R88, R88, R88 ;  /* 0x000000585858e220 */ /* 0x020fe20000400000 */
[----:B------:R-:W-:Y:S01]  /*35a0*/  FSETP.GEU.AND P6, PT, R81, -126, PT ;  /* 0xc2fc00005100780b */ /* 0x000fe20003fce000 */
[----:B------:R-:W-:Y:S01]  /*35b0*/  @!P4 FMUL R77, R77, 0.5 ;  /* 0x3f0000004d4dc820 */ /* 0x000fe20000400000 */
[----:B------:R-:W-:Y:S01]  /*35c0*/  FMNMX R60, R78, R15, !PT ;  /* 0x0000000f4e3c7209 */ /* 0x000fe20007800000 */
[--C-:B------:R-:W-:Y:S01]  /*35d0*/  FFMA R117, R160, UR6, -R162.reuse ;  /* 0x00000006a0757c23 */ /* 0x100fe200080008a2 */
[----:B------:R-:W-:Y:S01]  /*35e0*/  FFMA R133, R148, UR6, -R162 ;  /* 0x0000000694857c23 */ /* 0x000fe200080008a2 */
[----:B------:R-:W3:Y:S01]  /*35f0*/  MUFU.EX2 R48, R53 ;  /* 0x0000003500307308 */ /* 0x000ee20000000800 */
[----:B------:R-:W-:Y:S01]  /*3600*/  FMNMX R15, R79, R60, !PT ;  /* 0x0000003c4f0f7209 */ /* 0x000fe20007800000 */
[----:B-1----:R-:W-:Y:S01]  /*3610*/  @!P5 FMUL R49, R49, R49 ;  /* 0x000000313131d220 */ /* 0x002fe20000400000 */
[----:B------:R-:W-:Y:S01]  /*3620*/  FSETP.GEU.AND P5, PT, R80, -126, PT ;  /* 0xc2fc00005000780b */ /* 0x000fe20003fae000 */
[----:B------:R-:W-:Y:S01]  /*3630*/  @!P3 FMUL R97, R97, 0.5 ;  /* 0x3f0000006161b820 */ /* 0x000fe20000400000 */
[----:B------:R-:W-:-:S03]  /*3640*/  FMNMX R60, R82, R15, !PT ;  /* 0x0000000f523c7209 */ /* 0x000fc60007800000 */
[----:B------:R1:W4:Y:S01]  /*3650*/  MUFU.EX2 R93, R77 ;  /* 0x0000004d005d7308 */ /* 0x0003220000000800 */
[----:B------:R-:W-:Y:S01]  /*3660*/  FMNMX R15, R83, R60, !PT ;  /* 0x0000003c530f7209 */ /* 0x000fe20007800000 */
[----:B--2---:R-:W-:Y:S01]  /*3670*/  @!P1 FMUL R52, R52, R52 ;  /* 0x0000003434349220 */ /* 0x004fe20000400000 */
[----:B------:R-:W-:Y:S01]  /*3680*/  FSETP.GEU.AND P1, PT, R57, -126, PT ;  /* 0xc2fc00003900780b */ /* 0x000fe20003f2e000 */
[----:B------:R-:W-:Y:S01]  /*3690*/  @!P6 FMUL R81, R81, 0.5 ;  /* 0x3f0000005151e820 */ /* 0x000fe20000400000 */
[----:B------:R-:W-:-:S03]  /*36a0*/  FMNMX R60, R86, R15, !PT ;  /* 0x0000000f563c7209 */ /* 0x000fc60007800000 */
[----:B------:R-:W-:Y:S01]  /*36b0*/  @!P5 FMUL R80, R80, 0.5 ;  /* 0x3f0000005050d820 */ /* 0x000fe20000400000 */
[----:B------:R-:W-:Y:S01]  /*36c0*/  FMNMX R15, R87, R60, !PT ;  /* 0x0000003c570f7209 */ /* 0x000fe20007800000 */
[----:B---3--:R-:W-:Y:S01]  /*36d0*/  @!P2 FMUL R48, R48, R48 ;  /* 0x000000303030a220 */ /* 0x008fe20000400000 */
[----:B------:R-:W-:Y:S01]  /*36e0*/  FSETP.GEU.AND P2, PT, R19, -126, PT ;  /* 0xc2fc00001300780b */ /* 0x000fe20003f4e000 */
[----:B------:R-:W2:Y:S01]  /*36f0*/  MUFU.EX2 R97, R97 ;  /* 0x0000006100617308 */ /* 0x000ea20000000800 */
[----:B------:R-:W-:Y:S01]  /*3700*/  FMNMX R60, R90, R15, !PT ;  /* 0x0000000f5a3c7209 */ /* 0x000fe20007800000 */
[--C-:B-1----:R-:W-:Y:S01]  /*3710*/  FFMA R77, R124, UR6, -R162.reuse ;  /* 0x000000067c4d7c23 */ /* 0x102fe200080008a2 */
[----:B------:R-:W-:Y:S01]  /*3720*/  FFMA R124, R137, UR6, -R162 ;  /* 0x00000006897c7c23 */ /* 0x000fe200080008a2 */
[----:B------:R-:W-:Y:S01]  /*3730*/  @!P1 FMUL R57, R57, 0.5 ;  /* 0x3f00000039399820 */ /* 0x000fe20000400000 */
[----:B------:R-:W-:Y:S01]  /*3740*/  FMNMX R15, R91, R60, !PT ;  /* 0x0000003c5b0f7209 */ /* 0x000fe20007800000 */
[----:B----4-:R-:W-:Y:S01]  /*3750*/  @!P4 FMUL R93, R93, R93 ;  /* 0x0000005d5d5dc220 */ /* 0x010fe20000400000 */
[----:B------:R-:W-:Y:S01]  /*3760*/  FSETP.GEU.AND P4, PT, R96, -126, PT ;  /* 0xc2fc00006000780b */ /* 0x000fe20003f8e000 */
[----:B------:R1:W3:Y:S01]  /*3770*/  MUFU.EX2 R92, R81 ;  /* 0x00000051005c7308 */ /* 0x0002e20000000800 */
[----:B------:R-:W-:-:S03]  /*3780*/  FMNMX R60, R94, R15, !PT ;  /* 0x0000000f5e3c7209 */ /* 0x000fc60007800000 */
[----:B------:R-:W-:Y:S01]  /*3790*/  @!P2 FMUL R19, R19, 0.5 ;  /* 0x3f0000001313a820 */ /* 0x000fe20000400000 */
[----:B------:R-:W-:-:S03]  /*37a0*/  FMNMX R15, R95, R60, !PT ;  /* 0x0000003c5f0f7209 */ /* 0x000fc60007800000 */
[----:B------:R-:W4:Y:S01]  /*37b0*/  MUFU.EX2 R53, R80 ;  /* 0x0000005000357308 */ /* 0x000f220000000800 */
[----:B------:R-:W-:Y:S01]  /*37c0*/  FMNMX R64, R98, R15, !PT ;  /* 0x0000000f62407209 */ /* 0x000fe20007800000 */
[----:B--2---:R-:W-:Y:S01]  /*37d0*/  @!P3 FMUL R97, R97, R97 ;  /* 0x000000616161b220 */ /* 0x004fe20000400000 */
[----:B------:R-:W-:Y:S01]  /*37e0*/  FSETP.GEU.AND P3, PT, R158, -126, PT ;  /* 0xc2fc00009e00780b */ /* 0x000fe20003f6e000 */
[----:B------:R-:W-:Y:S01]  /*37f0*/  @!P4 FMUL R96, R96, 0.5 ;  /* 0x3f0000006060c820 */ /* 0x000fe20000400000 */
[----:B------:R-:W-:Y:S01]  /*3800*/  FMNMX R15, R99, R64, !PT ;  /* 0x00000040630f7209 */ /* 0x000fe20007800000 */
[--C-:B-1----:R-:W-:Y:S01]  /*3810*/  FFMA R81, R116, UR6, -R162.reuse ;  /* 0x0000000674517c23 */ /* 0x102fe200080008a2 */
[--C-:B------:R-:W-:Y:S01]  /*3820*/  FFMA R116, R121, UR6, -R162.reuse ;  /* 0x0000000679747c23 */ /* 0x100fe200080008a2 */
[----:B------:R-:W1:Y:S01]  /*3830*/  MUFU.EX2 R57, R57 ;  /* 0x0000003900397308 */ /* 0x000e620000000800 */
[----:B------:R-:W-:Y:S01]  /*3840*/  FMNMX R64, R102, R15, !PT ;  /* 0x0000000f66407209 */ /* 0x000fe20007800000 */
[----:B---3--:R-:W-:Y:S01]  /*3850*/  @!P6 FMUL R92, R92, R92 ;  /* 0x0000005c5c5ce220 */ /* 0x008fe20000400000 */
[----:B------:R-:W-:Y:S01]  /*3860*/  FSETP.GEU.AND P6, PT, R100, -126, PT ;  /* 0xc2fc00006400780b */ /* 0x000fe20003fce000 */
[--C-:B------:R-:W-:Y:S01]  /*3870*/  FFMA R121, R129, UR6, -R162.reuse ;  /* 0x0000000681797c23 */ /* 0x100fe200080008a2 */
[----:B------:R-:W-:Y:S01]  /*3880*/  FMNMX R15, R103, R64, !PT ;  /* 0x00000040670f7209 */ /* 0x000fe20007800000 */
[----:B------:R-:W-:-:S02]  /*3890*/  FFMA R129, R145, UR6, -R162 ;  /* 0x0000000691817c23 */ /* 0x000fc400080008a2 */
[----:B------:R2:W3:Y:S01]  /*38a0*/  MUFU.EX2 R56, R19 ;  /* 0x0000001300387308 */ /* 0x0004e20000000800 */
[----:B------:R-:W-:Y:S01]  /*38b0*/  FMNMX R68, R106, R15, !PT ;  /* 0x0000000f6a447209 */ /* 0x000fe20007800000 */
[----:B----4-:R-:W-:Y:S01]  /*38c0*/  @!P5 FMUL R53, R53, R53 ;  /* 0x000000353535d220 */ /* 0x010fe20000400000 */
[----:B------:R-:W-:Y:S01]  /*38d0*/  FSETP.GEU.AND P5, PT, R61, -126, PT ;  /* 0xc2fc00003d00780b */ /* 0x000fe20003fae000 */
[----:B------:R-:W-:Y:S01]  /*38e0*/  @!P3 FMUL R158, R158, 0.5 ;  /* 0x3f0000009e9eb820 */ /* 0x000fe20000400000 */
[----:B------:R-:W-:-:S03]  /*38f0*/  FMNMX R15, R107, R68, !PT ;  /* 0x000000446b0f7209 */ /* 0x000fc60007800000 */
[----:B------:R-:W4:Y:S01]  /*3900*/  MUFU.EX2 R96, R96 ;  /* 0x0000006000607308 */ /* 0x000f220000000800 */
[----:B-1----:R-:W-:Y:S01]  /*3910*/  @!P1 FMUL R57, R57, R57 ;  /* 0x0000003939399220 */ /* 0x002fe20000400000 */
[----:B------:R-:W-:Y:S01]  /*3920*/  FSETP.GEU.AND P1, PT, R159, -126, PT ;  /* 0xc2fc00009f00780b */ /* 0x000fe20003f2e000 */
[----:B------:R-:W-:Y:S01]  /*3930*/  @!P6 FMUL R100, R100, 0.5 ;  /* 0x3f0000006464e820 */ /* 0x000fe20000400000 */
[----:B------:R-:W-:Y:S01]  /*3940*/  FMNMX R68, R110, R15, !PT ;  /* 0x0000000f6e447209 */ /* 0x000fe20007800000 */
[----:B--2---:R-:W-:-:S03]  /*3950*/  FFMA R19, R101, UR6, -R162 ;  /* 0x0000000665137c23 */ /* 0x004fc600080008a2 */
[----:B------:R-:W-:Y:S01]  /*3960*/  FMNMX R15, R111, R68, !PT ;  /* 0x000000446f0f7209 */ /* 0x000fe20007800000 */
[----:B---3--:R-:W-:Y:S01]  /*3970*/  @!P2 FMUL R56, R56, R56 ;  /* 0x000000383838a220 */ /* 0x008fe20000400000 */
[----:B------:R-:W-:Y:S01]  /*3980*/  @!P5 FMUL R61, R61, 0.5 ;  /* 0x3f0000003d3dd820 */ /* 0x000fe20000400000 */
[----:B------:R-:W-:Y:S01]  /*3990*/  FSETP.GEU.AND P2, PT, R157, -126, PT ;  /* 0xc2fc00009d00780b */ /* 0x000fe20003f4e000 */
[----:B------:R-:W1:Y:S01]  /*39a0*/  MUFU.EX2 R101, R158 ;  /* 0x0000009e00657308 */ /* 0x000e620000000800 */
[----:B------:R-:W-:Y:S02]  /*39b0*/  FMNMX R68, R114, R15, !PT ;  /* 0x0000000f72447209 */ /* 0x000fe40007800000 */
[----:B------:R-:W-:Y:S02]  /*39c0*/  @!P1 FMUL R159, R159, 0.5 ;  /* 0x3f0000009f9f9820 */ /* 0x000fe40000400000 */
[----:B------:R-:W-:Y:S01]  /*39d0*/  FMNMX R15, R115, R68, !PT ;  /* 0x00000044730f7209 */ /* 0x000fe20007800000 */
[----:B----4-:R-:W-:Y:S01]  /*39e0*/  @!P4 FMUL R96, R96, R96 ;  /* 0x000000606060c220 */ /* 0x010fe20000400000 */
[----:B------:R-:W-:Y:S01]  /*39f0*/  FSETP.GEU.AND P4, PT, R19, -126, PT ;  /* 0xc2fc00001300780b */ /* 0x000fe20003f8e000 */
[----:B------:R-:W2:Y:S01]  /*3a00*/  MUFU.EX2 R100, R100 ;  /* 0x0000006400647308 */ /* 0x000ea20000000800 */
[----:B------:R-:W-:-:S03]  /*3a10*/  FMNMX R68, R118, R15, !PT ;  /* 0x0000000f76447209 */ /* 0x000fc60007800000 */
[----:B------:R-:W-:Y:S01]  /*3a20*/  @!P2 FMUL R157, R157, 0.5 ;  /* 0x3f0000009d9da820 */ /* 0x000fe20000400000 */
[----:B------:R-:W-:-:S03]  /*3a30*/  FMNMX R15, R119, R68, !PT ;  /* 0x00000044770f7209 */ /* 0x000fc60007800000 */
[----:B------:R-:W3:Y:S01]  /*3a40*/  MUFU.EX2 R61, R61 ;  /* 0x0000003d003d7308 */ /* 0x000ee20000000800 */
[----:B------:R-:W-:Y:S01]  /*3a50*/  FMNMX R76, R122, R15, !PT ;  /* 0x0000000f7a4c7209 */ /* 0x000fe20007800000 */
[----:B-1----:R-:W-:Y:S01]  /*3a60*/  @!P3 FMUL R101, R101, R101 ;  /* 0x000000656565b220 */ /* 0x002fe20000400000 */
[----:B------:R-:W-:Y:S01]  /*3a70*/  FSETP.GEU.AND P3, PT, R109, -126, PT ;  /* 0xc2fc00006d00780b */ /* 0x000fe20003f6e000 */
[----:B------:R-:W-:Y:S01]  /*3a80*/  @!P4 FMUL R19, R19, 0.5 ;  /* 0x3f0000001313c820 */ /* 0x000fe20000400000 */
[----:B------:R-:W-:-:S03]  /*3a90*/  FMNMX R15, R123, R76, !PT ;  /* 0x0000004c7b0f7209 */ /* 0x000fc60007800000 */
[----:B------:R-:W1:Y:S01]  /*3aa0*/  MUFU.EX2 R64, R159 ;  /* 0x0000009f00407308 */ /* 0x000e620000000800 */
[----:B--2---:R-:W-:Y:S01]  /*3ab0*/  @!P6 FMUL R100, R100, R100 ;  /* 0x000000646464e220 */ /* 0x004fe20000400000 */
[----:B------:R-:W-:Y:S02]  /*3ac0*/  FSETP.GEU.AND P6, PT, R104, -126, PT ;  /* 0xc2fc00006800780b */ /* 0x000fe40003fce000 */
[----:B------:R-:W-:-:S04]  /*3ad0*/  FMNMX R76, R126, R15, !PT ;  /* 0x0000000f7e4c7209 */ /* 0x000fc80007800000 */
[----:B------:R-:W2:Y:S01]  /*3ae0*/  MUFU.EX2 R60, R157 ;  /* 0x0000009d003c7308 */ /* 0x000ea20000000800 */
[----:B---3--:R-:W-:Y:S01]  /*3af0*/  @!P5 FMUL R61, R61, R61 ;  /* 0x0000003d3d3dd220 */ /* 0x008fe20000400000 */
[----:B------:R-:W-:Y:S01]  /*3b00*/  FSETP.GEU.AND P5, PT, R65, -126, PT ;  /* 0xc2fc00004100780b */ /* 0x000fe20003fae000 */
[----:B------:R-:W-:Y:S01]  /*3b10*/  @!P3 FMUL R109, R109, 0.5 ;  /* 0x3f0000006d6db820 */ /* 0x000fe20000400000 */
[----:B------:R-:W-:-:S03]  /*3b20*/  FMNMX R15, R127, R76, !PT ;  /* 0x0000004c7f0f7209 */ /* 0x000fc60007800000 */
[----:B------:R-:W-:Y:S01]  /*3b30*/  @!P6 FMUL R104, R104, 0.5 ;  /* 0x3f0000006868e820 */ /* 0x000fe20000400000 */
[----:B------:R-:W3:Y:S01]  /*3b40*/  MUFU.EX2 R105, R19 ;  /* 0x0000001300697308 */ /* 0x000ee20000000800 */
[----:B-1----:R-:W-:Y:S01]  /*3b50*/  @!P1 FMUL R64, R64, R64 ;  /* 0x0000004040409220 */ /* 0x002fe20000400000 */
[----:B------:R-:W-:Y:S02]  /*3b60*/  FSETP.GEU.AND P1, PT, R69, -126, PT ;  /* 0xc2fc00004500780b */ /* 0x000fe40003f2e000 */
[----:B------:R-:W-:-:S03]  /*3b70*/  FMNMX R76, R130, R15, !PT ;  /* 0x0000000f824c7209 */ /* 0x000fc60007800000 */
[----:B------:R-:W-:Y:S01]  /*3b80*/  @!P5 FMUL R65, R65, 0.5 ;  /* 0x3f0000004141d820 */ /* 0x000fe20000400000 */
[----:B------:R-:W-:Y:S01]  /*3b90*/  FMNMX R15, R131, R76, !PT ;  /* 0x0000004c830f7209 */ /* 0x000fe20007800000 */
[----:B--2---:R-:W-:Y:S01]  /*3ba0*/  @!P2 FMUL R60, R60, R60 ;  /* 0x0000003c3c3ca220 */ /* 0x004fe20000400000 */
[----:B------:R-:W-:Y:S01]  /*3bb0*/  FSETP.GEU.AND P2, PT, R108, -126, PT ;  /* 0xc2fc00006c00780b */ /* 0x000fe20003f4e000 */
[----:B------:R-:W1:Y:S01]  /*3bc0*/  MUFU.EX2 R109, R109 ;  /* 0x0000006d006d7308 */ /* 0x000e620000000800 */
[----:B------:R-:W-:-:S03]  /*3bd0*/  FMNMX R76, R134, R15, !PT ;  /* 0x0000000f864c7209 */ /* 0x000fc60007800000 */
[----:B------:R-:W-:Y:S01]  /*3be0*/  @!P1 FMUL R69, R69, 0.5 ;  /* 0x3f00000045459820 */ /* 0x000fe20000400000 */
[----:B------:R-:W-:Y:S01]  /*3bf0*/  FMNMX R15, R135, R76, !PT ;  /* 0x0000004c870f7209 */ /* 0x000fe20007800000 */
[----:B---3--:R-:W-:Y:S01]  /*3c00*/  @!P4 FMUL R105, R105, R105 ;  /* 0x000000696969c220 */ /* 0x008fe20000400000 */
[----:B------:R-:W-:Y:S01]  /*3c10*/  FSETP.GEU.AND P4, PT, R113, -126, PT ;  /* 0xc2fc00007100780b */ /* 0x000fe20003f8e000 */
[----:B------:R-:W2:Y:S01]  /*3c20*/  MUFU.EX2 R104, R104 ;  /* 0x0000006800687308 */ /* 0x000ea20000000800 */
[----:B------:R-:W-:-:S03]  /*3c30*/  FMNMX R76, R138, R15, !PT ;  /* 0x0000000f8a4c7209 */ /* 0x000fc60007800000 */
[----:B------:R-:W-:Y:S01]  /*3c40*/  @!P2 FMUL R108, R108, 0.5 ;  /* 0x3f0000006c6ca820 */ /* 0x000fe20000400000 */
[----:B------:R-:W-:-:S03]  /*3c50*/  FMNMX R15, R139, R76, !PT ;  /* 0x0000004c8b0f7209 */ /* 0x000fc60007800000 */
[----:B------:R-:W3:Y:S01]  /*3c60*/  MUFU.EX2 R65, R65 ;  /* 0x0000004100417308 */ /* 0x000ee20000000800 */
[----:B-1----:R-:W-:Y:S01]  /*3c70*/  @!P3 FMUL R109, R109, R109 ;  /* 0x0000006d6d6db220 */ /* 0x002fe20000400000 */
[----:B------:R-:W-:Y:S02]  /*3c80*/  FSETP.GEU.AND P3, PT, R116, -126, PT ;  /* 0xc2fc00007400780b */ /* 0x000fe40003f6e000 */
[----:B------:R-:W-:Y:S01]  /*3c90*/  FMNMX R76, R142, R15, !PT ;  /* 0x0000000f8e4c7209 */ /* 0x000fe20007800000 */
[----:B------:R-:W-:-:S03]  /*3ca0*/  @!P4 FMUL R113, R113, 0.5 ;  /* 0x3f0000007171c820 */ /* 0x000fc60000400000 */
[----:B------:R-:W1:Y:S01]  /*3cb0*/  MUFU.EX2 R69, R69 ;  /* 0x0000004500457308 */ /* 0x000e620000000800 */
[----:B--2---:R-:W-:Y:S01]  /*3cc0*/  @!P6 FMUL R104, R104, R104 ;  /* 0x000000686868e220 */ /* 0x004fe20000400000 */
[----:B------:R-:W-:Y:S02]  /*3cd0*/  FSETP.GEU.AND P6, PT, R112, -126, PT ;  /* 0xc2fc00007000780b */ /* 0x000fe40003fce000 */
[----:B------:R-:W-:-:S03]  /*3ce0*/  FMNMX R15, R143, R76, !PT ;  /* 0x0000004c8f0f7209 */ /* 0x000fc60007800000 */
[----:B------:R-:W-:Y:S01]  /*3cf0*/  @!P3 FMUL R116, R116, 0.5 ;  /* 0x3f0000007474b820 */ /* 0x000fe20000400000 */
[----:B------:R-:W2:Y:S01]  /*3d00*/  MUFU.EX2 R68, R108 ;  /* 0x0000006c00447308 */ /* 0x000ea20000000800 */
[----:B---3--:R-:W-:Y:S01]  /*3d10*/  @!P5 FMUL R65, R65, R65 ;  /* 0x000000414141d220 */ /* 0x008fe20000400000 */
[----:B------:R-:W-:Y:S02]  /*3d20*/  FSETP.GEU.AND P5, PT, R81, -126, PT ;  /* 0xc2fc00005100780b */ /* 0x000fe40003fae000 */
[----:B------:R-:W-:-:S03]  /*3d30*/  FMNMX R76, R146, R15, !PT ;  /* 0x0000000f924c7209 */ /* 0x000fc60007800000 */
[----:B------:R-:W-:Y:S01]  /*3d40*/  @!P6 FMUL R112, R112, 0.5 ;  /* 0x3f0000007070e820 */ /* 0x000fe20000400000 */
[----:B------:R3:W4:Y:S01]  /*3d50*/  MUFU.EX2 R108, R113 ;  /* 0x00000071006c7308 */ /* 0x0007220000000800 */
        /* <DEDUP_REMOVED lines=8> */
[----:B------:R-:W-:Y:S01]  /*3de0*/  FMNMX R15, R151, R76, !PT ;  /* 0x0000004c970f7209 */ /* 0x000fe20007800000 */
[--C-:B---3--:R-:W-:Y:S01]  /*3df0*/  FFMA R113, R140, UR6, -R162.reuse ;  /* 0x000000068c717c23 */ /* 0x108fe200080008a2 */
[----:B------:R-:W-:Y:S01]  /*3e00*/  FFMA R140, R149, UR6, -R162 ;  /* 0x00000006958c7c23 */ /* 0x000fe200080008a2 */
[----:B------:R-:W-:Y:S01]  /*3e10*/  @!P1 FMUL R77, R77, 0.5 ;  /* 0x3f0000004d4d9820 */ /* 0x000fe20000400000 */
[----:B----4-:R-:W-:Y:S01]  /*3e20*/  @!P4 FMUL R108, R108, R108 ;  /* 0x0000006c6c6cc220 */ /* 0x010fe20000400000 */
[----:B------:R-:W-:-:S02]  /*3e30*/  FSETP.GEU.AND P4, PT, R120, -126, PT ;  /* 0xc2fc00007800780b */ /* 0x000fc40003f8e000 */
[----:B------:R-:W2:Y:S01]  /*3e40*/  MUFU.EX2 R112, R112 ;  /* 0x0000007000707308 */ /* 0x000ea20000000800 */
[----:B------:R-:W3:Y:S03]  /*3e50*/  SHFL.BFLY PT, R80, R15, 0x1, 0x1f ;  /* 0x0c201f000f507f89 */ /* 0x000ee600000e0000 */
[----:B------:R-:W-:-:S04]  /*3e60*/  @!P2 FMUL R73, R73, 0.5 ;  /* 0x3f0000004949a820 */ /* 0x000fc80000400000 */
[----:B------:R-:W4:Y:S01]  /*3e70*/  MUFU.EX2 R81, R81 ;  /* 0x0000005100517308 */ /* 0x000f220000000800 */
[----:B-1----:R-:W-:Y:S01]  /*3e80*/  @!P3 FMUL R116, R116, R116 ;  /* 0x000000747474b220 */ /* 0x002fe20000400000 */
[----:B------:R-:W-:Y:S01]  /*3e90*/  FSETP.GEU.AND P3, PT, R125, -126, PT ;  /* 0xc2fc00007d00780b */ /* 0x000fe20003f6e000 */
[----:B------:R-:W-:-:S05]  /*3ea0*/  @!P4 FMUL R120, R120, 0.5 ;  /* 0x3f0000007878c820 */ /* 0x000fca0000400000 */
[----:B------:R-:W1:Y:S01]  /*3eb0*/  MUFU.EX2 R77, R77 ;  /* 0x0000004d004d7308 */ /* 0x000e620000000800 */
[----:B--2---:R-:W-:Y:S01]  /*3ec0*/  @!P6 FMUL R112, R112, R112 ;  /* 0x000000707070e220 */ /* 0x004fe20000400000 */
[----:B------:R-:W-:-:S05]  /*3ed0*/  FSETP.GEU.AND P6, PT, R121, -126, PT ;  /* 0xc2fc00007900780b */ /* 0x000fca0003fce000 */
[----:B------:R-:W-:Y:S01]  /*3ee0*/  @!P3 FMUL R125, R125, 0.5 ;  /* 0x3f0000007d7db820 */ /* 0x000fe20000400000 */
[----:B------:R-:W2:Y:S01]  /*3ef0*/  MUFU.EX2 R73, R73 ;  /* 0x0000004900497308 */ /* 0x000ea20000000800 */
[----:B----4-:R-:W-:Y:S01]  /*3f00*/  @!P5 FMUL R81, R81, R81 ;  /* 0x000000515151d220 */ /* 0x010fe20000400000 */
[----:B------:R-:W-:Y:S02]  /*3f10*/  FSETP.GEU.AND P5, PT, R128, -126, PT ;  /* 0xc2fc00008000780b */ /* 0x000fe40003fae000 */
[----:B---3--:R-:W-:-:S03]  /*3f20*/  FMNMX R80, R15, R80, !PT ;  /* 0x000000500f507209 */ /* 0x008fc60007800000 */
[----:B------:R-:W-:Y:S01]  /*3f30*/  @!P6 FMUL R121, R121, 0.5 ;  /* 0x3f0000007979e820 */ /* 0x000fe20000400000 */
[----:B------:R-:W3:Y:S01]  /*3f40*/  MUFU.EX2 R120, R120 ;  /* 0x0000007800787308 */ /* 0x000ee20000000800 */
[----:B-1----:R-:W-:Y:S01]  /*3f50*/  @!P1 FMUL R77, R77, R77 ;  /* 0x0000004d4d4d9220 */ /* 0x002fe20000400000 */
[----:B------:R-:W-:Y:S01]  /*3f60*/  FSETP.GEU.AND P1, PT, R117, -126, PT ;  /* 0xc2fc00007500780b */ /* 0x000fe20003f2e000 */
[----:B------:R-:W1:Y:S04]  /*3f70*/  SHFL.BFLY PT, R19, R80, 0x2, 0x1f ;  /* 0x0c401f0050137f89 */ /* 0x000e6800000e0000 */
[----:B------:R-:W-:Y:S01]  /*3f80*/  @!P5 FMUL R128, R128, 0.5 ;  /* 0x3f0000008080d820 */ /* 0x000fe20000400000 */
[----:B------:R-:W4:Y:S01]  /*3f90*/  MUFU.EX2 R125, R125 ;  /* 0x0000007d007d7308 */ /* 0x000f220000000800 */
[----:B--2---:R-:W-:Y:S01]  /*3fa0*/  @!P2 FMUL R73, R73, R73 ;  /* 0x000000494949a220 */ /* 0x004fe20000400000 */
[----:B------:R-:W-:-:S05]  /*3fb0*/  FSETP.GEU.AND P2, PT, R132, -126, PT ;  /* 0xc2fc00008400780b */ /* 0x000fca0003f4e000 */
[----:B------:R-:W-:Y:S01]  /*3fc0*/  @!P1 FMUL R117, R117, 0.5 ;  /* 0x3f00000075759820 */ /* 0x000fe20000400000 */
[----:B------:R2:W5:Y:S01]  /*3fd0*/  MUFU.EX2 R76, R128 ;  /* 0x00000080004c7308 */ /* 0x0005620000000800 */
[----:B---3--:R-:W-:Y:S01]  /*3fe0*/  @!P4 FMUL R120, R120, R120 ;  /* 0x000000787878c220 */ /* 0x008fe20000400000 */
[----:B------:R-:W-:-:S05]  /*3ff0*/  FSETP.GEU.AND P4, PT, R124, -126, PT ;  /* 0xc2fc00007c00780b */ /* 0x000fca0003f8e000 */
[----:B------:R-:W-:Y:S01]  /*4000*/  @!P2 FMUL R132, R132, 0.5 ;  /* 0x3f0000008484a820 */ /* 0x000fe20000400000 */
[----:B------:R-:W3:Y:S01]  /*4010*/  MUFU.EX2 R121, R121 ;  /* 0x0000007900797308 */ /* 0x000ee20000000800 */
[----:B--2---:R-:W-:Y:S01]  /*4020*/  FFMA R128, R141, UR6, -R162 ;  /* 0x000000068d807c23 */ /* 0x004fe200080008a2 */
[----:B----4-:R-:W-:Y:S01]  /*4030*/  @!P3 FMUL R125, R125, R125 ;  /* 0x0000007d7d7db220 */ /* 0x010fe20000400000 */
[----:B------:R-:W-:Y:S02]  /*4040*/  FSETP.GEU.AND P3, PT, R129, -126, PT ;  /* 0xc2fc00008100780b */ /* 0x000fe40003f6e000 */
[----:B-1----:R-:W-:Y:S02]  /*4050*/  FMNMX R19, R80, R19, !PT ;  /* 0x0000001350137209 */ /* 0x002fe40007800000 */
[----:B------:R-:W-:Y:S01]  /*4060*/  @!P4 FMUL R124, R124, 0.5 ;  /* 0x3f0000007c7cc820 */ /* 0x000fe20000400000 */
[----:B------:R-:W1:Y:S01]  /*4070*/  MUFU.EX2 R117, R117 ;  /* 0x0000007500757308 */ /* 0x000e620000000800 */
[----:B-----5:R-:W-:Y:S01]  /*4080*/  @!P5 FMUL R76, R76, R76 ;  /* 0x0000004c4c4cd220 */ /* 0x020fe20000400000 */
[----:B------:R-:W-:-:S06]  /*4090*/  FSETP.GEU.AND P5, PT, R113, -126, PT ;  /* 0xc2fc00007100780b */ /* 0x000fcc0003fae000 */
[----:B------:R-:W2:Y:S01]  /*40a0*/  MUFU.EX2 R132, R132 ;  /* 0x0000008400847308 */ /* 0x000ea20000000800 */
[----:B---3--:R-:W-:Y:S01]  /*40b0*/  @!P6 FMUL R121, R121, R121 ;  /* 0x000000797979e220 */ /* 0x008fe20000400000 */
[----:B------:R-:W-:Y:S01]  /*40c0*/  FSETP.GEU.AND P6, PT, R128, -126, PT ;  /* 0xc2fc00008000780b */ /* 0x000fe20003fce000 */
[----:B------:R-:W-:-:S04]  /*40d0*/  @!P3 FMUL R129, R129, 0.5 ;  /* 0x3f0000008181b820 */ /* 0x000fc80000400000 */
[----:B------:R-:W-:Y:S01]  /*40e0*/  @!P5 FMUL R113, R113, 0.5 ;  /* 0x3f0000007171d820 */ /* 0x000fe20000400000 */
[----:B------:R-:W3:Y:S01]  /*40f0*/  MUFU.EX2 R124, R124 ;  /* 0x0000007c007c7308 */ /* 0x000ee20000000800 */
[----:B-1----:R-:W-:Y:S01]  /*4100*/  @!P1 FMUL R117, R117, R117 ;  /* 0x0000007575759220 */ /* 0x002fe20000400000 */
[----:B------:R-:W-:-:S03]  /*4110*/  FSETP.NEU.AND P1, PT, R19, -INF , PT ;  /* 0xff8000001300780b */ /* 0x000fc60003f2d000 */
[----:B------:R-:W-:Y:S01]  /*4120*/  FADD R152, R48, R117 ;  /* 0x0000007530987221 */ /* 0x000fe20000000000 */
[----:B------:R-:W-:Y:S01]  /*4130*/  FSEL R15, R19, RZ, P1 ;  /* 0x000000ff130f7208 */ /* 0x000fe20000800000 */
[----:B------:R-:W-:Y:S01]  /*4140*/  @!P6 FMUL R128, R128, 0.5 ;  /* 0x3f0000008080e820 */ /* 0x000fe20000400000 */
[----:B------:R-:W-:Y:S01]  /*4150*/  FSETP.GEU.AND P1, PT, R133, -126, PT ;  /* 0xc2fc00008500780b */ /* 0x000fe20003f2e000 */
[----:B--2---:R-:W-:Y:S01]  /*4160*/  @!P2 FMUL R132, R132, R132 ;  /* 0x000000848484a220 */ /* 0x004fe20000400000 */
[----:B------:R-:W-:Y:S01]  /*4170*/  FSETP.GEU.AND P2, PT, R144, -126, PT ;  /* 0xc2fc00009000780b */ /* 0x000fe20003f4e000 */
[----:B------:R-:W1:Y:S01]  /*4180*/  MUFU.EX2 R129, R129 ;  /* 0x0000008100817308 */ /* 0x000e620000000800 */
[----:B------:R-:W-:Y:S01]  /*4190*/  FMUL R15, R15, UR6 ;  /* 0x000000060f0f7c20 */ /* 0x000fe20008400000 */
[----:B------:R-:W-:-:S03]  /*41a0*/  F2FP.F16.F32.PACK_AB R48, R89, R48 ;  /* 0x000000305930723e */ /* 0x000fc600000000ff */
[--C-:B------:R-:W-:Y:S01]  /*41b0*/  FFMA R26, R26, UR6, -R15.reuse ;  /* 0x000000061a1a7c23 */ /* 0x100fe2000800080f */
[----:B---3--:R-:W-:Y:S01]  /*41c0*/  @!P4 FMUL R124, R124, R124 ;  /* 0x0000007c7c7cc220 */ /* 0x008fe20000400000 */
[----:B------:R-:W-:Y:S01]  /*41d0*/  FSETP.GEU.AND P4, PT, R140, -126, PT ;  /* 0xc2fc00008c00780b */ /* 0x000fe20003f8e000 */
[----:B------:R-:W2:Y:S01]  /*41e0*/  MUFU.EX2 R113, R113 ;  /* 0x0000007100717308 */ /* 0x000ea20000000800 */
[--C-:B------:R-:W-:Y:S01]  /*41f0*/  FFMA R137, R27, UR6, -R15.reuse ;  /* 0x000000061b897c23 */ /* 0x100fe2000800080f */
[----:B------:R-:W-:Y:S01]  /*4200*/  @!P1 FMUL R133, R133, 0.5 ;  /* 0x3f00000085859820 */ /* 0x000fe20000400000 */
[--C-:B------:R-:W-:Y:S01]  /*4210*/  FFMA R34, R34, UR6, -R15.reuse ;  /* 0x0000000622227c23 */ /* 0x100fe2000800080f */
[----:B------:R-:W-:Y:S01]  /*4220*/  @!P2 FMUL R144, R144, 0.5 ;  /* 0x3f0000009090a820 */ /* 0x000fe20000400000 */
[--C-:B------:R-:W-:Y:S01]  /*4230*/  FFMA R141, R30, UR6, -R15.reuse ;  /* 0x000000061e8d7c23 */ /* 0x100fe2000800080f */
[--C-:B------:R-:W-:Y:S01]  /*4240*/  FFMA R145, R42, UR6, -R15.reuse ;  /* 0x000000062a917c23 */ /* 0x100fe2000800080f */
[--C-:B------:R-:W-:Y:S01]  /*4250*/  FFMA R91, R91, UR6, -R15.reuse ;  /* 0x000000065b5b7c23 */ /* 0x100fe2000800080f */
[----:B------:R-:W3:Y:S01]  /*4260*/  MUFU.EX2 R128, R128 ;  /* 0x0000008000807308 */ /* 0x000ee20000000800 */
[----:B-1----:R-:W-:Y:S01]  /*4270*/  @!P3 FMUL R129, R129, R129 ;  /* 0x000000818181b220 */ /* 0x002fe20000400000 */
[--C-:B------:R-:W-:Y:S01]  /*4280*/  FFMA R95, R95, UR6, -R15.reuse ;  /* 0x000000065f5f7c23 */ /* 0x100fe2000800080f */
[--C-:B------:R-:W-:Y:S01]  /*4290*/  FFMA R99, R99, UR6, -R15.reuse ;  /* 0x0000000663637c23 */ /* 0x100fe2000800080f */
[----:B------:R-:W-:Y:S01]  /*42a0*/  @!P4 FMUL R140, R140, 0.5 ;  /* 0x3f0000008c8cc820 */ /* 0x000fe20000400000 */
[--C-:B------:R-:W-:Y:S01]  /*42b0*/  FFMA R103, R103, UR6, -R15.reuse ;  /* 0x0000000667677c23 */ /* 0x100fe2000800080f */
[--C-:B------:R-:W-:Y:S01]  /*42c0*/  FFMA R107, R107, UR6, -R15.reuse ;  /* 0x000000066b6b7c23 */ /* 0x100fe2000800080f */
[--C-:B------:R-:W-:Y:S01]  /*42d0*/  FFMA R111, R111, UR6, -R15.reuse ;  /* 0x000000066f6f7c23 */ /* 0x100fe2000800080f */
[----:B------:R1:W4:Y:S01]  /*42e0*/  MUFU.EX2 R80, R144 ;  /* 0x0000009000507308 */ /* 0x0003220000000800 */
[----:B--2---:R-:W-:Y:S01]  /*42f0*/  @!P5 FMUL R113, R113, R113 ;  /* 0x000000717171d220 */ /* 0x004fe20000400000 */
[----:B------:R-:W-:Y:S01]  /*4300*/  FSETP.GEU.AND P5, PT, R26, -126, PT ;  /* 0xc2fc00001a00780b */ /* 0x000fe20003fae000 */
[--C-:B------:R-:W-:Y:S01]  /*4310*/  FFMA R115, R115, UR6, -R15.reuse ;  /* 0x0000000673737c23 */ /* 0x100fe2000800080f */
[--C-:B------:R-:W-:Y:S01]  /*4320*/  FFMA R122, R122, UR6, -R15.reuse ;  /* 0x000000067a7a7c23 */ /* 0x100fe2000800080f */
[--C-:B------:R-:W-:Y:S01]  /*4330*/  FFMA R148, R118, UR6, -R15.reuse ;  /* 0x0000000676947c23 */ /* 0x100fe2000800080f */
[--C-:B------:R-:W-:Y:S01]  /*4340*/  FFMA R123, R123, UR6, -R15.reuse ;  /* 0x000000067b7b7c23 */ /* 0x100fe2000800080f */
[--C-:B------:R-:W-:Y:S01]  /*4350*/  FFMA R126, R126, UR6, -R15.reuse ;  /* 0x000000067e7e7c23 */ /* 0x100fe2000800080f */
[----:B------:R-:W2:Y:S01]  /*4360*/  MUFU.EX2 R133, R133 ;  /* 0x0000008500857308 */ /* 0x000ea20000000800 */
[--C-:B-1----:R-:W-:Y:S01]  /*4370*/  FFMA R144, R31, UR6, -R15.reuse ;  /* 0x000000061f907c23 */ /* 0x102fe2000800080f */
[----:B---3--:R-:W-:Y:S01]  /*4380*/  @!P6 FMUL R128, R128, R128 ;  /* 0x000000808080e220 */ /* 0x008fe20000400000 */
[----:B------:R-:W-:Y:S01]  /*4390*/  FSETP.GEU.AND P6, PT, R137, -126, PT ;  /* 0xc2fc00008900780b */ /* 0x000fe20003fce000 */
[--C-:B------:R-:W-:Y:S01]  /*43a0*/  FFMA R130, R130, UR6, -R15.reuse ;  /* 0x0000000682827c23 */ /* 0x100fe2000800080f */
[--C-:B------:R-:W-:Y:S01]  /*43b0*/  FFMA R131, R131, UR6, -R15.reuse ;  /* 0x0000000683837c23 */ /* 0x100fe2000800080f */
[----:B------:R-:W-:Y:S01]  /*43c0*/  FSETP.GEU.AND P3, PT, R144, -126, PT ;  /* 0xc2fc00009000780b */ /* 0x000fe20003f6e000 */
[----:B------:R-:W-:Y:S01]  /*43d0*/  @!P5 FMUL R26, R26, 0.5 ;  /* 0x3f0000001a1ad820 */ /* 0x000fe20000400000 */
[----:B------:R-:W1:Y:S01]  /*43e0*/  MUFU.EX2 R140, R140 ;  /* 0x0000008c008c7308 */ /* 0x000e620000000800 */
[----:B----4-:R-:W-:Y:S01]  /*43f0*/  @!P2 FMUL R80, R80, R80 ;  /* 0x000000505050a220 */ /* 0x010fe20000400000 */
[----:B------:R-:W-:Y:S01]  /*4400*/  FSETP.GEU.AND P2, PT, R141, -126, PT ;  /* 0xc2fc00008d00780b */ /* 0x000fe20003f4e000 */
[--C-:B------:R-:W-:Y:S01]  /*4410*/  FFMA R138, R138, UR6, -R15.reuse ;  /* 0x000000068a8a7c23 */ /* 0x100fe2000800080f */
[--C-:B------:R-:W-:Y:S01]  /*4420*/  FFMA R142, R142, UR6, -R15.reuse ;  /* 0x000000068e8e7c23 */ /* 0x100fe2000800080f */
[--C-:B------:R-:W-:Y:S01]  /*4430*/  FFMA R146, R146, UR6, -R15.reuse ;  /* 0x0000000692927c23 */ /* 0x100fe2000800080f */
[----:B------:R-:W-:-:S02]  /*4440*/  FFMA R150, R150, UR6, -R15 ;  /* 0x0000000696967c23 */ /* 0x000fc4000800080f */
[----:B------:R-:W-:Y:S01]  /*4450*/  @!P6 FMUL R137, R137, 0.5 ;  /* 0x3f0000008989e820 */ /* 0x000fe20000400000 */
[----:B--2---:R-:W-:Y:S01]  /*4460*/  @!P1 FMUL R133, R133, R133 ;  /* 0x0000008585859220 */ /* 0x004fe20000400000 */
[----:B------:R-:W-:Y:S01]  /*4470*/  FSETP.GEU.AND P1, PT, R34, -126, PT ;  /* 0xc2fc00002200780b */ /* 0x000fe20003f2e000 */
[----:B------:R-:W-:Y:S01]  /*4480*/  @!P3 FMUL R144, R144, 0.5 ;  /* 0x3f0000009090b820 */ /* 0x000fe20000400000 */
[----:B------:R2:W3:Y:S03]  /*4490*/  MUFU.EX2 R27, R26 ;  /* 0x0000001a001b7308 */ /* 0x0004e60000000800 */
[----:B------:R-:W-:Y:S01]  /*44a0*/  @!P2 FMUL R141, R141, 0.5 ;  /* 0x3f0000008d8da820 */ /* 0x000fe20000400000 */
[----:B-1----:R-:W-:-:S04]  /*44b0*/  @!P4 FMUL R140, R140, R140 ;  /* 0x0000008c8c8cc220 */ /* 0x002fc80000400000 */
[----:B------:R-:W1:Y:S01]  /*44c0*/  MUFU.EX2 R144, R144 ;  /* 0x0000009000907308 */ /* 0x000e620000000800 */
[----:B--2---:R-:W-:Y:S02]  /*44d0*/  FFMA R26, R35, UR6, -R15 ;  /* 0x00000006231a7c23 */ /* 0x004fe4000800080f */
[----:B------:R-:W-:-:S03]  /*44e0*/  @!P1 FMUL R34, R34, 0.5 ;  /* 0x3f00000022229820 */ /* 0x000fc60000400000 */
[----:B------:R-:W-:Y:S02]  /*44f0*/  FSETP.GEU.AND P4, PT, R26, -126, PT ;  /* 0xc2fc00001a00780b */ /* 0x000fe40003f8e000 */
[----:B------:R2:W4:Y:S01]  /*4500*/  MUFU.EX2 R30, R137 ;  /* 0x00000089001e7308 */ /* 0x0005220000000800 */
[----:B---3--:R-:W-:-:S07]  /*4510*/  @!P5 FMUL R27, R27, R27 ;  /* 0x0000001b1b1bd220 */ /* 0x008fce0000400000 */
[----:B------:R3:W5:Y:S01]  /*4520*/  MUFU.EX2 R35, R34 ;  /* 0x0000002200237308 */ /* 0x0007620000000800 */
[----:B--2---:R-:W-:Y:S01]  /*4530*/  FFMA R137, R38, UR6, -R15 ;  /* 0x0000000626897c23 */ /* 0x004fe2000800080f */
[----:B-1----:R-:W-:Y:S01]  /*4540*/  @!P3 FMUL R144, R144, R144 ;  /* 0x000000909090b220 */ /* 0x002fe20000400000 */
[----:B------:R-:W-:-:S03]  /*4550*/  @!P4 FMUL R26, R26, 0.5 ;  /* 0x3f0000001a1ac820 */ /* 0x000fc60000400000 */
[----:B------:R-:W-:Y:S02]  /*4560*/  FSETP.GEU.AND P5, PT, R137, -126, PT ;  /* 0xc2fc00008900780b */ /* 0x000fe40003fae000 */
[----:B------:R1:W2:Y:S01]  /*4570*/  MUFU.EX2 R31, R141 ;  /* 0x0000008d001f7308 */ /* 0x0002a20000000800 */
[----:B---3--:R-:W-:Y:S01]  /*4580*/  FFMA R34, R43, UR6, -R15 ;  /* 0x000000062b227c23 */ /* 0x008fe2000800080f */
[----:B----4-:R-:W-:-:S04]  /*4590*/  @!P6 FMUL R30, R30, R30 ;  /* 0x0000001e1e1ee220 */ /* 0x010fc80000400000 */
[----:B------:R-:W-:Y:S02]  /*45a0*/  FSETP.GEU.AND P3, PT, R34, -126, PT ;  /* 0xc2fc00002200780b */ /* 0x000fe40003f6e000 */
[----:B------:R3:W4:Y:S01]  /*45b0*/  MUFU.EX2 R38, R26 ;  /* 0x0000001a00267308 */ /* 0x0007220000000800 */
[----:B-1----:R-:W-:Y:S01]  /*45c0*/  FFMA R141, R39, UR6, -R15 ;  /* 0x00000006278d7c23 */ /* 0x002fe2000800080f */
[----:B-----5:R-:W-:Y:S01]  /*45d0*/  @!P1 FMUL R35, R35, R35 ;  /* 0x0000002323239220 */ /* 0x020fe20000400000 */
[----:B------:R-:W-:-:S03]  /*45e0*/  @!P5 FMUL R137, R137, 0.5 ;  /* 0x3f0000008989d820 */ /* 0x000fc60000400000 */
[----:B------:R-:W-:Y:S02]  /*45f0*/  FSETP.GEU.AND P6, PT, R141, -126, PT ;  /* 0xc2fc00008d00780b */ /* 0x000fe40003fce000 */
[----:B------:R1:W5:Y:S01]  /*4600*/  MUFU.EX2 R39, R137 ;  /* 0x0000008900277308 */ /* 0x0003620000000800 */
[--C-:B---3--:R-:W-:Y:S01]  /*4610*/  FFMA R26, R46, UR6, -R15.reuse ;  /* 0x000000062e1a7c23 */ /* 0x108fe2000800080f */
[----:B--2---:R-:W-:Y:S01]  /*4620*/  @!P2 FMUL R31, R31, R31 ;  /* 0x0000001f1f1fa220 */ /* 0x004fe20000400000 */
[----:B------:R-:W-:Y:S01]  /*4630*/  @!P3 FMUL R34, R34, 0.5 ;  /* 0x3f0000002222b820 */ /* 0x000fe20000400000 */
[----:B------:R-:W-:Y:S02]  /*4640*/  FSETP.GEU.AND P2, PT, R145, -126, PT ;  /* 0xc2fc00009100780b */ /* 0x000fe40003f4e000 */
[----:B------:R-:W-:Y:S02]  /*4650*/  FSETP.GEU.AND P1, PT, R26, -126, PT ;  /* 0xc2fc00001a00780b */ /* 0x000fe40003f2e000 */
[----:B------:R2:W3:Y:S01]  /*4660*/  MUFU.EX2 R46, R34 ;  /* 0x00000022002e7308 */ /* 0x0004e20000000800 */
[----:B-1----:R-:W-:Y:S01]  /*4670*/  FFMA R137, R47, UR6, -R15 ;  /* 0x000000062f897c23 */ /* 0x002fe2000800080f */
[----:B----4-:R-:W-:Y:S01]  /*4680*/  @!P4 FMUL R38, R38, R38 ;  /* 0x000000262626c220 */ /* 0x010fe20000400000 */
[----:B------:R-:W-:-:S03]  /*4690*/  @!P6 FMUL R141, R141, 0.5 ;  /* 0x3f0000008d8de820 */ /* 0x000fc60000400000 */
[----:B------:R-:W-:Y:S02]  /*46a0*/  FSETP.GEU.AND P4, PT, R137, -126, PT ;  /* 0xc2fc00008900780b */ /* 0x000fe40003f8e000 */
[----:B------:R1:W4:Y:S01]  /*46b0*/  MUFU.EX2 R42, R141 ;  /* 0x0000008d002a7308 */ /* 0x0003220000000800 */
[----:B------:R-:W-:Y:S01]  /*46c0*/  @!P2 FMUL R145, R145, 0.5 ;  /* 0x3f0000009191a820 */ /* 0x000fe20000400000 */
[----:B-----5:R-:W-:Y:S01]  /*46d0*/  @!P5 FMUL R39, R39, R39 ;  /* 0x000000272727d220 */ /* 0x020fe20000400000 */
[----:B------:R-:W-:Y:S01]  /*46e0*/  @!P1 FMUL R26, R26, 0.5 ;  /* 0x3f0000001a1a9820 */ /* 0x000fe20000400000 */
[----:B--2---:R-:W-:-:S04]  /*46f0*/  FFMA R34, R54, UR6, -R15 ;  /* 0x0000000636227c23 */ /* 0x004fc8000800080f */
[----:B------:R2:W5:Y:S01]  /*4700*/  MUFU.EX2 R47, R26 ;  /* 0x0000001a002f7308 */ /* 0x0005620000000800 */
[----:B-1----:R-:W-:Y:S01]  /*4710*/  FFMA R141, R50, UR6, -R15 ;  /* 0x00000006328d7c23 */ /* 0x002fe2000800080f */
[----:B---3--:R-:W-:Y:S01]  /*4720*/  @!P3 FMUL R46, R46, R46 ;  /* 0x0000002e2e2eb220 */ /* 0x008fe20000400000 */
[----:B------:R-:W-:-:S03]  /*4730*/  @!P4 FMUL R137, R137, 0.5 ;  /* 0x3f0000008989c820 */ /* 0x000fc60000400000 */
[----:B------:R-:W-:Y:S02]  /*4740*/  FSETP.GEU.AND P5, PT, R141, -126, PT ;  /* 0xc2fc00008d00780b */ /* 0x000fe40003fae000 */
[----:B------:R1:W3:Y:S01]  /*4750*/  MUFU.EX2 R43, R145 ;  /* 0x00000091002b7308 */ /* 0x0002e20000000800 */
[----:B--2---:R-:W-:Y:S01]  /*4760*/  FFMA R26, R55, UR6, -R15 ;  /* 0x00000006371a7c23 */ /* 0x004fe2000800080f */
        /* <DEDUP_REMOVED lines=8> */
[--C-:B--2---:R-:W-:Y:S01]  /*47f0*/  FFMA R137, R58, UR6, -R15.reuse ;  /* 0x000000063a897c23 */ /* 0x104fe2000800080f */
[----:B---3--:R-:W-:Y:S01]  /*4800*/  @!P2 FMUL R43, R43, R43 ;  /* 0x0000002b2b2ba220 */ /* 0x008fe20000400000 */
        /* <DEDUP_REMOVED lines=58> */
[----:B---3--:R-:W-:Y:S01]  /*4bb0*/  @!P2 FMUL R67, R67, R67 ;  /* 0x000000434343a220 */ /* 0x008fe20000400000 */
[----:B------:R-:W-:Y:S01]  /*4bc0*/  FSETP.GEU.AND P2, PT, R137, -126, PT ;  /* 0xc2fc00008900780b */ /* 0x000fe20003f4e000 */
[----:B------:R-:W-:Y:S01]  /*4bd0*/  @!P3 FMUL R141, R141, 0.5 ;  /* 0x3f0000008d8db820 */ /* 0x000fe20000400000 */
[----:B--2---:R-:W-:-:S04]  /*4be0*/  FFMA R145, R82, UR6, -R15 ;  /* 0x0000000652917c23 */ /* 0x004fc8000800080f */
[----:B------:R2:W3:Y:S01]  /*4bf0*/  MUFU.EX2 R82, R141 ;  /* 0x0000008d00527308 */ /* 0x0004e20000000800 */
[--C-:B-1----:R-:W-:Y:S01]  /*4c00*/  FFMA R34, R83, UR6, -R15.reuse ;  /* 0x0000000653227c23 */ /* 0x102fe2000800080f */
[----:B----4-:R-:W-:Y:S01]  /*4c10*/  @!P4 FMUL R74, R74, R74 ;  /* 0x0000004a4a4ac220 */ /* 0x010fe20000400000 */
[----:B------:R-:W-:Y:S01]  /*4c20*/  @!P6 FMUL R26, R26, 0.5 ;  /* 0x3f0000001a1ae820 */ /* 0x000fe20000400000 */
[----:B------:R-:W-:Y:S02]  /*4c30*/  FSETP.GEU.AND P1, PT, R145, -126, PT ;  /* 0xc2fc00009100780b */ /* 0x000fe40003f2e000 */
[----:B------:R-:W-:Y:S01]  /*4c40*/  FSETP.GEU.AND P4, PT, R34, -126, PT ;  /* 0xc2fc00002200780b */ /* 0x000fe20003f8e000 */
[----:B------:R-:W-:Y:S01]  /*4c50*/  @!P2 FMUL R137, R137, 0.5 ;  /* 0x3f0000008989a820 */ /* 0x000fe20000400000 */
[----:B------:R1:W4:Y:S01]  /*4c60*/  MUFU.EX2 R78, R26 ;  /* 0x0000001a004e7308 */ /* 0x0003220000000800 */
[----:B-----5:R-:W-:Y:S01]  /*4c70*/  @!P5 FMUL R75, R75, R75 ;  /* 0x0000004b4b4bd220 */ /* 0x020fe20000400000 */
[----:B--2---:R-:W-:-:S06]  /*4c80*/  FFMA R141, R90, UR6, -R15 ;  /* 0x000000065a8d7c23 */ /* 0x004fcc000800080f */
[----:B------:R2:W5:Y:S01]  /*4c90*/  MUFU.EX2 R79, R137 ;  /* 0x00000089004f7308 */ /* 0x0005620000000800 */
[--C-:B-1----:R-:W-:Y:S01]  /*4ca0*/  FFMA R26, R86, UR6, -R15.reuse ;  /* 0x00000006561a7c23 */ /* 0x102fe2000800080f */
[----:B---3--:R-:W-:Y:S01]  /*4cb0*/  @!P3 FMUL R82, R82, R82 ;  /* 0x000000525252b220 */ /* 0x008fe20000400000 */
[----:B------:R-:W-:Y:S01]  /*4cc0*/  FSETP.GEU.AND P3, PT, R91, -126, PT ;  /* 0xc2fc00005b00780b */ /* 0x000fe20003f6e000 */
[----:B------:R-:W-:Y:S01]  /*4cd0*/  @!P4 FMUL R34, R34, 0.5 ;  /* 0x3f0000002222c820 */ /* 0x000fe20000400000 */
[----:B------:R-:W-:Y:S01]  /*4ce0*/  @!P1 FMUL R145, R145, 0.5 ;  /* 0x3f00000091919820 */ /* 0x000fe20000400000 */
[----:B------:R-:W-:Y:S02]  /*4cf0*/  FSETP.GEU.AND P5, PT, R26, -126, PT ;  /* 0xc2fc00001a00780b */ /* 0x000fe40003fae000 */
[----:B------:R1:W3:Y:S01]  /*4d00*/  MUFU.EX2 R86, R34 ;  /* 0x0000002200567308 */ /* 0x0002e20000000800 */
[----:B--2---:R-:W-:Y:S01]  /*4d10*/  FFMA R137, R87, UR6, -R15 ;  /* 0x0000000657897c23 */ /* 0x004fe2000800080f */
[----:B----4-:R-:W-:-:S04]  /*4d20*/  @!P6 FMUL R78, R78, R78 ;  /* 0x0000004e4e4ee220 */ /* 0x010fc80000400000 */
[----:B------:R-:W-:Y:S02]  /*4d30*/  FSETP.GEU.AND P6, PT, R137, -126, PT ;  /* 0xc2fc00008900780b */ /* 0x000fe40003fce000 */
[----:B------:R-:W-:Y:S01]  /*4d40*/  @!P3 FMUL R91, R91, 0.5 ;  /* 0x3f0000005b5bb820 */ /* 0x000fe20000400000 */
[----:B-----5:R-:W-:Y:S01]  /*4d50*/  @!P2 FMUL R79, R79, R79 ;  /* 0x0000004f4f4fa220 */ /* 0x020fe20000400000 */
[----:B------:R-:W-:Y:S01]  /*4d60*/  FSETP.GEU.AND P2, PT, R141, -126, PT ;  /* 0xc2fc00008d00780b */ /* 0x000fe20003f4e000 */
[----:B------:R-:W-:Y:S01]  /*4d70*/  @!P5 FMUL R26, R26, 0.5 ;  /* 0x3f0000001a1ad820 */ /* 0x000fe20000400000 */
[----:B------:R2:W4:Y:S01]  /*4d80*/  MUFU.EX2 R83, R145 ;  /* 0x0000009100537308 */ /* 0x0005220000000800 */
[----:B-1----:R-:W-:Y:S01]  /*4d90*/  FFMA R34, R94, UR6, -R15 ;  /* 0x000000065e227c23 */ /* 0x002fe2000800080f */
[----:B---3--:R-:W-:Y:S01]  /*4da0*/  @!P4 FMUL R86, R86, R86 ;  /* 0x000000565656c220 */ /* 0x008fe20000400000 */
[----:B------:R-:W-:-:S04]  /*4db0*/  FSETP.GEU.AND P4, PT, R95, -126, PT ;  /* 0xc2fc00005f00780b */ /* 0x000fc80003f8e000 */
[----:B------:R-:W-:Y:S01]  /*4dc0*/  @!P6 FMUL R137, R137, 0.5 ;  /* 0x3f0000008989e820 */ /* 0x000fe20000400000 */
[----:B------:R-:W1:Y:S01]  /*4dd0*/  MUFU.EX2 R91, R91 ;  /* 0x0000005b005b7308 */ /* 0x000e620000000800 */
[----:B--2---:R-:W-:Y:S02]  /*4de0*/  FADD R145, R41, R116 ;  /* 0x0000007429917221 */ /* 0x004fe40000000000 */
[----:B------:R-:W-:-:S05]  /*4df0*/  @!P2 FMUL R141, R141, 0.5 ;  /* 0x3f0000008d8da820 */ /* 0x000fca0000400000 */
[----:B------:R2:W3:Y:S01]  /*4e00*/  MUFU.EX2 R90, R137 ;  /* 0x00000089005a7308 */ /* 0x0004e20000000800 */
[----:B----4-:R-:W-:Y:S01]  /*4e10*/  @!P1 FMUL R83, R83, R83 ;  /* 0x0000005353539220 */ /* 0x010fe20000400000 */
[----:B------:R-:W-:Y:S01]  /*4e20*/  FSETP.GEU.AND P1, PT, R34, -126, PT ;  /* 0xc2fc00002200780b */ /* 0x000fe20003f2e000 */
[----:B------:R-:W-:-:S05]  /*4e30*/  @!P4 FMUL R95, R95, 0.5 ;  /* 0x3f0000005f5fc820 */ /* 0x000fca0000400000 */
[----:B------:R4:W5:Y:S01]  /*4e40*/  MUFU.EX2 R87, R26 ;  /* 0x0000001a00577308 */ /* 0x0009620000000800 */
[----:B-1----:R-:W-:Y:S01]  /*4e50*/  @!P3 FMUL R91, R91, R91 ;  /* 0x0000005b5b5bb220 */ /* 0x002fe20000400000 */
[----:B------:R-:W-:Y:S01]  /*4e60*/  FSETP.GEU.AND P3, PT, R103, -126, PT ;  /* 0xc2fc00006700780b */ /* 0x000fe20003f6e000 */
[----:B--2---:R-:W-:-:S04]  /*4e70*/  FFMA R137, R102, UR6, -R15 ;  /* 0x0000000666897c23 */ /* 0x004fc8000800080f */
[----:B------:R-:W-:Y:S01]  /*4e80*/  @!P1 FMUL R34, R34, 0.5 ;  /* 0x3f00000022229820 */ /* 0x000fe20000400000 */
[----:B------:R1:W2:Y:S01]  /*4e90*/  MUFU.EX2 R94, R141 ;  /* 0x0000008d005e7308 */ /* 0x0002a20000000800 */
[----:B----4-:R-:W-:Y:S01]  /*4ea0*/  FFMA R26, R98, UR6, -R15 ;  /* 0x00000006621a7c23 */ /* 0x010fe2000800080f */
[----:B---3--:R-:W-:Y:S01]  /*4eb0*/  @!P6 FMUL R90, R90, R90 ;  /* 0x0000005a5a5ae220 */ /* 0x008fe20000400000 */
[----:B------:R-:W-:-:S04]  /*4ec0*/  FSETP.GEU.AND P6, PT, R99, -126, PT ;  /* 0xc2fc00006300780b */ /* 0x000fc80003fce000 */
[----:B------:R-:W-:Y:S01]  /*4ed0*/  @!P3 FMUL R103, R103, 0.5 ;  /* 0x3f0000006767b820 */ /* 0x000fe20000400000 */
[----:B------:R-:W3:Y:S01]  /*4ee0*/  MUFU.EX2 R95, R95 ;  /* 0x0000005f005f7308 */ /* 0x000ee20000000800 */
[----:B-----5:R-:W-:Y:S01]  /*4ef0*/  @!P5 FMUL R87, R87, R87 ;  /* 0x000000575757d220 */ /* 0x020fe20000400000 */
[----:B------:R-:W-:Y:S01]  /*4f00*/  FSETP.GEU.AND P5, PT, R26, -126, PT ;  /* 0xc2fc00001a00780b */ /* 0x000fe20003fae000 */
[----:B-1----:R-:W-:-:S05]  /*4f10*/  FFMA R141, R134, UR6, -R15 ;  /* 0x00000006868d7c23 */ /* 0x002fca000800080f */
[----:B------:R-:W-:Y:S01]  /*4f20*/  @!P6 FMUL R99, R99, 0.5 ;  /* 0x3f0000006363e820 */ /* 0x000fe20000400000 */
[----:B--2---:R-:W-:Y:S01]  /*4f30*/  @!P2 FMUL R94, R94, R94 ;  /* 0x0000005e5e5ea220 */ /* 0x004fe20000400000 */
[----:B------:R-:W-:Y:S01]  /*4f40*/  FSETP.GEU.AND P2, PT, R137, -126, PT ;  /* 0xc2fc00008900780b */ /* 0x000fe20003f4e000 */
[----:B------:R-:W1:Y:S04]  /*4f50*/  MUFU.EX2 R103, R103 ;  /* 0x0000006700677308 */ /* 0x000e680000000800 */
[----:B------:R-:W-:Y:S01]  /*4f60*/  @!P5 FMUL R26, R26, 0.5 ;  /* 0x3f0000001a1ad820 */ /* 0x000fe20000400000 */
[----:B---3--:R-:W-:Y:S01]  /*4f70*/  @!P4 FMUL R95, R95, R95 ;  /* 0x0000005f5f5fc220 */ /* 0x008fe20000400000 */
[----:B------:R-:W-:Y:S02]  /*4f80*/  FSETP.GEU.AND P4, PT, R107, -126, PT ;  /* 0xc2fc00006b00780b */ /* 0x000fe40003f8e000 */
[----:B------:R2:W3:Y:S04]  /*4f90*/  MUFU.EX2 R102, R26 ;  /* 0x0000001a00667308 */ /* 0x0004e80000000800 */
[----:B------:R-:W-:-:S04]  /*4fa0*/  @!P2 FMUL R137, R137, 0.5 ;  /* 0x3f0000008989a820 */ /* 0x000fc80000400000 */
[----:B------:R-:W4:Y:S01]  /*4fb0*/  MUFU.EX2 R99, R99 ;  /* 0x0000006300637308 */ /* 0x000f220000000800 */
[----:B--2---:R-:W-:Y:S01]  /*4fc0*/  FFMA R26, R110, UR6, -R15 ;  /* 0x000000066e1a7c23 */ /* 0x004fe2000800080f */
[----:B-1----:R-:W-:Y:S01]  /*4fd0*/  @!P3 FMUL R103, R103, R103 ;  /* 0x000000676767b220 */ /* 0x002fe20000400000 */
[----:B------:R-:W-:Y:S01]  /*4fe0*/  FSETP.GEU.AND P3, PT, R115, -126, PT ;  /* 0xc2fc00007300780b */ /* 0x000fe20003f6e000 */
[----:B------:R-:W-:-:S04]  /*4ff0*/  @!P4 FMUL R107, R107, 0.5 ;  /* 0x3f0000006b6bc820 */ /* 0x000fc80000400000 */
[----:B------:R1:W2:Y:S01]  /*5000*/  MUFU.EX2 R98, R34 ;  /* 0x0000002200627308 */ /* 0x0002a20000000800 */
[----:B---3--:R-:W-:Y:S01]  /*5010*/  @!P5 FMUL R102, R102, R102 ;  /* 0x000000666666d220 */ /* 0x008fe20000400000 */
[----:B------:R-:W-:-:S06]  /*5020*/  FSETP.GEU.AND P5, PT, R26, -126, PT ;  /* 0xc2fc00001a00780b */ /* 0x000fcc0003fae000 */
[----:B------:R-:W3:Y:S01]  /*5030*/  MUFU.EX2 R107, R107 ;  /* 0x0000006b006b7308 */ /* 0x000ee20000000800 */
[----:B-1----:R-:W-:Y:S01]  /*5040*/  FFMA R34, R106, UR6, -R15 ;  /* 0x000000066a227c23 */ /* 0x002fe2000800080f */
[----:B----4-:R-:W-:Y:S01]  /*5050*/  @!P6 FMUL R99, R99, R99 ;  /* 0x000000636363e220 */ /* 0x010fe20000400000 */
[----:B------:R-:W-:Y:S01]  /*5060*/  FSETP.GEU.AND P6, PT, R111, -126, PT ;  /* 0xc2fc00006f00780b */ /* 0x000fe20003fce000 */
[----:B------:R-:W-:-:S03]  /*5070*/  @!P3 FMUL R115, R115, 0.5 ;  /* 0x3f0000007373b820 */ /* 0x000fc60000400000 */
[----:B------:R-:W-:Y:S01]  /*5080*/  @!P5 FMUL R26, R26, 0.5 ;  /* 0x3f0000001a1ad820 */ /* 0x000fe20000400000 */
[----:B------:R1:W4:Y:S01]  /*5090*/  MUFU.EX2 R106, R137 ;  /* 0x00000089006a7308 */ /* 0x0003220000000800 */
[----:B--2---:R-:W-:Y:S01]  /*50a0*/  @!P1 FMUL R98, R98, R98 ;  /* 0x0000006262629220 */ /* 0x004fe20000400000 */
[----:B------:R-:W-:-:S06]  /*50b0*/  FSETP.GEU.AND P1, PT, R34, -126, PT ;  /* 0xc2fc00002200780b */ /* 0x000fcc0003f2e000 */
[----:B------:R-:W-:Y:S01]  /*50c0*/  @!P6 FMUL R111, R111, 0.5 ;  /* 0x3f0000006f6fe820 */ /* 0x000fe20000400000 */
[----:B-1----:R-:W-:Y:S01]  /*50d0*/  FFMA R137, R114, UR6, -R15 ;  /* 0x0000000672897c23 */ /* 0x002fe2000800080f */
[----:B------:R-:W1:Y:S01]  /*50e0*/  MUFU.EX2 R115, R115 ;  /* 0x0000007300737308 */ /* 0x000e620000000800 */
[----:B---3--:R-:W-:Y:S01]  /*50f0*/  @!P4 FMUL R107, R107, R107 ;  /* 0x0000006b6b6bc220 */ /* 0x008fe20000400000 */
[----:B------:R-:W-:-:S03]  /*5100*/  FSETP.GEU.AND P4, PT, R122, -126, PT ;  /* 0xc2fc00007a00780b */ /* 0x000fc60003f8e000 */
[----:B------:R-:W-:Y:S01]  /*5110*/  @!P1 FMUL R34, R34, 0.5 ;  /* 0x3f00000022229820 */ /* 0x000fe20000400000 */
[----:B----4-:R-:W-:Y:S01]  /*5120*/  @!P2 FMUL R106, R106, R106 ;  /* 0x0000006a6a6aa220 */ /* 0x010fe20000400000 */
[----:B------:R-:W-:Y:S01]  /*5130*/  FSETP.GEU.AND P2, PT, R137, -126, PT ;  /* 0xc2fc00008900780b */ /* 0x000fe20003f4e000 */
[----:B------:R2:W3:Y:S07]  /*5140*/  MUFU.EX2 R114, R26 ;  /* 0x0000001a00727308 */ /* 0x0004ee0000000800 */
[----:B------:R-:W-:Y:S01]  /*5150*/  @!P4 FMUL R122, R122, 0.5 ;  /* 0x3f0000007a7ac820 */ /* 0x000fe20000400000 */
[----:B------:R-:W4:Y:S01]  /*5160*/  MUFU.EX2 R111, R111 ;  /* 0x0000006f006f7308 */ /* 0x000f220000000800 */
[----:B-1----:R-:W-:Y:S01]  /*5170*/  @!P3 FMUL R115, R115, R115 ;  /* 0x000000737373b220 */ /* 0x002fe20000400000 */
[----:B--2---:R-:W-:-:S02]  /*5180*/  FFMA R26, R119, UR6, -R15 ;  /* 0x00000006771a7c23 */ /* 0x004fc4000800080f */
[----:B------:R-:W-:-:S04]  /*5190*/  @!P2 FMUL R137, R137, 0.5 ;  /* 0x3f0000008989a820 */ /* 0x000fc80000400000 */
[----:B------:R1:W2:Y:S01]  /*51a0*/  MUFU.EX2 R118, R137 ;  /* 0x0000008900767308 */ /* 0x0002a20000000800 */
[----:B---3--:R-:W-:Y:S01]  /*51b0*/  @!P5 FMUL R114, R114, R114 ;  /* 0x000000727272d220 */ /* 0x008fe20000400000 */
[----:B------:R-:W-:-:S06]  /*51c0*/  FSETP.GEU.AND P5, PT, R123, -126, PT ;  /* 0xc2fc00007b00780b */ /* 0x000fcc0003fae000 */
[----:B------:R3:W5:Y:S01]  /*51d0*/  MUFU.EX2 R110, R34 ;  /* 0x00000022006e7308 */ /* 0x0007620000000800 */
[----:B----4-:R-:W-:Y:S01]  /*51e0*/  @!P6 FMUL R111, R111, R111 ;  /* 0x0000006f6f6fe220 */ /* 0x010fe20000400000 */
[----:B------:R-:W-:Y:S01]  /*51f0*/  FSETP.GEU.AND P6, PT, R126, -126, PT ;  /* 0xc2fc00007e00780b */ /* 0x000fe20003fce000 */
[----:B-1----:R-:W-:Y:S01]  /*5200*/  FFMA R137, R143, UR6, -R15 ;  /* 0x000000068f897c23 */ /* 0x002fe2000800080f */
[----:B------:R-:W-:Y:S01]  /*5210*/  FADD R143, R40, R73 ;  /* 0x00000049288f7221 */ /* 0x000fe20000000000 */
[----:B------:R-:W-:Y:S02]  /*5220*/  F2FP.F16.F32.PACK_AB R40, R41, R40 ;  /* 0x000000282928723e */ /* 0x000fe400000000ff */
[----:B------:R-:W-:Y:S01]  /*5230*/  @!P5 FMUL R123, R123, 0.5 ;  /* 0x3f0000007b7bd820 */ /* 0x000fe20000400000 */
[----:B------:R-:W1:Y:S01]  /*5240*/  MUFU.EX2 R122, R122 ;  /* 0x0000007a007a7308 */ /* 0x000e620000000800 */
[----:B---3--:R-:W-:Y:S01]  /*5250*/  FFMA R34, R127, UR6, -R15 ;  /* 0x000000067f227c23 */ /* 0x008fe2000800080f */
[----:B--2---:R-:W-:Y:S01]  /*5260*/  @!P2 FMUL R118, R118, R118 ;  /* 0x000000767676a220 */ /* 0x004fe20000400000 */
[----:B------:R-:W-:-:S02]  /*5270*/  FSETP.GEU.AND P2, PT, R26, -126, PT ;  /* 0xc2fc00001a00780b */ /* 0x000fc40003f4e000 */
[----:B------:R-:W-:Y:S02]  /*5280*/  F2FP.F16.F32.PACK_AB R41, R62, R59 ;  /* 0x0000003b3e29723e */ /* 0x000fe400000000ff */
[----:B------:R-:W-:Y:S01]  /*5290*/  FSETP.GEU.AND P3, PT, R34, -126, PT ;  /* 0xc2fc00002200780b */ /* 0x000fe20003f6e000 */
[----:B------:R-:W-:Y:S01]  /*52a0*/  @!P6 FMUL R126, R126, 0.5 ;  /* 0x3f0000007e7ee820 */ /* 0x000fe20000400000 */
[----:B------:R-:W2:Y:S01]  /*52b0*/  MUFU.EX2 R119, R123 ;  /* 0x0000007b00777308 */ /* 0x000ea20000000800 */
[----:B-----5:R-:W-:Y:S01]  /*52c0*/  @!P1 FMUL R110, R110, R110 ;  /* 0x0000006e6e6e9220 */ /* 0x020fe20000400000 */
[----:B------:R-:W-:-:S05]  /*52d0*/  FSETP.GEU.AND P1, PT, R148, -126, PT ;  /* 0xc2fc00009400780b */ /* 0x000fca0003f2e000 */
[----:B------:R-:W-:Y:S01]  /*52e0*/  @!P2 FMUL R26, R26, 0.5 ;  /* 0x3f0000001a1aa820 */ /* 0x000fe20000400000 */
[----:B------:R-:W3:Y:S01]  /*52f0*/  MUFU.EX2 R126, R126 ;  /* 0x0000007e007e7308 */ /* 0x000ee20000000800 */
[----:B-1----:R-:W-:Y:S01]  /*5300*/  @!P4 FMUL R122, R122, R122 ;  /* 0x0000007a7a7ac220 */ /* 0x002fe20000400000 */
[----:B------:R-:W-:Y:S01]  /*5310*/  FSETP.GEU.AND P4, PT, R130, -126, PT ;  /* 0xc2fc00008200780b */ /* 0x000fe20003f8e000 */
[----:B------:R-:W-:-:S04]  /*5320*/  @!P3 FMUL R34, R34, 0.5 ;  /* 0x3f0000002222b820 */ /* 0x000fc80000400000 */
[----:B------:R-:W-:Y:S01]  /*5330*/  @!P1 FMUL R148, R148, 0.5 ;  /* 0x3f00000094949820 */ /* 0x000fe20000400000 */
[----:B------:R1:W4:Y:S01]  /*5340*/  MUFU.EX2 R123, R34 ;  /* 0x00000022007b7308 */ /* 0x0003220000000800 */
[----:B--2---:R-:W-:Y:S01]  /*5350*/  @!P5 FMUL R119, R119, R119 ;  /* 0x000000777777d220 */ /* 0x004fe20000400000 */
[----:B------:R-:W-:-:S05]  /*5360*/  FSETP.GEU.AND P5, PT, R131, -126, PT ;  /* 0xc2fc00008300780b */ /* 0x000fca0003fae000 */
[----:B------:R-:W-:Y:S01]  /*5370*/  @!P4 FMUL R130, R130, 0.5 ;  /* 0x3f0000008282c820 */ /* 0x000fe20000400000 */
[----:B------:R2:W5:Y:S01]  /*5380*/  MUFU.EX2 R127, R26 ;  /* 0x0000001a007f7308 */ /* 0x0005620000000800 */
[----:B---3--:R-:W-:Y:S01]  /*5390*/  @!P6 FMUL R126, R126, R126 ;  /* 0x0000007e7e7ee220 */ /* 0x008fe20000400000 */
[----:B------:R-:W-:Y:S01]  /*53a0*/  FSETP.GEU.AND P6, PT, R138, -126, PT ;  /* 0xc2fc00008a00780b */ /* 0x000fe20003fce000 */
[----:B-1----:R-:W-:Y:S01]  /*53b0*/  FADD R34, R24, R57 ;  /* 0x0000003918227221 */ /* 0x002fe20000000000 */
[----:B------:R-:W-:Y:S01]  /*53c0*/  F2FP.F16.F32.PACK_AB R24, R13, R24 ;  /* 0x000000180d18723e */ /* 0x000fe200000000ff */
[----:B------:R-:W-:Y:S02]  /*53d0*/  FADD R170, R63, R126 ;  /* 0x0000007e3faa7221 */ /* 0x000fe40000000000 */
[----:B------:R-:W-:Y:S01]  /*53e0*/  @!P5 FMUL R131, R131, 0.5 ;  /* 0x3f0000008383d820 */ /* 0x000fe20000400000 */
[----:B------:R-:W1:Y:S01]  /*53f0*/  MUFU.EX2 R130, R130 ;  /* 0x0000008200827308 */ /* 0x000e620000000800 */
[--C-:B--2---:R-:W-:Y:S01]  /*5400*/  FFMA R26, R135, UR6, -R15.reuse ;  /* 0x00000006871a7c23 */ /* 0x104fe2000800080f */
[--C-:B------:R-:W-:Y:S01]  /*5410*/  FFMA R135, R139, UR6, -R15.reuse ;  /* 0x000000068b877c23 */ /* 0x100fe2000800080f */
[----:B----4-:R-:W-:Y:S01]  /*5420*/  @!P3 FMUL R123, R123, R123 ;  /* 0x0000007b7b7bb220 */ /* 0x010fe20000400000 */
[----:B------:R-:W-:Y:S01]  /*5430*/  FFMA R139, R147, UR6, -R15 ;  /* 0x00000006938b7c23 */ /* 0x000fe2000800080f */
[----:B------:R-:W-:Y:S01]  /*5440*/  FADD R147, R89, R124 ;  /* 0x0000007c59937221 */ /* 0x000fe20000000000 */
[----:B------:R-:W-:Y:S01]  /*5450*/  FADD R149, R34, R143 ;  /* 0x0000008f22957221 */ /* 0x000fe20000000000 */
[----:B------:R-:W-:Y:S01]  /*5460*/  FSETP.GEU.AND P3, PT, R135, -126, PT ;  /* 0xc2fc00008700780b */ /* 0x000fe20003f6e000 */
[----:B------:R-:W-:Y:S01]  /*5470*/  @!P6 FMUL R138, R138, 0.5 ;  /* 0x3f0000008a8ae820 */ /* 0x000fe20000400000 */
[----:B------:R-:W2:Y:S01]  /*5480*/  MUFU.EX2 R131, R131 ;  /* 0x0000008300837308 */ /* 0x000ea20000000800 */
[----:B------:R-:W-:Y:S01]  /*5490*/  FADD R143, R28, R65 ;  /* 0x000000411c8f7221 */ /* 0x000fe20000000000 */
[----:B------:R-:W-:Y:S01]  /*54a0*/  FADD R34, R13, R96 ;  /* 0x000000600d227221 */ /* 0x000fe20000000000 */
[----:B------:R-:W-:Y:S01]  /*54b0*/  FFMA R15, R151, UR6, -R15 ;  /* 0x00000006970f7c23 */ /* 0x000fe2000800080f */
[----:B-----5:R-:W-:Y:S01]  /*54c0*/  @!P2 FMUL R127, R127, R127 ;  /* 0x0000007f7f7fa220 */ /* 0x020fe20000400000 */
[----:B------:R-:W-:Y:S01]  /*54d0*/  FADD R158, R143, R152 ;  /* 0x000000988f9e7221 */ /* 0x000fe20000000000 */
[----:B------:R-:W-:Y:S01]  /*54e0*/  FADD R151, R34, R145 ;  /* 0x0000009122977221 */ /* 0x000fe20000000000 */
[----:B------:R-:W-:Y:S01]  /*54f0*/  FADD R34, R22, R61 ;  /* 0x0000003d16227221 */ /* 0x000fe20000000000 */
[----:B------:R3:W4:Y:S01]  /*5500*/  MUFU.EX2 R134, R138 ;  /* 0x0000008a00867308 */ /* 0x0007220000000800 */
[----:B-1----:R-:W-:Y:S01]  /*5510*/  @!P4 FMUL R130, R130, R130 ;  /* 0x000000828282c220 */ /* 0x002fe20000400000 */
[----:B------:R-:W-:Y:S01]  /*5520*/  FSETP.GEU.AND P4, PT, R142, -126, PT ;  /* 0xc2fc00008e00780b */ /* 0x000fe20003f8e000 */
[----:B------:R-:W-:Y:S01]  /*5530*/  @!P3 FMUL R135, R135, 0.5 ;  /* 0x3f0000008787b820 */ /* 0x000fe20000400000 */
[----:B------:R-:W-:Y:S01]  /*5540*/  FADD R145, R72, R77 ;  /* 0x0000004d48917221 */ /* 0x000fe20000000000 */
[----:B------:R-:W-:Y:S01]  /*5550*/  FADD R143, R21, R68 ;  /* 0x00000044158f7221 */ /* 0x000fe20000000000 */
[----:B------:R-:W-:Y:S01]  /*5560*/  FADD R152, R52, R113 ;  /* 0x0000007134987221 */ /* 0x000fe20000000000 */
[----:B------:R-:W-:Y:S01]  /*5570*/  FADD R165, R67, R130 ;  /* 0x0000008243a57221 */ /* 0x000fe20000000000 */
[----:B------:R-:W-:Y:S01]  /*5580*/  FADD R153, R34, R145 ;  /* 0x0000009122997221 */ /* 0x000fe20000000000 */
[----:B------:R-:W1:Y:S01]  /*5590*/  MUFU.EX2 R135, R135 ;  /* 0x0000008700877308 */ /* 0x000e620000000800 */
[----:B--2---:R-:W-:Y:S01]  /*55a0*/  @!P5 FMUL R131, R131, R131 ;  /* 0x000000838383d220 */ /* 0x004fe20000400000 */
[----:B------:R-:W-:Y:S01]  /*55b0*/  FSETP.GEU.AND P5, PT, R137, -126, PT ;  /* 0xc2fc00008900780b */ /* 0x000fe20003fae000 */
[----:B---3--:R-:W-:Y:S01]  /*55c0*/  FADD R138, R23, R104 ;  /* 0x00000068178a7221 */ /* 0x008fe20000000000 */
[----:B------:R-:W-:Y:S01]  /*55d0*/  FADD R162, R143, R152 ;  /* 0x000000988fa27221 */ /* 0x000fe20000000000 */
[----:B------:R-:W-:Y:S01]  /*55e0*/  FADD R34, R25, R100 ;  /* 0x0000006419227221 */ /* 0x000fe20000000000 */
[----:B------:R-:W-:Y:S01]  /*55f0*/  @!P4 FMUL R142, R142, 0.5 ;  /* 0x3f0000008e8ec820 */ /* 0x000fe20000400000 */
[----:B------:R-:W-:Y:S01]  /*5600*/  FADD R160, R138, R147 ;  /* 0x000000938aa07221 */ /* 0x000fe20000000000 */
[----:B----4-:R-:W-:Y:S01]  /*5610*/  @!P6 FMUL R134, R134, R134 ;  /* 0x000000868686e220 */ /* 0x010fe20000400000 */
[----:B------:R-:W-:Y:S01]  /*5620*/  FSETP.GEU.AND P6, PT, R146, -126, PT ;  /* 0xc2fc00009200780b */ /* 0x000fe20003fce000 */
[----:B------:R2:W3:Y:S01]  /*5630*/  MUFU.EX2 R138, R142 ;  /* 0x0000008e008a7308 */ /* 0x0004e20000000800 */
[----:B------:R-:W-:Y:S01]  /*5640*/  FADD R147, R84, R121 ;  /* 0x0000007954937221 */ /* 0x000fe20000000000 */
[----:B------:R-:W-:Y:S01]  /*5650*/  FADD R145, R85, R120 ;  /* 0x0000007855917221 */ /* 0x000fe20000000000 */
[----:B------:R-:W-:Y:S01]  /*5660*/  FADD R143, R44, R109 ;  /* 0x0000006d2c8f7221 */ /* 0x000fe20000000000 */
[----:B------:R-:W-:Y:S01]  /*5670*/  FADD R152, R93, R128 ;  /* 0x000000805d987221 */ /* 0x000fe20000000000 */
[----:B------:R-:W-:Y:S01]  /*5680*/  @!P5 FMUL R137, R137, 0.5 ;  /* 0x3f0000008989d820 */ /* 0x000fe20000400000 */
[----:B------:R-:W-:Y:S01]  /*5690*/  FADD R154, R34, R145 ;  /* 0x00000091229a7221 */ /* 0x000fe20000000000 */
[----:B-1----:R-:W-:Y:S01]  /*56a0*/  @!P3 FMUL R135, R135, R135 ;  /* 0x000000878787b220 */ /* 0x002fe20000400000 */
[----:B------:R-:W-:Y:S01]  /*56b0*/  FSETP.GEU.AND P3, PT, R139, -126, PT ;  /* 0xc2fc00008b00780b */ /* 0x000fe20003f6e000 */
[----:B--2---:R-:W-:Y:S01]  /*56c0*/  FADD R142, R32, R101 ;  /* 0x00000065208e7221 */ /* 0x004fe20000000000 */
[----:B------:R-:W-:Y:S01]  /*56d0*/  FADD R159, R143, R152 ;  /* 0x000000988f9f7221 */ /* 0x000fe20000000000 */
[----:B------:R-:W-:Y:S01]  /*56e0*/  MUFU.EX2 R137, R137 ;  /* 0x0000008900897308 */ /* 0x000fe20000000800 */
[----:B------:R-:W-:Y:S01]  /*56f0*/  @!P6 FMUL R146, R146, 0.5 ;  /* 0x3f0000009292e820 */ /* 0x000fe20000400000 */
[----:B------:R-:W-:Y:S01]  /*5700*/  FADD R156, R142, R147 ;  /* 0x000000938e9c7221 */ /* 0x000fe20000000000 */
[----:B------:R-:W-:Y:S01]  /*5710*/  FADD R34, R29, R60 ;  /* 0x0000003c1d227221 */ /* 0x000fe20000000000 */
[----:B------:R-:W-:Y:S01]  /*5720*/  FADD R145, R45, R76 ;  /* 0x0000004c2d917221 */ /* 0x000fe20000000000 */
[----:B------:R-:W-:Y:S01]  /*5730*/  FADD R143, R36, R69 ;  /* 0x00000045248f7221 */ /* 0x000fe20000000000 */
[----:B------:R-:W-:Y:S01]  /*5740*/  FADD R152, R53, R80 ;  /* 0x0000005035987221 */ /* 0x000fe20000000000 */
[----:B------:R-:W-:Y:S01]  /*5750*/  FADD R147, R88, R125 ;  /* 0x0000007d58937221 */ /* 0x000fe20000000000 */
[----:B------:R1:W2:Y:S01]  /*5760*/  MUFU.EX2 R142, R146 ;  /* 0x00000092008e7308 */ /* 0x0002a20000000800 */
[----:B------:R-:W-:Y:S01]  /*5770*/  FADD R155, R34, R145 ;  /* 0x00000091229b7221 */ /* 0x000fe20000000000 */
[----:B------:R-:W-:Y:S01]  /*5780*/  @!P3 FMUL R139, R139, 0.5 ;  /* 0x3f0000008b8bb820 */ /* 0x000fe20000400000 */
[----:B------:R-:W-:Y:S01]  /*5790*/  FADD R164, R143, R152 ;  /* 0x000000988fa47221 */ /* 0x000fe20000000000 */
[----:B------:R-:W-:Y:S01]  /*57a0*/  FADD R143, R37, R108 ;  /* 0x0000006c258f7221 */ /* 0x000fe20000000000 */
[----:B------:R-:W-:Y:S01]  /*57b0*/  FADD R152, R92, R129 ;  /* 0x000000815c987221 */ /* 0x000fe20000000000 */
[----:B------:R-:W-:Y:S01]  /*57c0*/  FADD R34, R33, R64 ;  /* 0x0000004021227221 */ /* 0x000fe20000000000 */
[----:B------:R-:W-:Y:S01]  /*57d0*/  FADD R145, R49, R132 ;  /* 0x0000008431917221 */ /* 0x000fe20000000000 */
[----:B------:R-:W4:Y:S01]  /*57e0*/  MUFU.EX2 R139, R139 ;  /* 0x0000008b008b7308 */ /* 0x000f220000000800 */
[----:B------:R-:W-:Y:S01]  /*57f0*/  FADD R161, R143, R152 ;  /* 0x000000988fa17221 */ /* 0x000fe20000000000 */
[----:B------:R-:W-:Y:S01]  /*5800*/  FADD R143, R14, R81 ;  /* 0x000000510e8f7221 */ /* 0x000fe20000000000 */
[----:B------:R-:W-:Y:S01]  /*5810*/  FADD R157, R34, R145 ;  /* 0x00000091229d7221 */ /* 0x000fe20000000000 */
[----:B-1----:R-:W-:Y:S01]  /*5820*/  FADD R146, R56, R133 ;  /* 0x0000008538927221 */ /* 0x002fe20000000000 */
[----:B------:R-:W-:Y:S01]  /*5830*/  FADD R34, R136, R105 ;  /* 0x0000006988227221 */ /* 0x000fe20000000000 */
[----:B------:R-:W-:Y:S01]  /*5840*/  FADD R145, R17, R112 ;  /* 0x0000007011917221 */ /* 0x000fe20000000000 */
[----:B------:R-:W-:Y:S01]  /*5850*/  FADD R152, R97, R140 ;  /* 0x0000008c61987221 */ /* 0x000fe20000000000 */
[----:B---3--:R-:W-:Y:S01]  /*5860*/  @!P4 FMUL R138, R138, R138 ;  /* 0x0000008a8a8ac220 */ /* 0x008fe20000400000 */
[----:B--2---:R-:W-:Y:S01]  /*5870*/  @!P6 FMUL R142, R142, R142 ;  /* 0x0000008e8e8ee220 */ /* 0x004fe20000400000 */
[----:B------:R-:W-:Y:S01]  /*5880*/  FSETP.GEU.AND P4, PT, R141, -126, PT ;  /* 0xc2fc00008d00780b */ /* 0x000fe20003f8e000 */
[----:B------:R-:W-:Y:S01]  /*5890*/  @!P5 FMUL R137, R137, R137 ;  /* 0x000000898989d220 */ /* 0x000fe20000400000 */
[----:B------:R-:W-:Y:S01]  /*58a0*/  FSETP.GEU.AND P6, PT, R150, -126, PT ;  /* 0xc2fc00009600780b */ /* 0x000fe20003fce000 */
[----:B------:R-:W-:Y:S01]  /*58b0*/  FADD R166, R143, R146 ;  /* 0x000000928fa67221 */ /* 0x000fe20000000000 */
[----:B------:R-:W-:Y:S01]  /*58c0*/  FSETP.GEU.AND P5, PT, R26, -126, PT ;  /* 0xc2fc00001a00780b */ /* 0x000fe20003fae000 */
[----:B------:R-:W-:Y:S01]  /*58d0*/  FADD R34, R34, R147 ;  /* 0x0000009322227221 */ /* 0x000fe20000000000 */
[----:B------:R-:W-:Y:S01]  /*58e0*/  FADD R145, R145, R152 ;  /* 0x0000009891917221 */ /* 0x000fe20000000000 */
[----:B----4-:R-:W-:Y:S01]  /*58f0*/  @!P3 FMUL R139, R139, R139 ;  /* 0x0000008b8b8bb220 */ /* 0x010fe20000400000 */
[----:B------:R-:W-:Y:S01]  /*5900*/  FSETP.GEU.AND P3, PT, R15, -126, PT ;  /* 0xc2fc00000f00780b */ /* 0x000fe20003f6e000 */
[----:B------:R-:W-:Y:S01]  /*5910*/  FADD R143, R27, R94 ;  /* 0x0000005e1b8f7221 */ /* 0x000fe20000000000 */
        /* <DEDUP_REMOVED lines=9> */
[----:B------:R-:W-:Y:S01]  /*59b0*/  @!P4 FMUL R141, R141, 0.5 ;  /* 0x3f0000008d8dc820 */ /* 0x000fe20000400000 */
[----:B------:R-:W-:Y:S01]  /*59c0*/  @!P6 FMUL R150, R150, 0.5 ;  /* 0x3f0000009696e820 */ /* 0x000fe20000400000 */
[----:B------:R-:W-:Y:S01]  /*59d0*/  FADD R171, R143, R168 ;  /* 0x000000a88fab7221 */ /* 0x000fe20000000000 */
[----:B------:R-:W-:Y:S01]  /*59e0*/  FADD R178, R152, R163 ;  /* 0x000000a398b27221 */ /* 0x000fe20000000000 */
[----:B------:R-:W-:Y:S01]  /*59f0*/  FADD R143, R47, R114 ;  /* 0x000000722f8f7221 */ /* 0x000fe20000000000 */
[----:B------:R-:W-:Y:S01]  /*5a00*/  FADD R152, R79, R138 ;  /* 0x0000008a4f987221 */ /* 0x000fe20000000000 */
[----:B------:R-:W-:Y:S01]  /*5a10*/  @!P5 FMUL R26, R26, 0.5 ;  /* 0x3f0000001a1ad820 */ /* 0x000fe20000400000 */
[----:B------:R-:W-:Y:S01]  /*5a20*/  @!P3 FMUL R15, R15, 0.5 ;  /* 0x3f0000000f0fb820 */ /* 0x000fe20000400000 */
[----:B------:R-:W1:Y:S01]  /*5a30*/  MUFU.EX2 R146, R141 ;  /* 0x0000008d00927308 */ /* 0x000e620000000800 */
[----:B------:R-:W-:Y:S01]  /*5a40*/  FADD R175, R143, R152 ;  /* 0x000000988faf7221 */ /* 0x000fe20000000000 */
[----:B------:R-:W-:Y:S01]  /*5a50*/  FADD R147, R31, R98 ;  /* 0x000000621f937221 */ /* 0x000fe20000000000 */
[----:B------:R-:W-:Y:S01]  /*5a60*/  FADD R163, R66, R123 ;  /* 0x0000007b42a37221 */ /* 0x000fe20000000000 */
[----:B------:R-:W-:Y:S01]  /*5a70*/  FADD R168, R82, R137 ;  /* 0x0000008952a87221 */ /* 0x000fe20000000000 */
[----:B------:R-:W-:Y:S01]  /*5a80*/  FADD R152, R51, R118 ;  /* 0x0000007633987221 */ /* 0x000fe20000000000 */
[----:B------:R-:W-:Y:S01]  /*5a90*/  FADD R172, R147, R170 ;  /* 0x000000aa93ac7221 */ /* 0x000fe20000000000 */
[----:B------:R-:W-:Y:S01]  /*5aa0*/  FADD R147, R50, R111 ;  /* 0x0000006f32937221 */ /* 0x000fe20000000000 */
[----:B------:R-:W2:Y:S01]  /*5ab0*/  MUFU.EX2 R148, R148 ;  /* 0x0000009400947308 */ /* 0x000ea20000000800 */
[----:B------:R-:W-:Y:S01]  /*5ac0*/  FADD R167, R83, R142 ;  /* 0x0000008e53a77221 */ /* 0x000fe20000000000 */
[----:B------:R-:W-:Y:S01]  /*5ad0*/  FADD R170, R86, R139 ;  /* 0x0000008b56aa7221 */ /* 0x000fe20000000000 */
[----:B------:R-:W-:Y:S01]  /*5ae0*/  FADD R180, R147, R168 ;  /* 0x000000a893b47221 */ /* 0x000fe20000000000 */
[----:B------:R-:W-:Y:S01]  /*5af0*/  FADD R147, R38, R99 ;  /* 0x0000006326937221 */ /* 0x000fe20000000000 */
[----:B------:R-:W-:Y:S01]  /*5b00*/  FADD R168, R70, R131 ;  /* 0x0000008346a87221 */ /* 0x000fe20000000000 */
[----:B------:R-:W-:Y:S01]  /*5b10*/  FADD R177, R152, R167 ;  /* 0x000000a798b17221 */ /* 0x000fe20000000000 */
[----:B------:R-:W-:Y:S01]  /*5b20*/  FADD R152, R58, R127 ;  /* 0x0000007f3a987221 */ /* 0x000fe20000000000 */
[----:B------:R3:W4:Y:S01]  /*5b30*/  MUFU.EX2 R141, R26 ;  /* 0x0000001a008d7308 */ /* 0x0007220000000800 */
[----:B-1----:R-:W-:Y:S01]  /*5b40*/  @!P4 FMUL R146, R146, R146 ;  /* 0x000000929292c220 */ /* 0x002fe20000400000 */
[----:B------:R-:W-:Y:S01]  /*5b50*/  FADD R167, R147, R168 ;  /* 0x000000a893a77221 */ /* 0x000fe20000000000 */
[----:B------:R-:W-:Y:S01]  /*5b60*/  FADD R169, R169, R176 ;  /* 0x000000b0a9a97221 */ /* 0x000fe20000000000 */
[----:B------:R-:W-:Y:S01]  /*5b70*/  FADD R171, R171, R178 ;  /* 0x000000b2abab7221 */ /* 0x000fe20000000000 */
[----:B------:R-:W-:Y:S01]  /*5b80*/  FADD R168, R71, R146 ;  /* 0x0000009247a87221 */ /* 0x000fe20000000000 */
[----:B------:R-:W-:Y:S01]  /*5b90*/  FADD R172, R172, R175 ;  /* 0x000000afacac7221 */ /* 0x000fe20000000000 */
[----:B------:R-:W-:Y:S01]  /*5ba0*/  FADD R149, R149, R158 ;  /* 0x0000009e95957221 */ /* 0x000fe20000000000 */
[----:B------:R-:W1:Y:S01]  /*5bb0*/  MUFU.EX2 R150, R150 ;  /* 0x0000009600967308 */ /* 0x000e620000000800 */
[----:B---3--:R-:W-:Y:S01]  /*5bc0*/  FADD R26, R144, R95 ;  /* 0x0000005f901a7221 */ /* 0x008fe20000000000 */
[----:B--2---:R-:W-:Y:S01]  /*5bd0*/  @!P1 FMUL R148, R148, R148 ;  /* 0x0000009494949220 */ /* 0x004fe20000400000 */
[----:B------:R-:W-:Y:S01]  /*5be0*/  FADD R151, R151, R160 ;  /* 0x000000a097977221 */ /* 0x000fe20000000000 */
[----:B------:R-:W-:Y:S01]  /*5bf0*/  FADD R153, R153, R162 ;  /* 0x000000a299997221 */ /* 0x000fe20000000000 */
[----:B------:R-:W-:Y:S01]  /*5c00*/  FADD R173, R26, R163 ;  /* 0x000000a31aad7221 */ /* 0x000fe20000000000 */
[----:B------:R-:W-:Y:S01]  /*5c10*/  FADD R26, R35, R102 ;  /* 0x00000066231a7221 */ /* 0x000fe20000000000 */
[----:B------:R-:W-:Y:S01]  /*5c20*/  FADD R163, R54, R115 ;  /* 0x0000007336a37221 */ /* 0x000fe20000000000 */
[----:B------:R2:W3:Y:S01]  /*5c30*/  MUFU.EX2 R143, R15 ;  /* 0x0000000f008f7308 */ /* 0x0004e20000000800 */
[----:B----4-:R-:W-:Y:S01]  /*5c40*/  @!P5 FMUL R141, R141, R141 ;  /* 0x0000008d8d8dd220 */ /* 0x010fe20000400000 */
[----:B------:R-:W-:Y:S01]  /*5c50*/  FADD R174, R26, R165 ;  /* 0x000000a51aae7221 */ /* 0x000fe20000000000 */
[----:B------:R-:W-:Y:S01]  /*5c60*/  FADD R182, R163, R170 ;  /* 0x000000aaa3b67221 */ /* 0x000fe20000000000 */
[----:B------:R-:W-:Y:S01]  /*5c70*/  FADD R147, R55, R148 ;  /* 0x0000009437937221 */ /* 0x000fe20000000000 */
[----:B------:R-:W-:Y:S01]  /*5c80*/  FADD R26, R42, R103 ;  /* 0x000000672a1a7221 */ /* 0x000fe20000000000 */
[----:B------:R-:W-:Y:S01]  /*5c90*/  FADD R163, R74, R141 ;  /* 0x0000008d4aa37221 */ /* 0x000fe20000000000 */
[----:B------:R-:W-:Y:S01]  /*5ca0*/  FADD R173, R173, R180 ;  /* 0x000000b4adad7221 */ /* 0x000fe20000000000 */
[----:B------:R-:W-:Y:S01]  /*5cb0*/  FADD R174, R174, R177 ;  /* 0x000000b1aeae7221 */ /* 0x000fe20000000000 */
[----:B-1----:R-:W-:Y:S01]  /*5cc0*/  @!P6 FMUL R150, R150, R150 ;  /* 0x000000969696e220 */ /* 0x002fe20000400000 */
[----:B--2---:R-:W-:Y:S01]  /*5cd0*/  FADD R15, R39, R106 ;  /* 0x0000006a270f7221 */ /* 0x004fe20000000000 */
[----:B------:R-:W-:Y:S01]  /*5ce0*/  FADD R26, R26, R163 ;  /* 0x000000a31a1a7221 */ /* 0x000fe20000000000 */
[----:B------:R-:W-:Y:S01]  /*5cf0*/  FADD R182, R167, R182 ;  /* 0x000000b6a7b67221 */ /* 0x000fe20000000000 */
[----:B------:R-:W-:Y:S01]  /*5d00*/  FADD R170, R87, R150 ;  /* 0x0000009657aa7221 */ /* 0x000fe20000000000 */
[----:B------:R-:W-:Y:S01]  /*5d10*/  FADD R15, R15, R168 ;  /* 0x000000a80f0f7221 */ /* 0x000fe20000000000 */
[----:B------:R-:W-:Y:S01]  /*5d20*/  FADD R169, R169, R174 ;  /* 0x000000aea9a97221 */ /* 0x000fe20000000000 */
[----:B------:R-:W-:Y:S01]  /*5d30*/  FADD R171, R171, R182 ;  /* 0x000000b6abab7221 */ /* 0x000fe20000000000 */
[----:B---3--:R-:W-:Y:S01]  /*5d40*/  @!P3 FMUL R143, R143, R143 ;  /* 0x0000008f8f8fb220 */ /* 0x008fe20000400000 */
        /* <DEDUP_REMOVED lines=17> */
[----:B------:R-:W-:Y:S01]  /*5e60*/  F2FP.F16.F32.PACK_AB R32, R32, R29 ;  /* 0x0000001d2020723e */ /* 0x000fe200000000ff */
[----:B------:R-:W-:Y:S01]  /*5e70*/  FADD R149, R149, R166 ;  /* 0x000000a695957221 */ /* 0x000fe20000000000 */
[----:B------:R-:W-:Y:S01]  /*5e80*/  FADD R26, R171, R26 ;  /* 0x0000001aab1a7221 */ /* 0x000fe20000000000 */
[----:B------:R-:W-:Y:S01]  /*5e90*/  F2FP.F16.F32.PACK_AB R34, R136, R33 ;  /* 0x000000218822723e */ /* 0x000fe200000000ff */
[----:B------:R-:W-:Y:S01]  /*5ea0*/  FADD R154, R151, R154 ;  /* 0x0000009a979a7221 */ /* 0x000fe20000000000 */
[----:B------:R-:W-:Y:S01]  /*5eb0*/  F2FP.F16.F32.PACK_AB R33, R38, R35 ;  /* 0x000000232621723e */ /* 0x000fe200000000ff */
[----:B------:R-:W-:Y:S01]  /*5ec0*/  FADD R13, R169, R26 ;  /* 0x0000001aa90d7221 */ /* 0x000fe20000000000 */
[----:B------:R-:W-:Y:S01]  /*5ed0*/  F2FP.F16.F32.PACK_AB R26, R25, R22 ;  /* 0x00000016191a723e */ /* 0x000fe200000000ff */
[----:B------:R-:W-:Y:S01]  /*5ee0*/  FADD R15, R149, R154 ;  /* 0x0000009a950f7221 */ /* 0x000fe20000000000 */
[----:B------:R-:W-:-:S02]  /*5ef0*/  F2FP.F16.F32.PACK_AB R25, R30, R27 ;  /* 0x0000001b1e19723e */ /* 0x000fc400000000ff */
[----:B------:R-:W-:Y:S02]  /*5f00*/  F2FP.F16.F32.PACK_AB R27, R144, R31 ;  /* 0x0000001f901b723e */ /* 0x000fe400000000ff */
[----:B------:R-:W-:Y:S02]  /*5f10*/  F2FP.F16.F32.PACK_AB R29, R46, R43 ;  /* 0x0000002b2e1d723e */ /* 0x000fe400000000ff */
[----:B------:R-:W-:Y:S02]  /*5f20*/  F2FP.F16.F32.PACK_AB R30, R44, R21 ;  /* 0x000000152c1e723e */ /* 0x000fe400000000ff */
[----:B------:R-:W-:Y:S02]  /*5f30*/  F2FP.F16.F32.PACK_AB R31, R50, R47 ;  /* 0x0000002f321f723e */ /* 0x000fe400000000ff */
[----:B------:R-:W-:Y:S02]  /*5f40*/  F2FP.F16.F32.PACK_AB R36, R37, R36 ;  /* 0x000000242524723e */ /* 0x000fe400000000ff */
        /* <DEDUP_REMOVED lines=15> */
[----:B------:R-:W-:Y:S01]  /*6040*/  F2FP.F16.F32.PACK_AB R38, R17, R14 ;  /* 0x0000000e1126723e */ /* 0x000fe200000000ff */
[----:B------:R-:W-:Y:S01]  /*6050*/  IMAD.MOV.U32 R17, RZ, RZ, 0x2 ;  /* 0x00000002ff117424 */ /* 0x000fe200078e00ff */
        /* <DEDUP_REMOVED lines=34> */
[----:B------:R-:W-:-:S07]  /*6280*/  SHF.L.U32 R21, RZ, 0x1f, RZ ;  /* 0x0000001fff157819 */ /* 0x000fce00000006ff */
.L_x_23:
[----:B-1----:R1:W2:Y:S02]  /*6290*/  SYNCS.PHASECHK.TRANS64.TRYWAIT P1, [R2+URZ+0x8808], R21 ;  /* 0x00880815020075a7 */ /* 0x0022a4000802017f */
[----:B--2---:R-:W-:Y:S05]  /*62a0*/  @!P1 NANOSLEEP.SYNCS 0x989680 ;  /* 0x009896800000995d */ /* 0x004fea0003900000 */
[----:B------:R-:W2:Y:S02]  /*62b0*/  @!P1 SYNCS.PHASECHK.TRANS64 P1, [R2+URZ+0x8808], R21 ;  /* 0x00880815020095a7 */ /* 0x000ea4000802007f */
[----:B--2---:R-:W-:Y:S05]  /*62c0*/  @!P1 BRA `(.L_x_23) ;  /* 0xfffffffc00f09947 */ /* 0x004fea000383ffff */
[----:B------:R-:W-:Y:S01]  /*62d0*/  UIADD3 UR6, UR14, 0x200, URZ ;  /* 0x000002000e067890 */ /* 0x000fe2000fffe03f */
[----:B------:R-:W-:Y:S01]  /*62e0*/  WARPGROUP.ARRIVE ;  /* 0x00000000000079c5 */ /* 0x000fe20000000000 */
[----:B------:R-:W-:Y:S01]  /*62f0*/  UMOV UR7, 0xc0000010 ;  /* 0xc000001000077882 */ /* 0x000fe20000000000 */
[----:B------:R-:W-:Y:S01]  /*6300*/  ISETP.GE.AND P1, PT, R20, 0x3, PT ;  /* 0x000000031400780c */ /* 0x000fe20003f26270 */
[----:B------:R-:W-:Y:S01]  /*6310*/  VIADD R12, R12, 0x100 ;  /* 0x000001000c0c7836 */ /* 0x000fe20000000000 */
[----:B------:R-:W-:Y:S01]  /*6320*/  IADD3 R14, R2, 0x8820, RZ ;  /* 0x00008820020e7810 */ /* 0x000fe20007ffe0ff */
[----:B------:R-:W-:-:S03]  /*6330*/  VIADD R20, R20, 0xffffffff ;  /* 0xffffffff14147836 */ /* 0x000fc60000000000 */
[----:B------:R-:W-:Y:S01]  /*6340*/  HGMMA.64x16x16.F32 R152, R24, gdesc[UR4].tnspB, RZ, !UPT, gsb0 ;  /* 0x4020000418987df0 */ /* 0x000fe2000c0008ff */
[----:B------:R-:W-:Y:S01]  /*6350*/  UIADD3 UR6, UR14, 0x220, URZ ;  /* 0x000002200e067890 */ /* 0x000fe2000fffe03f */
[----:B-1----:R-:W-:Y:S01]  /*6360*/  PRMT R21, RZ, 0x654, R14 ;  /* 0x00000654ff157816 */ /* 0x002fe2000000000e */
[----:B------:R-:W-:Y:S01]  /*6370*/  UMOV UR7, 0xc0000010 ;  /* 0xc000001000077882 */ /* 0x000fe20000000000 */
[----:B------:R-:W-:Y:S02]  /*6380*/  WARPGROUP.DEPBAR.LE gsb0, 0x0 ;  /* 0x00008000000079c5 */ /* 0x000fe40000010000 */
[----:B------:R-:W-:-:S06]  /*6390*/  WARPGROUP.ARRIVE ;  /* 0x00000000000079c5 */ /* 0x000fcc0000000000 */
[----:B------:R-:W-:Y:S01]  /*63a0*/  HGMMA.64x16x16.F32 R152, R32, gdesc[UR4].tnspB, R152, gsb0 ;  /* 0x4020000420987df0 */ /* 0x000fe20008000898 */
[----:B------:R-:W-:Y:S01]  /*63b0*/  UIADD3 UR6, UR14, 0x240, URZ ;  /* 0x000002400e067890 */ /* 0x000fe2000fffe03f */
        /* <DEDUP_REMOVED lines=68> */
[----:B------:R-:W-:Y:S03]  /*6800*/  HGMMA.64x16x16.F32 R152, R80, gdesc[UR4].tnspB, R152, gsb0 ;  /* 0x4020000450987df0 */ /* 0x000fe60008000898 */
[----:B------:R-:W-:Y:S02]  /*6810*/  WARPGROUP.DEPBAR.LE gsb0, 0x0 ;  /* 0x00008000000079c5 */ /* 0x000fe40000010000 */
[----:B------:R1:W-:Y:S01]  /*6820*/  SYNCS.ARRIVE.TRANS64.RED.A1T0 RZ, [R21+URZ], RZ ;  /* 0x000000ff15ff79a7 */ /* 0x0003e2000810043f */
[----:B------:R-:W-:Y:S05]  /*6830*/  @!P1 BRA `(.L_x_24) ;  /* 0x0000004c00209947 */ /* 0x000fea0003800000 */
[----:B------:R-:W-:Y:S01]  /*6840*/  MOV R23, R18 ;  /* 0x0000001200177202 */ /* 0x000fe20000000f00 */
[----:B-1----:R-:W-:Y:S01]  /*6850*/  IMAD.MOV.U32 R21, RZ, RZ, R19 ;  /* 0x000000ffff157224 */ /* 0x002fe200078e0013 */
[----:B------:R-:W-:Y:S01]  /*6860*/  MOV R7, 0x1 ;  /* 0x0000000100077802 */ /* 0x000fe20000000f00 */
[----:B------:R-:W-:Y:S01]  /*6870*/  IMAD.MOV.U32 R17, RZ, RZ, 0x2 ;  /* 0x00000002ff117424 */ /* 0x000fe200078e00ff */
[----:B------:R-:W-:Y:S01]  /*6880*/  ULDC.64 UR18, c[0x0][0x198] ;  /* 0x0000660000127ab9 */ /* 0x000fe20000000a00 */
[----:B------:R-:W-:-:S07]  /*6890*/  IMAD.MOV.U32 R4, RZ, RZ, RZ ;  /* 0x000000ffff047224 */ /* 0x000fce00078e00ff */
.L_x_36:
[C---:B------:R-:W-:Y:S01]  /*68a0*/  ISETP.GT.AND P1, PT, R20.reuse, 0x2, PT ;  /* 0x000000021400780c */ /* 0x040fe20003f24270 */
[----:B------:R-:W-:Y:S01]  /*68b0*/  VIADD R20, R20, 0xffffffff ;  /* 0xffffffff14147836 */ /* 0x000fe20000000000 */
[----:B------:R-:W-:Y:S02]  /*68c0*/  LEA R19, R17, R2, 0x3 ;  /* 0x0000000211137211 */ /* 0x000fe400078e18ff */
[----:B------:R-:W-:-:S09]  /*68d0*/  SHF.L.U32 R18, R4, 0x1f, RZ ;  /* 0x0000001f04127819 */ /* 0x000fd200000006ff */
.L_x_25:
[----:B-1----:R1:W2:Y:S02]  /*68e0*/  SYNCS.PHASECHK.TRANS64.TRYWAIT P2, [R19+URZ+0x8800], R18 ;  /* 0x00880012130075a7 */ /* 0x0022a4000804017f */
[----:B--2---:R-:W-:Y:S05]  /*68f0*/  @!P2 NANOSLEEP.SYNCS 0x989680 ;  /* 0x009896800000a95d */ /* 0x004fea0003900000 */
[----:B------:R-:W2:Y:S02]  /*6900*/  @!P2 SYNCS.PHASECHK.TRANS64 P2, [R19+URZ+0x8800], R18 ;  /* 0x008800121300a5a7 */ /* 0x000ea4000804007f */
[----:B--2---:R-:W-:Y:S05]  /*6910*/  @!P2 BRA `(.L_x_25) ;  /* 0xfffffffc00f0a947 */ /* 0x004fea000383ffff */
[----:B------:R-:W-:Y:S05]  /*6920*/  WARPSYNC.ALL ;  /* 0x0000000000007948 */ /* 0x000fea0003800000 */
[----:B------:R-:W-:Y:S01]  /*6930*/  R2UR UR6, R17 ;  /* 0x00000000110672ca */ /* 0x000fe200000e0000 */
[----:B------:R-:W-:Y:S01]  /*6940*/  WARPGROUP.ARRIVE ;  /* 0x00000000000079c5 */ /* 0x000fe20000000000 */
[----:B------:R-:W-:Y:S01]  /*6950*/  UMOV UR7, 0xc0000010 ;  /* 0xc000001000077882 */ /* 0x000fe20000000000 */
[----:B------:R-:W-:-:S10]  /*6960*/  ISETP.NE.AND P2, PT, R10, RZ, PT ;  /* 0x000000ff0a00720c */ /* 0x000fd40003f45270 */
[----:B------:R-:W-:-:S09]  /*6970*/  ULEA UR6, UR6, UR16, 0x9 ;  /* 0x0000001006067291 */ /* 0x000fd2000f8e483f */
[----:B------:R-:W-:Y:S03]  /*6980*/  HGMMA.64x256x16.F32 R24, gdesc[UR4], RZ, !UPT, gsb0 ;  /* 0x03e00000041879f0 */ /* 0x000fe6000c0008ff */
[----:B------:R-:W-:Y:S02]  /*6990*/  WARPGROUP.DEPBAR.LE gsb0, 0x0 ;  /* 0x00008000000079c5 */ /* 0x000fe40000010000 */
[----:B------:R-:W-:Y:S05]  /*69a0*/  @P2 BRA `(.L_x_26) ;  /* 0x00000000008c2947 */ /* 0x000fea0003800000 */
[----:B------:R-:W-:-:S13]  /*69b0*/  ISETP.LT.OR P3, PT, R8, 0x1, !P0 ;  /* 0x000000010800780c */ /* 0x000fda0004761670 */
[----:B------:R-:W-:Y:S05]  /*69c0*/  @P3 BRA `(.L_x_27) ;  /* 0x0000000000803947 */ /* 0x000fea0003800000 */
[----:B------:R-:W-:Y:S01]  /*69d0*/  ISETP.NE.AND P4, PT, R0, RZ, PT ;  /* 0x000000ff0000720c */ /* 0x000fe20003f85270 */
[----:B-1----:R-:W-:Y:S01]  /*69e0*/  IMAD R18, R5, 0x8, R2 ;  /* 0x0000000805127824 */ /* 0x002fe200078e0202 */
[----:B------:R-:W-:-:S11]  /*69f0*/  SHF.L.U32 R19, R6, 0x1f, RZ ;  /* 0x0000001f06137819 */ /* 0x000fd600000006ff */
.L_x_28:
[----:B-1----:R1:W2:Y:S02]  /*6a00*/  SYNCS.PHASECHK.TRANS64.TRYWAIT P3, [R18+URZ+0x8820], R19 ;  /* 0x00882013120075a7 */ /* 0x0022a4000806017f */
[----:B--2---:R-:W-:Y:S05]  /*6a10*/  @!P3 NANOSLEEP.SYNCS 0x989680 ;  /* 0x009896800000b95d */ /* 0x004fea0003900000 */
[----:B------:R-:W2:Y:S02]  /*6a20*/  @!P3 SYNCS.PHASECHK.TRANS64 P3, [R18+URZ+0x8820], R19 ;  /* 0x008820131200b5a7 */ /* 0x000ea4000806007f */
[----:B--2---:R-:W-:Y:S05]  /*6a30*/  @!P3 BRA `(.L_x_28) ;  /* 0xfffffffc00f0b947 */ /* 0x004fea000383ffff */
[----:B------:R-:W-:Y:S05]  /*6a40*/  @P4 BRA `(.L_x_29) ;  /* 0x0000000000144947 */ /* 0x000fea0003800000 */
[----:B------:R-:W-:Y:S01]  /*6a50*/  LOP3.LUT P3, RZ, R16, 0x1f, RZ, 0xc0, !PT ;  /* 0x0000001f10ff7812 */ /* 0x000fe2000786c0ff */
[----:B-1----:R-:W-:-:S04]  /*6a60*/  IMAD.MOV.U32 R19, RZ, RZ, 0x2000 ;  /* 0x00002000ff137424 */ /* 0x002fc800078e00ff */
[----:B------:R2:W-:Y:S08]  /*6a70*/  SYNCS.ARRIVE.TRANS64 RZ, [R18+URZ+0x8800], R19 ;  /* 0x0088001312ff79a7 */ /* 0x0005f0000800003f */
[----:B------:R-:W-:Y:S05]  /*6a80*/  @!P3 BRA `(.L_x_29) ;  /* 0x000000000004b947 */ /* 0x000fea0003800000 */
[----:B------:R-:W-:Y:S01]  /*6a90*/  BPT.TRAP 0x1 ;  /* 0x000000040000795c */ /* 0x000fe20000300000 */
.L_x_29:
[----:B-12---:R-:W-:Y:S01]  /*6aa0*/  LEA R19, R5, R2, 0xd ;  /* 0x0000000205137211 */ /* 0x006fe200078e68ff */
[----:B------:R-:W-:Y:S01]  /*6ab0*/  UIADD3 UR6, UP0, UR18, 0x1f0, URZ ;  /* 0x000001f012067890 */ /* 0x000fe2000ff1e03f */
[----:B------:R-:W-:Y:S01]  /*6ac0*/  R2UR UR35, R9 ;  /* 0x00000000092372ca */ /* 0x000fe200000e0000 */
[----:B------:R-:W-:Y:S01]  /*6ad0*/  UMOV UR8, 0x0 ;  /* 0x0000000000087882 */ /* 0x000fe20000000000 */
[----:B------:R-:W-:Y:S01]  /*6ae0*/  R2UR UR33, R18 ;  /* 0x00000000122172ca */ /* 0x000fe200000e0000 */
[----:B------:R-:W-:Y:S01]  /*6af0*/  UIADD3.X UR7, URZ, UR19, URZ, UP0, !UPT ;  /* 0x000000133f077290 */ /* 0x000fe200087fe43f */
[----:B------:R-:W-:Y:S01]  /*6b00*/  R2UR UR32, R19 ;  /* 0x00000000132072ca */ /* 0x000fe200000e0000 */
[----:B------:R-:W-:Y:S01]  /*6b10*/  UMOV UR9, 0x10000000 ;  /* 0x1000000000097882 */ /* 0x000fe20000000000 */
[----:B------:R-:W-:Y:S01]  /*6b20*/  UMOV UR34, URZ ;  /* 0x0000003f00227c82 */ /* 0x000fe20008000000 */
[----:B------:R-:W-:-:S05]  /*6b30*/  VIADD R5, R5, 0x1 ;  /* 0x0000000105057836 */ /* 0x000fca0000000000 */
[C---:B------:R-:W-:Y:S01]  /*6b40*/  ISETP.NE.AND P3, PT, R5.reuse, 0x4, PT ;  /* 0x000000040500780c */ /* 0x040fe20003f65270 */
[----:B------:R-:W-:Y:S02]  /*6b50*/  USHF.L.U32 UR35, UR35, 0x8, URZ ;  /* 0x0000000823237899 */ /* 0x000fe4000800063f */
[----:B------:R-:W-:Y:S01]  /*6b60*/  UIADD3 UR33, UR33, 0x8800, URZ ;  /* 0x0000880021217890 */ /* 0x000fe2000fffe03f */
[----:B------:R-:W-:Y:S01]  /*6b70*/  SEL R19, RZ, 0x1, P3 ;  /* 0x00000001ff137807 */ /* 0x000fe20001800000 */
[----:B------:R-:W-:Y:S01]  /*6b80*/  UIADD3 UR32, UR32, 0x800, URZ ;  /* 0x0000080020207890 */ /* 0x000fe2000fffe03f */
[----:B------:R-:W-:Y:S02]  /*6b90*/  SEL R5, R5, RZ, P3 ;  /* 0x000000ff05057207 */ /* 0x000fe40001800000 */
[----:B------:R-:W-:-:S06]  /*6ba0*/  LOP3.LUT R6, R6, R19, RZ, 0x3c, !PT ;  /* 0x0000001306067212 */ /* 0x000fcc00078e3cff */
[----:B------:R2:W-:Y:S02]  /*6bb0*/  UTMALDG.4D [UR32], [UR6], desc[UR8] ;  /* 0x00000820060075b4 */ /* 0x0005e40008019000 */
[----:B--2---:R-:W-:Y:S01]  /*6bc0*/  NOP ;  /* 0x0000000000007918 */ /* 0x004fe20000000000 */
.L_x_27:
[----:B------:R-:W-:-:S07]  /*6bd0*/  VIADD R8, R8, 0xffffffff ;  /* 0xffffffff08087836 */ /* 0x000fce0000000000 */
.L_x_26:
[----:B------:R-:W-:Y:S01]  /*6be0*/  IADD3 R17, R17, 0x1, RZ ;  /* 0x0000000111117810 */ /* 0x000fe20007ffe0ff */
[----:B------:R-:W-:Y:S05]  /*6bf0*/  WARPSYNC.ALL ;  /* 0x0000000000007948 */ /* 0x000fea0003800000 */
[----:B------:R-:W-:-:S04]  /*6c00*/  ISETP.NE.AND P3, PT, R17, 0x4, PT ;  /* 0x000000041100780c */ /* 0x000fc80003f65270 */
[----:B-1----:R-:W-:Y:S02]  /*6c10*/  SEL R19, RZ, 0x1, P3 ;  /* 0x00000001ff137807 */ /* 0x002fe40001800000 */
[----:B------:R-:W-:Y:S02]  /*6c20*/  SEL R17, R17, RZ, P3 ;  /* 0x000000ff11117207 */ /* 0x000fe40001800000 */
[----:B------:R-:W-:Y:S02]  /*6c30*/  LOP3.LUT R4, R4, R19, RZ, 0x3c, !PT ;  /* 0x0000001304047212 */ /* 0x000fe400078e3cff */
[----:B------:R-:W-:Y:S01]  /*6c40*/  FMNMX R18, R24, R23, !PT ;  /* 0x0000001718127209 */ /* 0x000fe20007800000 */
[----:B------:R-:W-:Y:S01]  /*6c50*/  ULDC UR6, c[0x0][0x604] ;  /* 0x0001810000067ab9 */ /* 0x000fe20000000800 */
[----:B------:R-:W-:Y:S02]  /*6c60*/  FMNMX R22, R26, R21, !PT ;  /* 0x000000151a167209 */ /* 0x000fe40007800000 */
[----:B------:R-:W-:-:S02]  /*6c70*/  FMNMX R19, R25, R18, !PT ;  /* 0x0000001219137209 */ /* 0x000fc40007800000 */
[----:B------:R-:W-:Y:S02]  /*6c80*/  FMNMX R161, R27, R22, !PT ;  /* 0x000000161ba17209 */ /* 0x000fe40007800000 */
[----:B------:R-:W-:Y:S02]  /*6c90*/  FMNMX R18, R28, R19, !PT ;  /* 0x000000131c127209 */ /* 0x000fe40007800000 */
[----:B------:R-:W-:Y:S02]  /*6ca0*/  FMNMX R22, R30, R161, !PT ;  /* 0x000000a11e167209 */ /* 0x000fe40007800000 */
[----:B------:R-:W-:Y:S02]  /*6cb0*/  FMNMX R19, R29, R18, !PT ;  /* 0x000000121d137209 */ /* 0x000fe40007800000 */
        /* <DEDUP_REMOVED lines=121> */
[----:B------:R-:W-:Y:S01]  /*7450*/  LEA R166, R17, R2, 0x3 ;  /* 0x0000000211a67211 */ /* 0x000fe200078e18ff */
[----:B------:R-:W1:Y:S04]  /*7460*/  SHFL.BFLY PT, R19, R22, 0x1, 0x1f ;  /* 0x0c201f0016137f89 */ /* 0x000e6800000e0000 */
[----:B------:R-:W2:Y:S01]  /*7470*/  SHFL.BFLY PT, R163, R160, 0x1, 0x1f ;  /* 0x0c201f00a0a37f89 */ /* 0x000ea200000e0000 */
[----:B-1----:R-:W-:-:S02]  /*7480*/  FMNMX R161, R22, R19, !PT ;  /* 0x0000001316a17209 */ /* 0x002fc40007800000 */
[----:B--2---:R-:W-:-:S03]  /*7490*/  FMNMX R163, R160, R163, !PT ;  /* 0x000000a3a0a37209 */ /* 0x004fc60007800000 */
[----:B------:R-:W1:Y:S04]  /*74a0*/  SHFL.BFLY PT, R18, R161, 0x2, 0x1f ;  /* 0x0c401f00a1127f89 */ /* 0x000e6800000e0000 */
[----:B------:R-:W2:Y:S01]  /*74b0*/  SHFL.BFLY PT, R162, R163, 0x2, 0x1f ;  /* 0x0c401f00a3a27f89 */ /* 0x000ea200000e0000 */
[----:B-1----:R-:W-:Y:S02]  /*74c0*/  FMNMX R18, R161, R18, !PT ;  /* 0x00000012a1127209 */ /* 0x002fe40007800000 */
[----:B--2---:R-:W-:Y:S02]  /*74d0*/  FMNMX R19, R163, R162, !PT ;  /* 0x000000a2a3137209 */ /* 0x004fe40007800000 */
[----:B------:R-:W-:Y:S02]  /*74e0*/  FSETP.NEU.AND P3, PT, R18, -INF , PT ;  /* 0xff8000001200780b */ /* 0x000fe40003f6d000 */
[----:B------:R-:W-:-:S02]  /*74f0*/  FSETP.NEU.AND P4, PT, R19, -INF , PT ;  /* 0xff8000001300780b */ /* 0x000fc40003f8d000 */
[----:B------:R-:W-:Y:S02]  /*7500*/  FSEL R164, R18, RZ, P3 ;  /* 0x000000ff12a47208 */ /* 0x000fe40001800000 */
[----:B------:R-:W-:-:S03]  /*7510*/  FSEL R168, R19, RZ, P4 ;  /* 0x000000ff13a87208 */ /* 0x000fc60002000000 */
[----:B------:R-:W-:Y:S01]  /*7520*/  FADD R22, -R164, R23 ;  /* 0x00000017a4167221 */ /* 0x000fe20000000100 */
[C---:B------:R-:W-:Y:S02]  /*7530*/  IMAD R23, R7.reuse, 0x8, R14 ;  /* 0x0000000807177824 */ /* 0x040fe400078e020e */
[----:B------:R-:W-:Y:S01]  /*7540*/  FADD R21, -R168, R21 ;  /* 0x00000015a8157221 */ /* 0x000fe20000000100 */
[----:B------:R-:W-:Y:S02]  /*7550*/  VIADD R7, R7, 0x1 ;  /* 0x0000000107077836 */ /* 0x000fe40000000000 */
[----:B------:R-:W-:Y:S01]  /*7560*/  FMUL R22, R22, UR6 ;  /* 0x0000000616167c20 */ /* 0x000fe20008400000 */
[----:B------:R-:W-:Y:S01]  /*7570*/  FMUL R21, R21, UR6 ;  /* 0x0000000615157c20 */ /* 0x000fe20008400000 */
[----:B------:R-:W-:-:S03]  /*7580*/  PRMT R23, RZ, 0x654, R23 ;  /* 0x00000654ff177816 */ /* 0x000fc60000000017 */
[----:B------:R-:W-:Y:S02]  /*7590*/  FSETP.GEU.AND P3, PT, R22, -126, PT ;  /* 0xc2fc00001600780b */ /* 0x000fe40003f6e000 */
[----:B------:R-:W-:Y:S01]  /*75a0*/  FSETP.GEU.AND P4, PT, R21, -126, PT ;  /* 0xc2fc00001500780b */ /* 0x000fe20003f8e000 */
[----:B------:R1:W-:Y:S02]  /*75b0*/  SYNCS.ARRIVE.TRANS64.RED.A1T0 RZ, [R23+URZ], RZ ;  /* 0x000000ff17ff79a7 */ /* 0x0003e4000810043f */
[----:B-1----:R-:W-:-:S08]  /*75c0*/  SHF.L.U32 R23, R4, 0x1f, RZ ;  /* 0x0000001f04177819 */ /* 0x002fd000000006ff */
[----:B------:R-:W-:Y:S02]  /*75d0*/  @!P3 FMUL R22, R22, 0.5 ;  /* 0x3f0000001616b820 */ /* 0x000fe40000400000 */
[----:B------:R-:W-:Y:S02]  /*75e0*/  @!P4 FMUL R21, R21, 0.5 ;  /* 0x3f0000001515c820 */ /* 0x000fe40000400000 */
[----:B------:R-:W1:Y:S08]  /*75f0*/  MUFU.EX2 R162, R22 ;  /* 0x0000001600a27308 */ /* 0x000e700000000800 */
[----:B------:R-:W2:Y:S01]  /*7600*/  MUFU.EX2 R160, R21 ;  /* 0x0000001500a07308 */ /* 0x000ea20000000800 */
[----:B-1----:R-:W-:Y:S01]  /*7610*/  @!P3 FMUL R162, R162, R162 ;  /* 0x000000a2a2a2b220 */ /* 0x002fe20000400000 */
[----:B------:R-:W-:-:S03]  /*7620*/  ISETP.NE.AND P3, PT, R7, 0x4, PT ;  /* 0x000000040700780c */ /* 0x000fc60003f65270 */
[-C--:B------:R-:W-:Y:S01]  /*7630*/  FMUL R152, R152, R162.reuse ;  /* 0x000000a298987220 */ /* 0x080fe20000400000 */
[-C--:B------:R-:W-:Y:S01]  /*7640*/  FMUL R153, R153, R162.reuse ;  /* 0x000000a299997220 */ /* 0x080fe20000400000 */
[-C--:B------:R-:W-:Y:S01]  /*7650*/  FMUL R156, R156, R162.reuse ;  /* 0x000000a29c9c7220 */ /* 0x080fe20000400000 */
[----:B------:R-:W-:Y:S01]  /*7660*/  FMUL R157, R157, R162 ;  /* 0x000000a29d9d7220 */ /* 0x000fe20000400000 */
[----:B--2---:R-:W-:-:S04]  /*7670*/  @!P4 FMUL R160, R160, R160 ;  /* 0x000000a0a0a0c220 */ /* 0x004fc80000400000 */
[-C--:B------:R-:W-:Y:S01]  /*7680*/  FMUL R154, R154, R160.reuse ;  /* 0x000000a09a9a7220 */ /* 0x080fe20000400000 */
[-C--:B------:R-:W-:Y:S01]  /*7690*/  FMUL R155, R155, R160.reuse ;  /* 0x000000a09b9b7220 */ /* 0x080fe20000400000 */
[-C--:B------:R-:W-:Y:S01]  /*76a0*/  FMUL R158, R158, R160.reuse ;  /* 0x000000a09e9e7220 */ /* 0x080fe20000400000 */
[----:B------:R-:W-:-:S07]  /*76b0*/  FMUL R159, R159, R160 ;  /* 0x000000a09f9f7220 */ /* 0x000fce0000400000 */
.L_x_30:
[----:B-1----:R1:W2:Y:S02]  /*76c0*/  SYNCS.PHASECHK.TRANS64.TRYWAIT P4, [R166+URZ+0x8800], R23 ;  /* 0x00880017a60075a7 */ /* 0x0022a4000808017f */
[----:B--2---:R-:W-:Y:S05]  /*76d0*/  @!P4 NANOSLEEP.SYNCS 0x989680 ;  /* 0x009896800000c95d */ /* 0x004fea0003900000 */
[----:B------:R-:W2:Y:S02]  /*76e0*/  @!P4 SYNCS.PHASECHK.TRANS64 P4, [R166+URZ+0x8800], R23 ;  /* 0x00880017a600c5a7 */ /* 0x000ea4000808007f */
[----:B--2---:R-:W-:Y:S05]  /*76f0*/  @!P4 BRA `(.L_x_30) ;  /* 0xfffffffc00f0c947 */ /* 0x004fea000383ffff */
[----:B------:R-:W-:Y:S01]  /*7700*/  ULDC UR7, c[0x0][0x604] ;  /* 0x0001810000077ab9 */ /* 0x000fe20000000800 */
[----:B------:R-:W-:Y:S01]  /*7710*/  R2UR UR6, R17 ;  /* 0x00000000110672ca */ /* 0x000fe200000e0000 */
[----:B------:R-:W-:Y:S01]  /*7720*/  FMUL R22, R164, UR7 ;  /* 0x00000007a4167c20 */ /* 0x000fe20008400000 */
[----:B------:R-:W-:Y:S01]  /*7730*/  FMUL R21, R168, UR7 ;  /* 0x00000007a8157c20 */ /* 0x000fe20008400000 */
[----:B------:R-:W-:Y:S01]  /*7740*/  UMOV UR11, 0xc0000010 ;  /* 0xc0000010000b7882 */ /* 0x000fe20000000000 */
[----:B------:R-:W-:Y:S01]  /*7750*/  SEL R7, R7, RZ, P3 ;  /* 0x000000ff07077207 */ /* 0x000fe20001800000 */
[--C-:B------:R-:W-:Y:S01]  /*7760*/  FFMA R24, R24, UR7, -R22.reuse ;  /* 0x0000000718187c23 */ /* 0x100fe20008000816 */
[--C-:B------:R-:W-:Y:S01]  /*7770*/  FFMA R28, R28, UR7, -R22.reuse ;  /* 0x000000071c1c7c23 */ /* 0x100fe20008000816 */
        /* <DEDUP_REMOVED lines=9> */
[--C-:B------:R-:W-:Y:S01]  /*7810*/  FFMA R31, R31, UR7, -R21.reuse ;  /* 0x000000071f1f7c23 */ /* 0x100fe20008000815 */
[--C-:B------:R-:W-:Y:S01]  /*7820*/  FFMA R33, R33, UR7, -R22.reuse ;  /* 0x0000000721217c23 */ /* 0x100fe20008000816 */
[--C-:B------:R-:W-:Y:S01]  /*7830*/  FFMA R37, R37, UR7, -R22.reuse ;  /* 0x0000000725257c23 */ /* 0x100fe20008000816 */
[--C-:B------:R-:W-:Y:S01]  /*7840*/  FFMA R36, R36, UR7, -R22.reuse ;  /* 0x0000000724247c23 */ /* 0x100fe20008000816 */
[--C-:B------:R-:W-:Y:S01]  /*7850*/  FFMA R34, R34, UR7, -R21.reuse ;  /* 0x0000000722227c23 */ /* 0x100fe20008000815 */
[--C-:B------:R-:W-:Y:S01]  /*7860*/  FFMA R38, R38, UR7, -R21.reuse ;  /* 0x0000000726267c23 */ /* 0x100fe20008000815 */
[--C-:B------:R-:W-:Y:S01]  /*7870*/  FFMA R35, R35, UR7, -R21.reuse ;  /* 0x0000000723237c23 */ /* 0x100fe20008000815 */
[----:B------:R-:W-:Y:S01]  /*7880*/  @!P5 FMUL R24, R24, 0.5 ;  /* 0x3f0000001818d820 */ /* 0x000fe20000400000 */
[--C-:B------:R-:W-:Y:S01]  /*7890*/  FFMA R39, R39, UR7, -R21.reuse ;  /* 0x0000000727277c23 */ /* 0x100fe20008000815 */
[----:B------:R-:W-:Y:S01]  /*78a0*/  @!P6 FMUL R28, R28, 0.5 ;  /* 0x3f0000001c1ce820 */ /* 0x000fe20000400000 */
[--C-:B------:R-:W-:Y:S01]  /*78b0*/  FFMA R41, R41, UR7, -R22.reuse ;  /* 0x0000000729297c23 */ /* 0x100fe20008000816 */
[----:B------:R-:W2:Y:S01]  /*78c0*/  MUFU.EX2 R161, R24 ;  /* 0x0000001800a17308 */ /* 0x000ea20000000800 */
[----:B------:R-:W-:Y:S01]  /*78d0*/  @!P4 FMUL R25, R25, 0.5 ;  /* 0x3f0000001919c820 */ /* 0x000fe20000400000 */
[--C-:B------:R-:W-:Y:S01]  /*78e0*/  FFMA R40, R40, UR7, -R22.reuse ;  /* 0x0000000728287c23 */ /* 0x100fe20008000816 */
[--C-:B------:R-:W-:Y:S01]  /*78f0*/  FFMA R44, R44, UR7, -R22.reuse ;  /* 0x000000072c2c7c23 */ /* 0x100fe20008000816 */
[--C-:B------:R-:W-:Y:S01]  /*7900*/  FFMA R42, R42, UR7, -R21.reuse ;  /* 0x000000072a2a7c23 */ /* 0x100fe20008000815 */
[--C-:B------:R-:W-:Y:S01]  /*7910*/  FFMA R45, R45, UR7, -R22.reuse ;  /* 0x000000072d2d7c23 */ /* 0x100fe20008000816 */
[--C-:B------:R-:W-:Y:S01]  /*7920*/  FFMA R43, R43, UR7, -R21.reuse ;  /* 0x000000072b2b7c23 */ /* 0x100fe20008000815 */
[--C-:B------:R-:W-:Y:S01]  /*7930*/  FFMA R47, R47, UR7, -R21.reuse ;  /* 0x000000072f2f7c23 */ /* 0x100fe20008000815 */
[----:B-1----:R-:W1:Y:S01]  /*7940*/  MUFU.EX2 R23, R28 ;  /* 0x0000001c00177308 */ /* 0x002e620000000800 */
        /* <DEDUP_REMOVED lines=8> */
[----:B--2---:R-:W-:Y:S01]  /*79d0*/  @!P5 FMUL R161, R161, R161 ;  /* 0x000000a1a1a1d220 */ /* 0x004fe20000400000 */
[----:B------:R-:W-:Y:S01]  /*79e0*/  FSETP.GEU.AND P5, PT, R29, -126, PT ;  /* 0xc2fc00001d00780b */ /* 0x000fe20003fae000 */
[--C-:B------:R-:W-:Y:S01]  /*79f0*/  FFMA R54, R54, UR7, -R21.reuse ;  /* 0x0000000736367c23 */ /* 0x100fe20008000815 */
[--C-:B------:R-:W-:Y:S01]  /*7a00*/  FFMA R56, R56, UR7, -R22.reuse ;  /* 0x0000000738387c23 */ /* 0x100fe20008000816 */
[--C-:B------:R-:W-:Y:S01]  /*7a10*/  FFMA R55, R55, UR7, -R21.reuse ;  /* 0x0000000737377c23 */ /* 0x100fe20008000815 */
[--C-:B------:R-:W-:Y:S01]  /*7a20*/  FFMA R57, R57, UR7, -R22.reuse ;  /* 0x0000000739397c23 */ /* 0x100fe20008000816 */
[--C-:B------:R-:W-:Y:S01]  /*7a30*/  FFMA R61, R61, UR7, -R22.reuse ;  /* 0x000000073d3d7c23 */ /* 0x100fe20008000816 */
[--C-:B------:R-:W-:Y:S01]  /*7a40*/  FFMA R60, R60, UR7, -R22.reuse ;  /* 0x000000073c3c7c23 */ /* 0x100fe20008000816 */
[----:B-1----:R-:W-:Y:S01]  /*7a50*/  @!P6 FMUL R23, R23, R23 ;  /* 0x000000171717e220 */ /* 0x002fe20000400000 */
[----:B------:R-:W-:Y:S01]  /*7a60*/  FSETP.GEU.AND P6, PT, R27, -126, PT ;  /* 0xc2fc00001b00780b */ /* 0x000fe20003fce000 */
[--C-:B------:R-:W-:Y:S01]  /*7a70*/  FFMA R58, R58, UR7, -R21.reuse ;  /* 0x000000073a3a7c23 */ /* 0x100fe20008000815 */
[--C-:B------:R-:W-:Y:S01]  /*7a80*/  FFMA R62, R62, UR7, -R21.reuse ;  /* 0x000000073e3e7c23 */ /* 0x100fe20008000815 */
[--C-:B------:R-:W-:Y:S01]  /*7a90*/  FFMA R59, R59, UR7, -R21.reuse ;  /* 0x000000073b3b7c23 */ /* 0x100fe20008000815 */
[--C-:B------:R-:W-:Y:S01]  /*7aa0*/  FFMA R63, R63, UR7, -R21.reuse ;  /* 0x000000073f3f7c23 */ /* 0x100fe20008000815 */
[----:B------:R-:W-:Y:S01]  /*7ab0*/  @!P5 FMUL R29, R29, 0.5 ;  /* 0x3f0000001d1dd820 */ /* 0x000fe20000400000 */
[--C-:B------:R-:W-:Y:S01]  /*7ac0*/  FFMA R65, R65, UR7, -R22.reuse ;  /* 0x0000000741417c23 */ /* 0x100fe20008000816 */
[----:B---3--:R-:W-:Y:S01]  /*7ad0*/  @!P4 FMUL R166, R166, R166 ;  /* 0x000000a6a6a6c220 */ /* 0x008fe20000400000 */
[----:B------:R-:W-:Y:S01]  /*7ae0*/  FSETP.GEU.AND P4, PT, R26, -126, PT ;  /* 0xc2fc00001a00780b */ /* 0x000fe20003f8e000 */
[----:B------:R-:W1:Y:S01]  /*7af0*/  MUFU.EX2 R164, R29 ;  /* 0x0000001d00a47308 */ /* 0x000e620000000800 */
[--C-:B------:R-:W-:Y:S01]  /*7b00*/  FFMA R64, R64, UR7, -R22.reuse ;  /* 0x0000000740407c23 */ /* 0x100fe20008000816 */
[--C-:B------:R-:W-:Y:S01]  /*7b10*/  FFMA R24, R68, UR7, -R22.reuse ;  /* 0x0000000744187c23 */ /* 0x100fe20008000816 */
[--C-:B------:R-:W-:Y:S01]  /*7b20*/  FFMA R66, R66, UR7, -R21.reuse ;  /* 0x0000000742427c23 */ /* 0x100fe20008000815 */
[----:B------:R-:W-:Y:S01]  /*7b30*/  @!P6 FMUL R27, R27, 0.5 ;  /* 0x3f0000001b1be820 */ /* 0x000fe20000400000 */
[--C-:B------:R-:W-:Y:S01]  /*7b40*/  FFMA R25, R69, UR7, -R22.reuse ;  /* 0x0000000745197c23 */ /* 0x100fe20008000816 */
[--C-:B------:R-:W-:Y:S01]  /*7b50*/  FFMA R67, R67, UR7, -R21.reuse ;  /* 0x0000000743437c23 */ /* 0x100fe20008000815 */
[--C-:B------:R-:W-:Y:S01]  /*7b60*/  FFMA R70, R70, UR7, -R21.reuse ;  /* 0x0000000746467c23 */ /* 0x100fe20008000815 */
[----:B------:R2:W3:Y:S01]  /*7b70*/  MUFU.EX2 R163, R27 ;  /* 0x0000001b00a37308 */ /* 0x0004e20000000800 */
[--C-:B------:R-:W-:Y:S01]  /*7b80*/  FFMA R28, R77, UR7, -R22.reuse ;  /* 0x000000074d1c7c23 */ /* 0x100fe20008000816 */
[--C-:B------:R-:W-:Y:S01]  /*7b90*/  FFMA R80, R80, UR7, -R22.reuse ;  /* 0x0000000750507c23 */ /* 0x100fe20008000816 */
[--C-:B------:R-:W-:Y:S01]  /*7ba0*/  FFMA R82, R82, UR7, -R21.reuse ;  /* 0x0000000752527c23 */ /* 0x100fe20008000815 */
[----:B------:R-:W-:Y:S01]  /*7bb0*/  @!P4 FMUL R26, R26, 0.5 ;  /* 0x3f0000001a1ac820 */ /* 0x000fe20000400000 */
[--C-:B------:R-:W-:Y:S01]  /*7bc0*/  FFMA R86, R86, UR7, -R21.reuse ;  /* 0x0000000756567c23 */ /* 0x100fe20008000815 */
[--C-:B------:R-:W-:Y:S01]  /*7bd0*/  FFMA R89, R89, UR7, -R22.reuse ;  /* 0x0000000759597c23 */ /* 0x100fe20008000816 */
[--C-:B------:R-:W-:Y:S01]  /*7be0*/  FFMA R92, R92, UR7, -R22.reuse ;  /* 0x000000075c5c7c23 */ /* 0x100fe20008000816 */
[----:B------:R4:W5:Y:S01]  /*7bf0*/  MUFU.EX2 R169, R26 ;  /* 0x0000001a00a97308 */ /* 0x0009620000000800 */
[----:B-1----:R-:W-:Y:S01]  /*7c00*/  @!P5 FMUL R164, R164, R164 ;  /* 0x000000a4a4a4d220 */ /* 0x002fe20000400000 */
[----:B------:R-:W-:Y:S01]  /*7c10*/  FSETP.GEU.AND P5, PT, R30, -126, PT ;  /* 0xc2fc00001e00780b */ /* 0x000fe20003fae000 */
[--C-:B--2---:R-:W-:Y:S01]  /*7c20*/  FFMA R27, R76, UR7, -R22.reuse ;  /* 0x000000074c1b7c23 */ /* 0x104fe20008000816 */
[--C-:B------:R-:W-:Y:S01]  /*7c30*/  FFMA R93, R93, UR7, -R22.reuse ;  /* 0x000000075d5d7c23 */ /* 0x100fe20008000816 */
[----:B------:R-:W-:Y:S01]  /*7c40*/  ULEA UR6, UR6, UR14, 0x9 ;  /* 0x0000000e06067291 */ /* 0x000fe2000f8e483f */
[--C-:B------:R-:W-:Y:S01]  /*7c50*/  FFMA R94, R94, UR7, -R21.reuse ;  /* 0x000000075e5e7c23 */ /* 0x100fe20008000815 */
[--C-:B------:R-:W-:Y:S01]  /*7c60*/  FFMA R97, R97, UR7, -R22.reuse ;  /* 0x0000000761617c23 */ /* 0x100fe20008000816 */
[--C-:B------:R-:W-:Y:S01]  /*7c70*/  FFMA R96, R96, UR7, -R22.reuse ;  /* 0x0000000760607c23 */ /* 0x100fe20008000816 */
[----:B---3--:R-:W-:Y:S01]  /*7c80*/  @!P6 FMUL R163, R163, R163 ;  /* 0x000000a3a3a3e220 */ /* 0x008fe20000400000 */
[----:B------:R-:W-:Y:S01]  /*7c90*/  FSETP.GEU.AND P6, PT, R32, -126, PT ;  /* 0xc2fc00002000780b */ /* 0x000fe20003fce000 */
[--C-:B----4-:R-:W-:Y:S01]  /*7ca0*/  FFMA R26, R73, UR7, -R22.reuse ;  /* 0x00000007491a7c23 */ /* 0x110fe20008000816 */
[----:B------:R-:W-:Y:S01]  /*7cb0*/  UMOV UR10, UR6 ;  /* 0x00000006000a7c82 */ /* 0x000fe20008000000 */
[----:B------:R-:W-:Y:S01]  /*7cc0*/  UIADD3 UR8, UR6, 0x20, URZ ;  /* 0x0000002006087890 */ /* 0x000fe2000fffe03f */
[--C-:B------:R-:W-:Y:S01]  /*7cd0*/  FFMA R100, R100, UR7, -R22.reuse ;  /* 0x0000000764647c23 */ /* 0x100fe20008000816 */
[----:B------:R-:W-:Y:S01]  /*7ce0*/  @!P5 FMUL R30, R30, 0.5 ;  /* 0x3f0000001e1ed820 */ /* 0x000fe20000400000 */
[--C-:B------:R-:W-:Y:S01]  /*7cf0*/  FFMA R101, R101, UR7, -R22.reuse ;  /* 0x0000000765657c23 */ /* 0x100fe20008000816 */
[----:B-----5:R-:W-:Y:S01]  /*7d00*/  @!P4 FMUL R169, R169, R169 ;  /* 0x000000a9a9a9c220 */ /* 0x020fe20000400000 */
        /* <DEDUP_REMOVED lines=9> */
[----:B------:R-:W2:Y:S01]  /*7da0*/  MUFU.EX2 R167, R32 ;  /* 0x0000002000a77308 */ /* 0x000ea20000000800 */
[--C-:B------:R-:W-:Y:S01]  /*7db0*/  FFMA R110, R110, UR7, -R21.reuse ;  /* 0x000000076e6e7c23 */ /* 0x100fe20008000815 */
[--C-:B------:R-:W-:Y:S01]  /*7dc0*/  FFMA R113, R113, UR7, -R22.reuse ;  /* 0x0000000771717c23 */ /* 0x100fe20008000816 */
[--C-:B------:R-:W-:Y:S01]  /*7dd0*/  FFMA R116, R116, UR7, -R22.reuse ;  /* 0x0000000774747c23 */ /* 0x100fe20008000816 */
[----:B------:R-:W-:Y:S01]  /*7de0*/  @!P4 FMUL R31, R31, 0.5 ;  /* 0x3f0000001f1fc820 */ /* 0x000fe20000400000 */
        /* <DEDUP_REMOVED lines=10> */
[----:B------:R-:W-:Y:S01]  /*7e90*/  FFMA R126, R126, UR7, -R21 ;  /* 0x000000077e7e7c23 */ /* 0x000fe20008000815 */
[----:B------:R-:W-:Y:S01]  /*7ea0*/  FFMA R160, R160, R13, R169 ;  /* 0x0000000da0a07223 */ /* 0x000fe200000000a9 */
[----:B--2---:R-:W-:Y:S01]  /*7eb0*/  @!P6 FMUL R167, R167, R167 ;  /* 0x000000a7a7a7e220 */ /* 0x004fe20000400000 */
[----:B------:R-:W-:Y:S01]  /*7ec0*/  FSETP.GEU.AND P6, PT, R37, -126, PT ;  /* 0xc2fc00002500780b */ /* 0x000fe20003fce000 */
[----:B------:R-:W-:Y:S01]  /*7ed0*/  FFMA R15, R162, R15, R161 ;  /* 0x0000000fa20f7223 */ /* 0x000fe200000000a1 */
[----:B------:R-:W-:Y:S01]  /*7ee0*/  FADD R160, R160, R163 ;  /* 0x000000a3a0a07221 */ /* 0x000fe20000000000 */
        /* <DEDUP_REMOVED lines=19> */
[----:B------:R-:W-:Y:S01]  /*8020*/  FFMA R148, R148, UR7, -R22 ;  /* 0x0000000794947c23 */ /* 0x000fe20008000816 */
[--C-:B------:R-:W-:Y:S01]  /*8030*/  FFMA R146, R146, UR7, -R21.reuse ;  /* 0x0000000792927c23 */ /* 0x100fe20008000815 */
[--C-:B------:R-:W-:Y:S01]  /*8040*/  FFMA R147, R147, UR7, -R21.reuse ;  /* 0x0000000793937c23 */ /* 0x100fe20008000815 */
[----:B------:R-:W3:Y:S01]  /*8050*/  MUFU.EX2 R172, R36 ;  /* 0x0000002400ac7308 */ /* 0x000ee20000000800 */
[----:B-1----:R-:W-:Y:S01]  /*8060*/  @!P5 FMUL R170, R170, R170 ;  /* 0x000000aaaaaad220 */ /* 0x002fe20000400000 */
[----:B------:R-:W-:Y:S01]  /*8070*/  FSETP.GEU.AND P5, PT, R34, -126, PT ;  /* 0xc2fc00002200780b */ /* 0x000fe20003fae000 */
[----:B------:R-:W-:Y:S01]  /*8080*/  FFMA R151, R151, UR7, -R21 ;  /* 0x0000000797977c23 */ /* 0x000fe20008000815 */
[----:B------:R-:W-:-:S02]  /*8090*/  VIADD R17, R17, 0x1 ;  /* 0x0000000111117836 */ /* 0x000fc40000000000 */
[----:B------:R-:W-:Y:S01]  /*80a0*/  F2FP.F16.F32.PACK_AB R32, R170, R167 ;  /* 0x000000a7aa20723e */ /* 0x000fe200000000ff */
[----:B--2---:R-:W-:Y:S01]  /*80b0*/  @!P6 FMUL R171, R171, R171 ;  /* 0x000000abababe220 */ /* 0x004fe20000400000 */
[----:B------:R-:W-:-:S07]  /*80c0*/  FSETP.GEU.AND P6, PT, R38, -126, PT ;  /* 0xc2fc00002600780b */ /* 0x000fce0003fce000 */
[----:B------:R-:W-:Y:S01]  /*80d0*/  @!P5 FMUL R34, R34, 0.5 ;  /* 0x3f0000002222d820 */ /* 0x000fe20000400000 */
[----:B---3--:R-:W-:Y:S01]  /*80e0*/  @!P4 FMUL R172, R172, R172 ;  /* 0x000000acacacc220 */ /* 0x008fe20000400000 */
[----:B------:R-:W-:Y:S02]  /*80f0*/  FSETP.GEU.AND P4, PT, R35, -126, PT ;  /* 0xc2fc00002300780b */ /* 0x000fe40003f8e000 */
[----:B------:R1:W2:Y:S02]  /*8100*/  MUFU.EX2 R173, R34 ;  /* 0x0000002200ad7308 */ /* 0x0002a40000000800 */
[----:B------:R-:W-:-:S06]  /*8110*/  @!P6 FMUL R38, R38, 0.5 ;  /* 0x3f0000002626e820 */ /* 0x000fcc0000400000 */
[----:B------:R-:W3:Y:S01]  /*8120*/  MUFU.EX2 R177, R38 ;  /* 0x0000002600b17308 */ /* 0x000ee20000000800 */
[----:B-1----:R-:W-:Y:S02]  /*8130*/  F2FP.F16.F32.PACK_AB R34, R171, R172 ;  /* 0x000000acab22723e */ /* 0x002fe400000000ff */
[----:B------:R-:W-:-:S05]  /*8140*/  @!P4 FMUL R35, R35, 0.5 ;  /* 0x3f0000002323c820 */ /* 0x000fca0000400000 */
[----:B------:R-:W1:Y:S01]  /*8150*/  MUFU.EX2 R176, R35 ;  /* 0x0000002300b07308 */ /* 0x000e620000000800 */
[----:B--2---:R-:W-:Y:S01]  /*8160*/  @!P5 FMUL R173, R173, R173 ;  /* 0x000000adadadd220 */ /* 0x004fe20000400000 */
[----:B------:R-:W-:Y:S01]  /*8170*/  FSETP.GEU.AND P5, PT, R39, -126, PT ;  /* 0xc2fc00002700780b */ /* 0x000fe20003fae000 */
[----:B---3--:R-:W-:Y:S01]  /*8180*/  @!P6 FMUL R177, R177, R177 ;  /* 0x000000b1b1b1e220 */ /* 0x008fe20000400000 */
[----:B------:R-:W-:-:S11]  /*8190*/  FSETP.GEU.AND P6, PT, R41, -126, PT ;  /* 0xc2fc00002900780b */ /* 0x000fd60003fce000 */
[----:B------:R-:W-:Y:S01]  /*81a0*/  @!P5 FMUL R39, R39, 0.5 ;  /* 0x3f0000002727d820 */ /* 0x000fe20000400000 */
[----:B-1----:R-:W-:Y:S01]  /*81b0*/  @!P4 FMUL R176, R176, R176 ;  /* 0x000000b0b0b0c220 */ /* 0x002fe20000400000 */
[----:B------:R-:W-:Y:S02]  /*81c0*/  FSETP.GEU.AND P4, PT, R40, -126, PT ;  /* 0xc2fc00002800780b */ /* 0x000fe40003f8e000 */
[----:B------:R-:W1:Y:S02]  /*81d0*/  MUFU.EX2 R178, R39 ;  /* 0x0000002700b27308 */ /* 0x000e640000000800 */
[----:B------:R-:W-:Y:S01]  /*81e0*/  F2FP.F16.F32.PACK_AB R33, R176, R173 ;  /* 0x000000adb021723e */ /* 0x000fe200000000ff */
[----:B------:R-:W-:-:S05]  /*81f0*/  @!P6 FMUL R41, R41, 0.5 ;  /* 0x3f0000002929e820 */ /* 0x000fca0000400000 */
[----:B------:R-:W2:Y:S03]  /*8200*/  MUFU.EX2 R174, R41 ;  /* 0x0000002900ae7308 */ /* 0x000ea60000000800 */
[----:B------:R-:W-:-:S05]  /*8210*/  @!P4 FMUL R40, R40, 0.5 ;  /* 0x3f0000002828c820 */ /* 0x000fca0000400000 */
[----:B------:R-:W3:Y:S01]  /*8220*/  MUFU.EX2 R181, R40 ;  /* 0x0000002800b57308 */ /* 0x000ee20000000800 */
[----:B-1----:R-:W-:Y:S01]  /*8230*/  @!P5 FMUL R178, R178, R178 ;  /* 0x000000b2b2b2d220 */ /* 0x002fe20000400000 */
[----:B------:R-:W-:-:S04]  /*8240*/  FSETP.GEU.AND P5, PT, R44, -126, PT ;  /* 0xc2fc00002c00780b */ /* 0x000fc80003fae000 */
[----:B------:R-:W-:Y:S01]  /*8250*/  F2FP.F16.F32.PACK_AB R35, R178, R177 ;  /* 0x000000b1b223723e */ /* 0x000fe200000000ff */
[----:B--2---:R-:W-:Y:S01]  /*8260*/  @!P6 FMUL R174, R174, R174 ;  /* 0x000000aeaeaee220 */ /* 0x004fe20000400000 */
[----:B------:R-:W-:-:S07]  /*8270*/  FSETP.GEU.AND P6, PT, R42, -126, PT ;  /* 0xc2fc00002a00780b */ /* 0x000fce0003fce000 */
[----:B------:R-:W-:Y:S01]  /*8280*/  @!P5 FMUL R44, R44, 0.5 ;  /* 0x3f0000002c2cd820 */ /* 0x000fe20000400000 */
[----:B---3--:R-:W-:Y:S01]  /*8290*/  @!P4 FMUL R181, R181, R181 ;  /* 0x000000b5b5b5c220 */ /* 0x008fe20000400000 */
[----:B------:R-:W-:Y:S02]  /*82a0*/  FSETP.GEU.AND P4, PT, R45, -126, PT ;  /* 0xc2fc00002d00780b */ /* 0x000fe40003f8e000 */
[----:B------:R-:W1:Y:S02]  /*82b0*/  MUFU.EX2 R175, R44 ;  /* 0x0000002c00af7308 */ /* 0x000e640000000800 */
[----:B------:R-:W-:-:S06]  /*82c0*/  @!P6 FMUL R42, R42, 0.5 ;  /* 0x3f0000002a2ae820 */ /* 0x000fcc0000400000 */
[----:B------:R-:W2:Y:S03]  /*82d0*/  MUFU.EX2 R179, R42 ;  /* 0x0000002a00b37308 */ /* 0x000ea60000000800 */
[----:B------:R-:W-:-:S05]  /*82e0*/  @!P4 FMUL R45, R45, 0.5 ;  /* 0x3f0000002d2dc820 */ /* 0x000fca0000400000 */
[----:B------:R-:W3:Y:S01]  /*82f0*/  MUFU.EX2 R180, R45 ;  /* 0x0000002d00b47308 */ /* 0x000ee20000000800 */
[----:B-1----:R-:W-:Y:S01]  /*8300*/  @!P5 FMUL R175, R175, R175 ;  /* 0x000000afafafd220 */ /* 0x002fe20000400000 */
[----:B------:R-:W-:Y:S01]  /*8310*/  FSETP.GEU.AND P5, PT, R43, -126, PT ;  /* 0xc2fc00002b00780b */ /* 0x000fe20003fae000 */
[----:B--2---:R-:W-:Y:S01]  /*8320*/  @!P6 FMUL R179, R179, R179 ;  /* 0x000000b3b3b3e220 */ /* 0x004fe20000400000 */
[----:B------:R-:W-:-:S11]  /*8330*/  FSETP.GEU.AND P6, PT, R47, -126, PT ;  /* 0xc2fc00002f00780b */ /* 0x000fd60003fce000 */
[----:B------:R-:W-:Y:S01]  /*8340*/  @!P5 FMUL R43, R43, 0.5 ;  /* 0x3f0000002b2bd820 */ /* 0x000fe20000400000 */
[----:B---3--:R-:W-:Y:S01]  /*8350*/  @!P4 FMUL R180, R180, R180 ;  /* 0x000000b4b4b4c220 */ /* 0x008fe20000400000 */
        /* <DEDUP_REMOVED lines=96> */
[----:B------:R1:W2:Y:S02]  /*8960*/  MUFU.EX2 R69, R24 ;  /* 0x0000001800457308 */ /* 0x0002a40000000800 */
[----:B------:R-:W-:Y:S01]  /*8970*/  F2FP.F16.F32.PACK_AB R44, R201, R68 ;  /* 0x00000044c92c723e */ /* 0x000fe200000000ff */
[----:B------:R-:W-:-:S05]  /*8980*/  @!P6 FMUL R66, R66, 0.5 ;  /* 0x3f0000004242e820 */ /* 0x000fca0000400000 */
[----:B------:R-:W3:Y:S01]  /*8990*/  MUFU.EX2 R202, R66 ;  /* 0x0000004200ca7308 */ /* 0x000ee20000000800 */
[----:B-1----:R-:W-:Y:S02]  /*89a0*/  FFMA R24, R71, UR7, -R21 ;  /* 0x0000000747187c23 */ /* 0x002fe40008000815 */
[----:B------:R-:W-:-:S05]  /*89b0*/  @!P4 FMUL R25, R25, 0.5 ;  /* 0x3f0000001919c820 */ /* 0x000fca0000400000 */
[----:B------:R1:W4:Y:S01]  /*89c0*/  MUFU.EX2 R204, R25 ;  /* 0x0000001900cc7308 */ /* 0x0003220000000800 */
[----:B--2---:R-:W-:Y:S01]  /*89d0*/  @!P5 FMUL R69, R69, R69 ;  /* 0x000000454545d220 */ /* 0x004fe20000400000 */
[----:B------:R-:W-:Y:S01]  /*89e0*/  FSETP.GEU.AND P5, PT, R67, -126, PT ;  /* 0xc2fc00004300780b */ /* 0x000fe20003fae000 */
[----:B---3--:R-:W-:Y:S01]  /*89f0*/  @!P6 FMUL R202, R202, R202 ;  /* 0x000000cacacae220 */ /* 0x008fe20000400000 */
[----:B------:R-:W-:Y:S01]  /*8a00*/  FSETP.GEU.AND P6, PT, R24, -126, PT ;  /* 0xc2fc00001800780b */ /* 0x000fe20003fce000 */
[----:B-1----:R-:W-:-:S10]  /*8a10*/  FFMA R25, R72, UR7, -R22 ;  /* 0x0000000748197c23 */ /* 0x002fd40008000816 */
[----:B------:R-:W-:Y:S01]  /*8a20*/  @!P5 FMUL R67, R67, 0.5 ;  /* 0x3f0000004343d820 */ /* 0x000fe20000400000 */
[----:B----4-:R-:W-:Y:S01]  /*8a30*/  @!P4 FMUL R204, R204, R204 ;  /* 0x000000ccccccc220 */ /* 0x010fe20000400000 */
[----:B------:R-:W-:Y:S02]  /*8a40*/  FSETP.GEU.AND P4, PT, R70, -126, PT ;  /* 0xc2fc00004600780b */ /* 0x000fe40003f8e000 */
[----:B------:R-:W1:Y:S02]  /*8a50*/  MUFU.EX2 R203, R67 ;  /* 0x0000004300cb7308 */ /* 0x000e640000000800 */
[----:B------:R-:W-:Y:S01]  /*8a60*/  F2FP.F16.F32.PACK_AB R46, R204, R69 ;  /* 0x00000045cc2e723e */ /* 0x000fe200000000ff */
[----:B------:R-:W-:-:S05]  /*8a70*/  @!P6 FMUL R24, R24, 0.5 ;  /* 0x3f0000001818e820 */ /* 0x000fca0000400000 */
[----:B------:R2:W3:Y:S03]  /*8a80*/  MUFU.EX2 R72, R24 ;  /* 0x0000001800487308 */ /* 0x0004e60000000800 */
[----:B------:R-:W-:-:S05]  /*8a90*/  @!P4 FMUL R70, R70, 0.5 ;  /* 0x3f0000004646c820 */ /* 0x000fca0000400000 */
[----:B------:R-:W4:Y:S01]  /*8aa0*/  MUFU.EX2 R71, R70 ;  /* 0x0000004600477308 */ /* 0x000f220000000800 */
[----:B-1----:R-:W-:Y:S01]  /*8ab0*/  @!P5 FMUL R203, R203, R203 ;  /* 0x000000cbcbcbd220 */ /* 0x002fe20000400000 */
[----:B------:R-:W-:Y:S01]  /*8ac0*/  FSETP.GEU.AND P5, PT, R25, -126, PT ;  /* 0xc2fc00001900780b */ /* 0x000fe20003fae000 */
[----:B--2---:R-:W-:-:S03]  /*8ad0*/  FFMA R24, R74, UR7, -R21 ;  /* 0x000000074a187c23 */ /* 0x004fc60008000815 */
[----:B------:R-:W-:Y:S01]  /*8ae0*/  F2FP.F16.F32.PACK_AB R45, R203, R202 ;  /* 0x000000cacb2d723e */ /* 0x000fe200000000ff */
[----:B---3--:R-:W-:Y:S01]  /*8af0*/  @!P6 FMUL R72, R72, R72 ;  /* 0x000000484848e220 */ /* 0x008fe20000400000 */
[----:B------:R-:W-:-:S07]  /*8b00*/  FSETP.GEU.AND P6, PT, R27, -126, PT ;  /* 0xc2fc00001b00780b */ /* 0x000fce0003fce000 */
[----:B------:R-:W-:Y:S01]  /*8b10*/  @!P5 FMUL R25, R25, 0.5 ;  /* 0x3f0000001919d820 */ /* 0x000fe20000400000 */
[----:B----4-:R-:W-:Y:S01]  /*8b20*/  @!P4 FMUL R71, R71, R71 ;  /* 0x000000474747c220 */ /* 0x010fe20000400000 */
[----:B------:R-:W-:Y:S02]  /*8b30*/  FSETP.GEU.AND P4, PT, R26, -126, PT ;  /* 0xc2fc00001a00780b */ /* 0x000fe40003f8e000 */
[----:B------:R1:W2:Y:S02]  /*8b40*/  MUFU.EX2 R73, R25 ;  /* 0x0000001900497308 */ /* 0x0002a40000000800 */
[----:B------:R-:W-:Y:S01]  /*8b50*/  F2FP.F16.F32.PACK_AB R47, R72, R71 ;  /* 0x00000047482f723e */ /* 0x000fe200000000ff */
[----:B------:R-:W-:-:S05]  /*8b60*/  @!P6 FMUL R27, R27, 0.5 ;  /* 0x3f0000001b1be820 */ /* 0x000fca0000400000 */
[----:B------:R3:W4:Y:S01]  /*8b70*/  MUFU.EX2 R77, R27 ;  /* 0x0000001b004d7308 */ /* 0x0007220000000800 */
[----:B-1----:R-:W-:Y:S02]  /*8b80*/  FFMA R25, R75, UR7, -R21 ;  /* 0x000000074b197c23 */ /* 0x002fe40008000815 */
[----:B------:R-:W-:-:S05]  /*8b90*/  @!P4 FMUL R26, R26, 0.5 ;  /* 0x3f0000001a1ac820 */ /* 0x000fca0000400000 */
[----:B------:R1:W5:Y:S01]  /*8ba0*/  MUFU.EX2 R76, R26 ;  /* 0x0000001a004c7308 */ /* 0x0003620000000800 */
[----:B--2---:R-:W-:Y:S01]  /*8bb0*/  @!P5 FMUL R73, R73, R73 ;  /* 0x000000494949d220 */ /* 0x004fe20000400000 */
[----:B------:R-:W-:Y:S01]  /*8bc0*/  FSETP.GEU.AND P5, PT, R28, -126, PT ;  /* 0xc2fc00001c00780b */ /* 0x000fe20003fae000 */
[--C-:B---3--:R-:W-:Y:S01]  /*8bd0*/  FFMA R27, R79, UR7, -R21.reuse ;  /* 0x000000074f1b7c23 */ /* 0x108fe20008000815 */
[----:B----4-:R-:W-:Y:S01]  /*8be0*/  @!P6 FMUL R77, R77, R77 ;  /* 0x0000004d4d4de220 */ /* 0x010fe20000400000 */
[----:B------:R-:W-:Y:S01]  /*8bf0*/  FSETP.GEU.AND P6, PT, R25, -126, PT ;  /* 0xc2fc00001900780b */ /* 0x000fe20003fce000 */
[----:B-1----:R-:W-:-:S09]  /*8c00*/  FFMA R26, R78, UR7, -R21 ;  /* 0x000000074e1a7c23 */ /* 0x002fd20008000815 */
[----:B------:R-:W-:Y:S01]  /*8c10*/  @!P5 FMUL R28, R28, 0.5 ;  /* 0x3f0000001c1cd820 */ /* 0x000fe20000400000 */
[----:B-----5:R-:W-:Y:S01]  /*8c20*/  @!P4 FMUL R76, R76, R76 ;  /* 0x0000004c4c4cc220 */ /* 0x020fe20000400000 */
[----:B------:R-:W-:Y:S02]  /*8c30*/  FSETP.GEU.AND P4, PT, R24, -126, PT ;  /* 0xc2fc00001800780b */ /* 0x000fe40003f8e000 */
[----:B------:R1:W2:Y:S02]  /*8c40*/  MUFU.EX2 R74, R28 ;  /* 0x0000001c004a7308 */ /* 0x0002a40000000800 */
[----:B------:R-:W-:Y:S01]  /*8c50*/  F2FP.F16.F32.PACK_AB R48, R76, R73 ;  /* 0x000000494c30723e */ /* 0x000fe200000000ff */
[----:B------:R-:W-:-:S05]  /*8c60*/  @!P6 FMUL R25, R25, 0.5 ;  /* 0x3f0000001919e820 */ /* 0x000fca0000400000 */
[----:B------:R3:W4:Y:S01]  /*8c70*/  MUFU.EX2 R78, R25 ;  /* 0x00000019004e7308 */ /* 0x0007220000000800 */
[----:B-1----:R-:W-:Y:S02]  /*8c80*/  F2FP.F16.F32.PACK_AB R28, R174, R181 ;  /* 0x000000b5ae1c723e */ /* 0x002fe400000000ff */
[----:B------:R-:W-:-:S05]  /*8c90*/  @!P4 FMUL R24, R24, 0.5 ;  /* 0x3f0000001818c820 */ /* 0x000fca0000400000 */
[----:B------:R1:W5:Y:S01]  /*8ca0*/  MUFU.EX2 R75, R24 ;  /* 0x00000018004b7308 */ /* 0x0003620000000800 */
[----:B--2---:R-:W-:Y:S01]  /*8cb0*/  @!P5 FMUL R74, R74, R74 ;  /* 0x0000004a4a4ad220 */ /* 0x004fe20000400000 */
[----:B------:R-:W-:Y:S01]  /*8cc0*/  FSETP.GEU.AND P5, PT, R26, -126, PT ;  /* 0xc2fc00001a00780b */ /* 0x000fe20003fae000 */
[----:B---3--:R-:W-:-:S03]  /*8cd0*/  FFMA R25, R84, UR7, -R22 ;  /* 0x0000000754197c23 */ /* 0x008fc60008000816 */
[----:B------:R-:W-:Y:S01]  /*8ce0*/  F2FP.F16.F32.PACK_AB R50, R74, R77 ;  /* 0x0000004d4a32723e */ /* 0x000fe200000000ff */
[----:B----4-:R-:W-:Y:S01]  /*8cf0*/  @!P6 FMUL R78, R78, R78 ;  /* 0x0000004e4e4ee220 */ /* 0x010fe20000400000 */
[----:B------:R-:W-:Y:S01]  /*8d00*/  FSETP.GEU.AND P6, PT, R80, -126, PT ;  /* 0xc2fc00005000780b */ /* 0x000fe20003fce000 */
[----:B-1----:R-:W-:-:S06]  /*8d10*/  FFMA R24, R81, UR7, -R22 ;  /* 0x0000000751187c23 */ /* 0x002fcc0008000816 */
[----:B------:R-:W-:Y:S01]  /*8d20*/  @!P5 FMUL R26, R26, 0.5 ;  /* 0x3f0000001a1ad820 */ /* 0x000fe20000400000 */
[----:B-----5:R-:W-:Y:S01]  /*8d30*/  @!P4 FMUL R75, R75, R75 ;  /* 0x0000004b4b4bc220 */ /* 0x020fe20000400000 */
        /* <DEDUP_REMOVED lines=11> */
[----:B------:R-:W-:Y:S02]  /*8df0*/  FSETP.GEU.AND P6, PT, R26, -126, PT ;  /* 0xc2fc00001a00780b */ /* 0x000fe40003fce000 */
[----:B-1----:R-:W-:Y:S01]  /*8e00*/  F2FP.F16.F32.PACK_AB R27, R168, R165 ;  /* 0x000000a5a81b723e */ /* 0x002fe200000000ff */
[----:B------:R-:W-:-:S08]  /*8e10*/  FADD R165, R160, R165 ;  /* 0x000000a5a0a57221 */ /* 0x000fd00000000000 */
[----:B------:R-:W-:Y:S01]  /*8e20*/  @!P5 FMUL R24, R24, 0.5 ;  /* 0x3f0000001818d820 */ /* 0x000fe20000400000 */
[----:B----4-:R-:W-:Y:S01]  /*8e30*/  @!P4 FMUL R206, R206, R206 ;  /* 0x000000cececec220 */ /* 0x010fe20000400000 */
[----:B------:R-:W-:Y:S02]  /*8e40*/  FSETP.GEU.AND P4, PT, R25, -126, PT ;  /* 0xc2fc00001900780b */ /* 0x000fe40003f8e000 */
[----:B------:R1:W2:Y:S01]  /*8e50*/  MUFU.EX2 R84, R24 ;  /* 0x0000001800547308 */ /* 0x0002a20000000800 */
[----:B------:R-:W-:Y:S01]  /*8e60*/  FADD R168, R165, R168 ;  /* 0x000000a8a5a87221 */ /* 0x000fe20000000000 */
[----:B------:R-:W-:Y:S01]  /*8e70*/  F2FP.F16.F32.PACK_AB R51, R206, R79 ;  /* 0x0000004fce33723e */ /* 0x000fe200000000ff */
[----:B------:R-:W-:Y:S02]  /*8e80*/  @!P6 FMUL R26, R26, 0.5 ;  /* 0x3f0000001a1ae820 */ /* 0x000fe40000400000 */
[----:B------:R-:W-:-:S03]  /*8e90*/  FADD R173, R168, R173 ;  /* 0x000000ada8ad7221 */ /* 0x000fc60000000000 */
[----:B------:R3:W4:Y:S01]  /*8ea0*/  MUFU.EX2 R80, R26 ;  /* 0x0000001a00507308 */ /* 0x0007220000000800 */
[----:B-1----:R-:W-:Y:S01]  /*8eb0*/  FFMA R24, R83, UR7, -R21 ;  /* 0x0000000753187c23 */ /* 0x002fe20008000815 */
[----:B------:R-:W-:Y:S01]  /*8ec0*/  FADD R176, R173, R176 ;  /* 0x000000b0adb07221 */ /* 0x000fe20000000000 */
[----:B------:R-:W-:-:S03]  /*8ed0*/  @!P4 FMUL R25, R25, 0.5 ;  /* 0x3f0000001919c820 */ /* 0x000fc60000400000 */
[----:B------:R-:W-:Y:S02]  /*8ee0*/  FADD R177, R176, R177 ;  /* 0x000000b1b0b17221 */ /* 0x000fe40000000000 */
[----:B------:R1:W5:Y:S01]  /*8ef0*/  MUFU.EX2 R85, R25 ;  /* 0x0000001900557308 */ /* 0x0003620000000800 */
[----:B--2---:R-:W-:Y:S01]  /*8f00*/  @!P5 FMUL R84, R84, R84 ;  /* 0x000000545454d220 */ /* 0x004fe20000400000 */
[----:B------:R-:W-:Y:S01]  /*8f10*/  FSETP.GEU.AND P5, PT, R82, -126, PT ;  /* 0xc2fc00005200780b */ /* 0x000fe20003fae000 */
[----:B---3--:R-:W-:Y:S01]  /*8f20*/  FFMA R26, R88, UR7, -R22 ;  /* 0x00000007581a7c23 */ /* 0x008fe20008000816 */
[----:B------:R-:W-:Y:S02]  /*8f30*/  FADD R178, R177, R178 ;  /* 0x000000b2b1b27221 */ /* 0x000fe40000000000 */
[----:B------:R-:W-:Y:S02]  /*8f40*/  F2FP.F16.F32.PACK_AB R52, R84, R81 ;  /* 0x000000515434723e */ /* 0x000fe400000000ff */
[----:B------:R-:W-:Y:S01]  /*8f50*/  FADD R179, R178, R179 ;  /* 0x000000b3b2b37221 */ /* 0x000fe20000000000 */
[----:B----4-:R-:W-:Y:S01]  /*8f60*/  @!P6 FMUL R80, R80, R80 ;  /* 0x000000505050e220 */ /* 0x010fe20000400000 */
[----:B------:R-:W-:Y:S01]  /*8f70*/  FSETP.GEU.AND P6, PT, R86, -126, PT ;  /* 0xc2fc00005600780b */ /* 0x000fe20003fce000 */
[----:B-1----:R-:W-:Y:S01]  /*8f80*/  FFMA R25, R87, UR7, -R21 ;  /* 0x0000000757197c23 */ /* 0x002fe20008000815 */
[----:B------:R-:W-:-:S03]  /*8f90*/  FADD R179, R179, R182 ;  /* 0x000000b6b3b37221 */ /* 0x000fc60000000000 */
[----:B------:R-:W-:Y:S01]  /*8fa0*/  @!P5 FMUL R82, R82, 0.5 ;  /* 0x3f0000005252d820 */ /* 0x000fe20000400000 */
[----:B------:R-:W-:Y:S01]  /*8fb0*/  FADD R184, R179, R184 ;  /* 0x000000b8b3b87221 */ /* 0x000fe20000000000 */
[----:B-----5:R-:W-:Y:S01]  /*8fc0*/  @!P4 FMUL R85, R85, R85 ;  /* 0x000000555555c220 */ /* 0x020fe20000400000 */
[----:B------:R-:W-:Y:S01]  /*8fd0*/  FSETP.GEU.AND P4, PT, R24, -126, PT ;  /* 0xc2fc00001800780b */ /* 0x000fe20003f8e000 */
[----:B------:R-:W1:Y:S01]  /*8fe0*/  MUFU.EX2 R83, R82 ;  /* 0x0000005200537308 */ /* 0x000e620000000800 */
[----:B------:R-:W-:Y:S02]  /*8ff0*/  FADD R185, R184, R185 ;  /* 0x000000b9b8b97221 */ /* 0x000fe40000000000 */
[----:B------:R-:W-:Y:S01]  /*9000*/  F2FP.F16.F32.PACK_AB R54, R80, R85 ;  /* 0x000000555036723e */ /* 0x000fe200000000ff */
[----:B------:R-:W-:Y:S01]  /*9010*/  @!P6 FMUL R86, R86, 0.5 ;  /* 0x3f0000005656e820 */ /* 0x000fe20000400000 */
[----:B------:R-:W-:-:S03]  /*9020*/  FADD R194, R185, R194 ;  /* 0x000000c2b9c27221 */ /* 0x000fc60000000000 */
[----:B------:R-:W2:Y:S01]  /*9030*/  MUFU.EX2 R205, R86 ;  /* 0x0000005600cd7308 */ /* 0x000ea20000000800 */
[----:B------:R-:W-:-:S03]  /*9040*/  FADD R194, R194, R193 ;  /* 0x000000c1c2c27221 */ /* 0x000fc60000000000 */
[----:B------:R-:W-:Y:S01]  /*9050*/  @!P4 FMUL R24, R24, 0.5 ;  /* 0x3f0000001818c820 */ /* 0x000fe20000400000 */
[----:B------:R-:W-:-:S03]  /*9060*/  FADD R187, R194, R187 ;  /* 0x000000bbc2bb7221 */ /* 0x000fc60000000000 */
[----:B------:R3:W4:Y:S01]  /*9070*/  MUFU.EX2 R208, R24 ;  /* 0x0000001800d07308 */ /* 0x0007220000000800 */
[----:B-1----:R-:W-:Y:S01]  /*9080*/  @!P5 FMUL R83, R83, R83 ;  /* 0x000000535353d220 */ /* 0x002fe20000400000 */
[----:B------:R-:W-:Y:S01]  /*9090*/  FSETP.GEU.AND P5, PT, R25, -126, PT ;  /* 0xc2fc00001900780b */ /* 0x000fe20003fae000 */
[----:B------:R-:W-:-:S04]  /*90a0*/  FADD R192, R187, R192 ;  /* 0x000000c0bbc07221 */ /* 0x000fc80000000000 */
[----:B------:R-:W-:Y:S01]  /*90b0*/  FADD R197, R192, R197 ;  /* 0x000000c5c0c57221 */ /* 0x000fe20000000000 */
[----:B--2---:R-:W-:Y:S01]  /*90c0*/  @!P6 FMUL R205, R205, R205 ;  /* 0x000000cdcdcde220 */ /* 0x004fe20000400000 */
[----:B------:R-:W-:Y:S01]  /*90d0*/  FSETP.GEU.AND P6, PT, R89, -126, PT ;  /* 0xc2fc00005900780b */ /* 0x000fe20003fce000 */
[----:B---3--:R-:W-:Y:S01]  /*90e0*/  FFMA R24, R90, UR7, -R21 ;  /* 0x000000075a187c23 */ /* 0x008fe20008000815 */
[----:B------:R-:W-:-:S04]  /*90f0*/  FADD R197, R197, R200 ;  /* 0x000000c8c5c57221 */ /* 0x000fc80000000000 */
[----:B------:R-:W-:Y:S01]  /*9100*/  @!P5 FMUL R25, R25, 0.5 ;  /* 0x3f0000001919d820 */ /* 0x000fe20000400000 */
[----:B------:R-:W-:Y:S01]  /*9110*/  FADD R198, R197, R198 ;  /* 0x000000c6c5c67221 */ /* 0x000fe20000000000 */
[----:B----4-:R-:W-:Y:S01]  /*9120*/  @!P4 FMUL R208, R208, R208 ;  /* 0x000000d0d0d0c220 */ /* 0x010fe20000400000 */
[----:B------:R-:W-:Y:S01]  /*9130*/  FSETP.GEU.AND P4, PT, R26, -126, PT ;  /* 0xc2fc00001a00780b */ /* 0x000fe20003f8e000 */
[----:B------:R1:W2:Y:S01]  /*9140*/  MUFU.EX2 R82, R25 ;  /* 0x0000001900527308 */ /* 0x0002a20000000800 */
[----:B------:R-:W-:Y:S02]  /*9150*/  FADD R199, R198, R199 ;  /* 0x000000c7c6c77221 */ /* 0x000fe40000000000 */
[----:B------:R-:W-:Y:S01]  /*9160*/  F2FP.F16.F32.PACK_AB R53, R208, R83 ;  /* 0x00000053d035723e */ /* 0x000fe200000000ff */
[----:B------:R-:W-:Y:S01]  /*9170*/  @!P6 FMUL R89, R89, 0.5 ;  /* 0x3f0000005959e820 */ /* 0x000fe20000400000 */
[----:B------:R-:W-:-:S03]  /*9180*/  FADD R202, R199, R202 ;  /* 0x000000cac7ca7221 */ /* 0x000fc60000000000 */
[----:B------:R-:W3:Y:S01]  /*9190*/  MUFU.EX2 R87, R89 ;  /* 0x0000005900577308 */ /* 0x000ee20000000800 */
[----:B-1----:R-:W-:Y:S01]  /*91a0*/  FFMA R25, R91, UR7, -R21 ;  /* 0x000000075b197c23 */ /* 0x002fe20008000815 */
[----:B------:R-:W-:Y:S02]  /*91b0*/  FADD R202, R202, R203 ;  /* 0x000000cbcaca7221 */ /* 0x000fe40000000000 */
[----:B------:R-:W-:-:S04]  /*91c0*/  @!P4 FMUL R26, R26, 0.5 ;  /* 0x3f0000001a1ac820 */ /* 0x000fc80000400000 */
[----:B------:R1:W4:Y:S01]  /*91d0*/  MUFU.EX2 R86, R26 ;  /* 0x0000001a00567308 */ /* 0x0003220000000800 */
[----:B--2---:R-:W-:Y:S01]  /*91e0*/  @!P5 FMUL R82, R82, R82 ;  /* 0x000000525252d220 */ /* 0x004fe20000400000 */
[----:B------:R-:W-:-:S04]  /*91f0*/  FSETP.GEU.AND P5, PT, R92, -126, PT ;  /* 0xc2fc00005c00780b */ /* 0x000fc80003fae000 */
[----:B------:R-:W-:Y:S01]  /*9200*/  F2FP.F16.F32.PACK_AB R55, R82, R205 ;  /* 0x000000cd5237723e */ /* 0x000fe200000000ff */
[----:B---3--:R-:W-:Y:S01]  /*9210*/  @!P6 FMUL R87, R87, R87 ;  /* 0x000000575757e220 */ /* 0x008fe20000400000 */
[----:B------:R-:W-:Y:S01]  /*9220*/  FSETP.GEU.AND P6, PT, R24, -126, PT ;  /* 0xc2fc00001800780b */ /* 0x000fe20003fce000 */
[----:B-1----:R-:W-:-:S06]  /*9230*/  FFMA R26, R95, UR7, -R21 ;  /* 0x000000075f1a7c23 */ /* 0x002fcc0008000815 */
        /* <DEDUP_REMOVED lines=10> */
[----:B------:R-:W-:Y:S02]  /*92e0*/  FSETP.GEU.AND P5, PT, R25, -126, PT ;  /* 0xc2fc00001900780b */ /* 0x000fe40003fae000 */
[----:B--2---:R-:W-:Y:S01]  /*92f0*/  F2FP.F16.F32.PACK_AB R24, R166, R161 ;  /* 0x000000a1a618723e */ /* 0x004fe200000000ff */
[----:B------:R-:W-:Y:S01]  /*9300*/  FADD R166, R15, R166 ;  /* 0x000000a60fa67221 */ /* 0x000fe20000000000 */
[----:B------:R-:W-:Y:S01]  /*9310*/  FFMA R15, R128, UR7, -R22 ;  /* 0x00000007800f7c23 */ /* 0x000fe20008000816 */
        /* <DEDUP_REMOVED lines=9> */
[----:B-1----:R-:W-:Y:S02]  /*93b0*/  F2FP.F16.F32.PACK_AB R25, R163, R169 ;  /* 0x000000a9a319723e */ /* 0x002fe400000000ff */
[----:B------:R-:W-:-:S05]  /*93c0*/  @!P4 FMUL R94, R94, 0.5 ;  /* 0x3f0000005e5ec820 */ /* 0x000fca0000400000 */
[----:B------:R-:W1:Y:S01]  /*93d0*/  MUFU.EX2 R92, R94 ;  /* 0x0000005e005c7308 */ /* 0x000e620000000800 */
[----:B---3--:R-:W-:Y:S01]  /*93e0*/  F2FP.F16.F32.PACK_AB R26, R164, R23 ;  /* 0x00000017a41a723e */ /* 0x008fe200000000ff */
[----:B--2---:R-:W-:Y:S01]  /*93f0*/  @!P5 FMUL R91, R91, R91 ;  /* 0x0000005b5b5bd220 */ /* 0x004fe20000400000 */
[----:B------:R-:W-:Y:S01]  /*9400*/  FSETP.GEU.AND P5, PT, R96, -126, PT ;  /* 0xc2fc00006000780b */ /* 0x000fe20003fae000 */
[----:B------:R-:W-:Y:S01]  /*9410*/  FADD R23, R166, R23 ;  /* 0x00000017a6177221 */ /* 0x000fe20000000000 */
[----:B------:R-:W-:Y:S02]  /*9420*/  WARPGROUP.ARRIVE ;  /* 0x00000000000079c5 */ /* 0x000fe40000000000 */
[----:B------:R-:W-:Y:S01]  /*9430*/  F2FP.F16.F32.PACK_AB R57, R91, R90 ;  /* 0x0000005a5b39723e */ /* 0x000fe200000000ff */
[----:B------:R-:W-:Y:S01]  /*9440*/  FADD R164, R23, R164 ;  /* 0x000000a417a47221 */ /* 0x000fe20000000000 */
[----:B----4-:R-:W-:Y:S01]  /*9450*/  @!P6 FMUL R95, R95, R95 ;  /* 0x0000005f5f5fe220 */ /* 0x010fe20000400000 */
[----:B------:R-:W-:Y:S01]  /*9460*/  FSETP.GEU.AND P6, PT, R100, -126, PT ;  /* 0xc2fc00006400780b */ /* 0x000fe20003fce000 */
[----:B------:R-:W-:Y:S01]  /*9470*/  HGMMA.64x16x16.F32 R152, R24, gdesc[UR8].tnspB, R152, gsb0 ;  /* 0x4020000818987df0 */ /* 0x000fe20008000898 */
[----:B------:R-:W-:Y:S01]  /*9480*/  UMOV UR10, UR8 ;  /* 0x00000008000a7c82 */ /* 0x000fe20008000000 */
[----:B------:R-:W-:Y:S01]  /*9490*/  UMOV UR11, 0xc0000010 ;  /* 0xc0000010000b7882 */ /* 0x000fe20000000000 */
[----:B------:R-:W-:Y:S01]  /*94a0*/  UIADD3 UR8, UR6, 0x40, URZ ;  /* 0x0000004006087890 */ /* 0x000fe2000fffe03f */
[----:B------:R-:W-:Y:S01]  /*94b0*/  FFMA R23, R132, UR7, -R22 ;  /* 0x0000000784177c23 */ /* 0x000fe20008000816 */
[----:B------:R-:W-:Y:S01]  /*94c0*/  @!P5 FMUL R96, R96, 0.5 ;  /* 0x3f0000006060d820 */ /* 0x000fe20000400000 */
[----:B-1----:R-:W-:Y:S01]  /*94d0*/  @!P4 FMUL R92, R92, R92 ;  /* 0x0000005c5c5cc220 */ /* 0x002fe20000400000 */
[----:B------:R-:W-:Y:S01]  /*94e0*/  FSETP.GEU.AND P4, PT, R97, -126, PT ;  /* 0xc2fc00006100780b */ /* 0x000fe20003f8e000 */
[----:B------:R-:W-:Y:S01]  /*94f0*/  FADD R167, R164, R167 ;  /* 0x000000a7a4a77221 */ /* 0x000fe20000000000 */
[----:B------:R-:W1:Y:S02]  /*9500*/  MUFU.EX2 R93, R96 ;  /* 0x00000060005d7308 */ /* 0x000e640000000800 */
[----:B------:R-:W-:Y:S01]  /*9510*/  F2FP.F16.F32.PACK_AB R59, R95, R92 ;  /* 0x0000005c5f3b723e */ /* 0x000fe200000000ff */
[----:B------:R-:W-:Y:S01]  /*9520*/  @!P6 FMUL R100, R100, 0.5 ;  /* 0x3f0000006464e820 */ /* 0x000fe20000400000 */
[----:B------:R-:W-:-:S04]  /*9530*/  FADD R167, R167, R170 ;  /* 0x000000aaa7a77221 */ /* 0x000fc80000000000 */
[----:B------:R-:W-:-:S03]  /*9540*/  FADD R172, R167, R172 ;  /* 0x000000aca7ac7221 */ /* 0x000fc60000000000 */
[----:B------:R-:W-:Y:S01]  /*9550*/  @!P4 FMUL R97, R97, 0.5 ;  /* 0x3f0000006161c820 */ /* 0x000fe20000400000 */
[----:B------:R-:W-:-:S03]  /*9560*/  FADD R172, R172, R171 ;  /* 0x000000abacac7221 */ /* 0x000fc60000000000 */
[----:B------:R-:W2:Y:S01]  /*9570*/  MUFU.EX2 R94, R97 ;  /* 0x00000061005e7308 */ /* 0x000ea20000000800 */
[----:B------:R-:W-:Y:S01]  /*9580*/  FADD R181, R172, R181 ;  /* 0x000000b5acb57221 */ /* 0x000fe20000000000 */
[----:B-1----:R-:W-:Y:S01]  /*9590*/  @!P5 FMUL R93, R93, R93 ;  /* 0x0000005d5d5dd220 */ /* 0x002fe20000400000 */
[----:B------:R-:W-:Y:S02]  /*95a0*/  FSETP.GEU.AND P5, PT, R101, -126, PT ;  /* 0xc2fc00006500780b */ /* 0x000fe40003fae000 */
[----:B------:R-:W-:-:S04]  /*95b0*/  FADD R174, R181, R174 ;  /* 0x000000aeb5ae7221 */ /* 0x000fc80000000000 */
[----:B------:R-:W-:-:S04]  /*95c0*/  FADD R175, R174, R175 ;  /* 0x000000afaeaf7221 */ /* 0x000fc80000000000 */
[----:B------:R-:W-:-:S03]  /*95d0*/  FADD R175, R175, R180 ;  /* 0x000000b4afaf7221 */ /* 0x000fc60000000000 */
[----:B------:R-:W-:Y:S01]  /*95e0*/  @!P5 FMUL R101, R101, 0.5 ;  /* 0x3f0000006565d820 */ /* 0x000fe20000400000 */
[----:B--2---:R-:W-:Y:S01]  /*95f0*/  @!P4 FMUL R94, R94, R94 ;  /* 0x0000005e5e5ec220 */ /* 0x004fe20000400000 */
[----:B------:R-:W-:Y:S02]  /*9600*/  WARPGROUP.DEPBAR.LE gsb0, 0x0 ;  /* 0x00008000000079c5 */ /* 0x000fe40000010000 */
[----:B------:R-:W-:Y:S01]  /*9610*/  WARPGROUP.ARRIVE ;  /* 0x00000000000079c5 */ /* 0x000fe20000000000 */
[----:B------:R-:W-:Y:S01]  /*9620*/  FFMA R26, R98, UR7, -R21 ;  /* 0x00000007621a7c23 */ /* 0x000fe20008000815 */
[----:B------:R-:W1:Y:S01]  /*9630*/  MUFU.EX2 R25, R100 ;  /* 0x0000006400197308 */ /* 0x000e620000000800 */
[----:B------:R-:W-:Y:S01]  /*9640*/  F2FP.F16.F32.PACK_AB R60, R94, R93 ;  /* 0x0000005d5e3c723e */ /* 0x000fe200000000ff */
[----:B------:R-:W-:Y:S02]  /*9650*/  FADD R186, R175, R186 ;  /* 0x000000baafba7221 */ /* 0x000fe40000000000 */
[----:B------:R-:W-:Y:S01]  /*9660*/  HGMMA.64x16x16.F32 R152, R32, gdesc[UR8].tnspB, R152, gsb0 ;  /* 0x4020000820987df0 */ /* 0x000fe20008000898 */
[----:B------:R-:W-:Y:S01]  /*9670*/  FSETP.GEU.AND P4, PT, R26, -126, PT ;  /* 0xc2fc00001a00780b */ /* 0x000fe20003f8e000 */
[----:B------:R-:W-:Y:S01]  /*9680*/  UMOV UR10, UR8 ;  /* 0x00000008000a7c82 */ /* 0x000fe20008000000 */
[----:B------:R-:W-:Y:S01]  /*9690*/  UMOV UR11, 0xc0000010 ;  /* 0xc0000010000b7882 */ /* 0x000fe20000000000 */
[----:B------:R-:W2:Y:S01]  /*96a0*/  MUFU.EX2 R24, R101 ;  /* 0x0000006500187308 */ /* 0x000ea20000000800 */
[----:B------:R-:W-:Y:S01]  /*96b0*/  UIADD3 UR8, UR6, 0x60, URZ ;  /* 0x0000006006087890 */ /* 0x000fe2000fffe03f */
[----:B------:R-:W-:-:S04]  /*96c0*/  FADD R189, R186, R189 ;  /* 0x000000bdbabd7221 */ /* 0x000fc80000000000 */
[----:B------:R-:W-:Y:S01]  /*96d0*/  FADD R188, R189, R188 ;  /* 0x000000bcbdbc7221 */ /* 0x000fe20000000000 */
[----:B-1----:R-:W-:-:S03]  /*96e0*/  @!P6 FMUL R25, R25, R25 ;  /* 0x000000191919e220 */ /* 0x002fc60000400000 */
[----:B------:R-:W-:Y:S01]  /*96f0*/  @!P4 FMUL R26, R26, 0.5 ;  /* 0x3f0000001a1ac820 */ /* 0x000fe20000400000 */
[----:B------:R-:W-:Y:S01]  /*9700*/  FSETP.GEU.AND P6, PT, R99, -126, PT ;  /* 0xc2fc00006300780b */ /* 0x000fe20003fce000 */
[----:B------:R-:W-:-:S04]  /*9710*/  FADD R183, R188, R183 ;  /* 0x000000b7bcb77221 */ /* 0x000fc80000000000 */
[----:B------:R-:W1:Y:S01]  /*9720*/  MUFU.EX2 R26, R26 ;  /* 0x0000001a001a7308 */ /* 0x000e620000000800 */
[----:B--2---:R-:W-:Y:S01]  /*9730*/  @!P5 FMUL R24, R24, R24 ;  /* 0x000000181818d220 */ /* 0x004fe20000400000 */
[----:B------:R-:W-:Y:S01]  /*9740*/  FSETP.GEU.AND P5, PT, R102, -126, PT ;  /* 0xc2fc00006600780b */ /* 0x000fe20003fae000 */
[----:B------:R-:W-:-:S03]  /*9750*/  FADD R190, R183, R190 ;  /* 0x000000beb7be7221 */ /* 0x000fc60000000000 */
[----:B------:R-:W-:Y:S01]  /*9760*/  F2FP.F16.F32.PACK_AB R62, R24, R25 ;  /* 0x00000019183e723e */ /* 0x000fe200000000ff */
[----:B------:R-:W-:Y:S01]  /*9770*/  FADD R190, R190, R191 ;  /* 0x000000bfbebe7221 */ /* 0x000fe20000000000 */
[----:B------:R-:W-:-:S03]  /*9780*/  @!P6 FMUL R99, R99, 0.5 ;  /* 0x3f0000006363e820 */ /* 0x000fc60000400000 */
[----:B------:R-:W-:-:S04]  /*9790*/  FADD R195, R190, R195 ;  /* 0x000000c3bec37221 */ /* 0x000fc80000000000 */
[----:B------:R-:W-:Y:S01]  /*97a0*/  @!P5 FMUL R102, R102, 0.5 ;  /* 0x3f0000006666d820 */ /* 0x000fe20000400000 */
[----:B------:R-:W-:Y:S01]  /*97b0*/  FADD R195, R195, R196 ;  /* 0x000000c4c3c37221 */ /* 0x000fe20000000000 */
[----:B-1----:R-:W-:Y:S01]  /*97c0*/  @!P4 FMUL R26, R26, R26 ;  /* 0x0000001a1a1ac220 */ /* 0x002fe20000400000 */
[----:B------:R-:W-:Y:S02]  /*97d0*/  FSETP.GEU.AND P4, PT, R103, -126, PT ;  /* 0xc2fc00006700780b */ /* 0x000fe40003f8e000 */
[----:B------:R-:W-:Y:S01]  /*97e0*/  FADD R68, R195, R68 ;  /* 0x00000044c3447221 */ /* 0x000fe20000000000 */
[----:B------:R-:W-:Y:S02]  /*97f0*/  WARPGROUP.DEPBAR.LE gsb0, 0x0 ;  /* 0x00008000000079c5 */ /* 0x000fe40000010000 */
[----:B------:R-:W-:Y:S01]  /*9800*/  WARPGROUP.ARRIVE ;  /* 0x00000000000079c5 */ /* 0x000fe20000000000 */
[----:B------:R-:W1:Y:S01]  /*9810*/  MUFU.EX2 R33, R99 ;  /* 0x0000006300217308 */ /* 0x000e620000000800 */
[----:B------:R-:W-:Y:S01]  /*9820*/  FFMA R32, R104, UR7, -R22 ;  /* 0x0000000768207c23 */ /* 0x000fe20008000816 */
[----:B------:R-:W-:-:S03]  /*9830*/  FADD R68, R68, R201 ;  /* 0x000000c944447221 */ /* 0x000fc60000000000 */
[----:B------:R-:W-:Y:S02]  /*9840*/  HGMMA.64x16x16.F32 R152, R28, gdesc[UR8].tnspB, R152, gsb0 ;  /* 0x402000081c987df0 */ /* 0x000fe40008000898 */
[----:B------:R-:W-:Y:S01]  /*9850*/  @!P4 FMUL R103, R103, 0.5 ;  /* 0x3f0000006767c820 */ /* 0x000fe20000400000 */
[----:B------:R-:W-:Y:S01]  /*9860*/  UMOV UR10, UR8 ;  /* 0x00000008000a7c82 */ /* 0x000fe20008000000 */
[----:B------:R-:W2:Y:S01]  /*9870*/  MUFU.EX2 R34, R102 ;  /* 0x0000006600227308 */ /* 0x000ea20000000800 */
[----:B------:R-:W-:Y:S01]  /*9880*/  UMOV UR11, 0xc0000010 ;  /* 0xc0000010000b7882 */ /* 0x000fe20000000000 */
[----:B------:R-:W-:Y:S01]  /*9890*/  UIADD3 UR8, UR6, 0x80, URZ ;  /* 0x0000008006087890 */ /* 0x000fe2000fffe03f */
[----:B------:R-:W-:-:S04]  /*98a0*/  FADD R69, R68, R69 ;  /* 0x0000004544457221 */ /* 0x000fc80000000000 */
[----:B------:R-:W-:Y:S01]  /*98b0*/  FADD R204, R69, R204 ;  /* 0x000000cc45cc7221 */ /* 0x000fe20000000000 */
[----:B------:R-:W3:Y:S01]  /*98c0*/  MUFU.EX2 R27, R103 ;  /* 0x00000067001b7308 */ /* 0x000ee20000000800 */
[----:B-1----:R-:W-:Y:S01]  /*98d0*/  @!P6 FMUL R33, R33, R33 ;  /* 0x000000212121e220 */ /* 0x002fe20000400000 */
[----:B------:R-:W-:Y:S01]  /*98e0*/  FSETP.GEU.AND P6, PT, R32, -126, PT ;  /* 0xc2fc00002000780b */ /* 0x000fe20003fce000 */
[----:B------:R-:W-:-:S03]  /*98f0*/  FADD R73, R204, R73 ;  /* 0x00000049cc497221 */ /* 0x000fc60000000000 */
[----:B------:R-:W-:Y:S01]  /*9900*/  F2FP.F16.F32.PACK_AB R61, R33, R26 ;  /* 0x0000001a213d723e */ /* 0x000fe200000000ff */
[----:B------:R-:W-:Y:S01]  /*9910*/  FADD R76, R73, R76 ;  /* 0x0000004c494c7221 */ /* 0x000fe20000000000 */
[----:B--2---:R-:W-:Y:S01]  /*9920*/  @!P5 FMUL R34, R34, R34 ;  /* 0x000000222222d220 */ /* 0x004fe20000400000 */
[----:B------:R-:W-:Y:S02]  /*9930*/  FSETP.GEU.AND P5, PT, R105, -126, PT ;  /* 0xc2fc00006900780b */ /* 0x000fe40003fae000 */
[----:B------:R-:W-:-:S04]  /*9940*/  FADD R77, R76, R77 ;  /* 0x0000004d4c4d7221 */ /* 0x000fc80000000000 */
[----:B------:R-:W-:Y:S01]  /*9950*/  @!P6 FMUL R32, R32, 0.5 ;  /* 0x3f0000002020e820 */ /* 0x000fe20000400000 */
[----:B------:R-:W-:Y:S01]  /*9960*/  FADD R74, R77, R74 ;  /* 0x0000004a4d4a7221 */ /* 0x000fe20000000000 */
[----:B---3--:R-:W-:Y:S01]  /*9970*/  @!P4 FMUL R27, R27, R27 ;  /* 0x0000001b1b1bc220 */ /* 0x008fe20000400000 */
[----:B------:R-:W-:Y:S02]  /*9980*/  FSETP.GEU.AND P4, PT, R108, -126, PT ;  /* 0xc2fc00006c00780b */ /* 0x000fe40003f8e000 */
[----:B------:R-:W-:Y:S01]  /*9990*/  FADD R81, R74, R81 ;  /* 0x000000514a517221 */ /* 0x000fe20000000000 */
[----:B------:R-:W1:Y:S01]  /*99a0*/  MUFU.EX2 R32, R32 ;  /* 0x0000002000207308 */ /* 0x000e620000000800 */
[----:B------:R-:W-:Y:S01]  /*99b0*/  F2FP.F16.F32.PACK_AB R63, R27, R34 ;  /* 0x000000221b3f723e */ /* 0x000fe200000000ff */
[----:B------:R-:W-:Y:S01]  /*99c0*/  @!P5 FMUL R105, R105, 0.5 ;  /* 0x3f0000006969d820 */ /* 0x000fe20000400000 */
[----:B------:R-:W-:-:S04]  /*99d0*/  FADD R84, R81, R84 ;  /* 0x0000005451547221 */ /* 0x000fc80000000000 */
[----:B------:R-:W-:Y:S01]  /*99e0*/  FADD R85, R84, R85 ;  /* 0x0000005554557221 */ /* 0x000fe20000000000 */
[----:B------:R-:W-:Y:S02]  /*99f0*/  WARPGROUP.DEPBAR.LE gsb0, 0x0 ;  /* 0x00008000000079c5 */ /* 0x000fe40000010000 */
[----:B------:R-:W-:Y:S01]  /*9a00*/  WARPGROUP.ARRIVE ;  /* 0x00000000000079c5 */ /* 0x000fe20000000000 */
[----:B------:R-:W-:Y:S01]  /*9a10*/  @!P4 FMUL R108, R108, 0.5 ;  /* 0x3f0000006c6cc820 */ /* 0x000fe20000400000 */
[----:B------:R-:W2:Y:S01]  /*9a20*/  MUFU.EX2 R29, R105 ;  /* 0x00000069001d7308 */ /* 0x000ea20000000800 */
[----:B------:R-:W-:Y:S01]  /*9a30*/  FFMA R31, R109, UR7, -R22 ;  /* 0x000000076d1f7c23 */ /* 0x000fe20008000816 */
[----:B------:R-:W-:Y:S01]  /*9a40*/  FFMA R30, R106, UR7, -R21 ;  /* 0x000000076a1e7c23 */ /* 0x000fe20008000815 */
[----:B-1----:R-:W-:Y:S01]  /*9a50*/  @!P6 FMUL R32, R32, R32 ;  /* 0x000000202020e220 */ /* 0x002fe20000400000 */
[----:B------:R-:W-:Y:S01]  /*9a60*/  HGMMA.64x16x16.F32 R152, R36, gdesc[UR8].tnspB, R152, gsb0 ;  /* 0x4020000824987df0 */ /* 0x000fe20008000898 */
[----:B------:R-:W-:Y:S01]  /*9a70*/  UMOV UR10, UR8 ;  /* 0x00000008000a7c82 */ /* 0x000fe20008000000 */
[----:B------:R-:W-:Y:S01]  /*9a80*/  FSETP.GEU.AND P6, PT, R31, -126, PT ;  /* 0xc2fc00001f00780b */ /* 0x000fe20003fce000 */
[----:B------:R-:W-:Y:S01]  /*9a90*/  UMOV UR11, 0xc0000010 ;  /* 0xc0000010000b7882 */ /* 0x000fe20000000000 */
[----:B------:R-:W1:Y:S01]  /*9aa0*/  MUFU.EX2 R28, R108 ;  /* 0x0000006c001c7308 */ /* 0x000e620000000800 */
[----:B------:R-:W-:Y:S01]  /*9ab0*/  UIADD3 UR8, UR6, 0xa0, URZ ;  /* 0x000000a006087890 */ /* 0x000fe2000fffe03f */
[----:B------:R-:W-:-:S04]  /*9ac0*/  FADD R85, R85, R80 ;  /* 0x0000005055557221 */ /* 0x000fc80000000000 */
[----:B------:R-:W-:Y:S01]  /*9ad0*/  FADD R86, R85, R86 ;  /* 0x0000005655567221 */ /* 0x000fe20000000000 */
[----:B--2---:R-:W-:Y:S01]  /*9ae0*/  @!P5 FMUL R29, R29, R29 ;  /* 0x0000001d1d1dd220 */ /* 0x004fe20000400000 */
[----:B------:R-:W-:-:S03]  /*9af0*/  FSETP.GEU.AND P5, PT, R30, -126, PT ;  /* 0xc2fc00001e00780b */ /* 0x000fc60003fae000 */
[----:B------:R-:W-:Y:S01]  /*9b00*/  @!P6 FMUL R31, R31, 0.5 ;  /* 0x3f0000001f1fe820 */ /* 0x000fe20000400000 */
[----:B------:R-:W-:Y:S01]  /*9b10*/  FADD R87, R86, R87 ;  /* 0x0000005756577221 */ /* 0x000fe20000000000 */
[----:B------:R-:W-:-:S03]  /*9b20*/  F2FP.F16.F32.PACK_AB R64, R29, R32 ;  /* 0x000000201d40723e */ /* 0x000fc600000000ff */
[----:B------:R-:W-:Y:S01]  /*9b30*/  FADD R88, R87, R88 ;  /* 0x0000005857587221 */ /* 0x000fe20000000000 */
[----:B-1----:R-:W-:Y:S01]  /*9b40*/  @!P4 FMUL R28, R28, R28 ;  /* 0x0000001c1c1cc220 */ /* 0x002fe20000400000 */
[----:B------:R-:W-:Y:S01]  /*9b50*/  FSETP.GEU.AND P4, PT, R107, -126, PT ;  /* 0xc2fc00006b00780b */ /* 0x000fe20003f8e000 */
[----:B------:R-:W1:Y:S01]  /*9b60*/  MUFU.EX2 R31, R31 ;  /* 0x0000001f001f7308 */ /* 0x000e620000000800 */
[----:B------:R-:W-:Y:S01]  /*9b70*/  FADD R88, R88, R89 ;  /* 0x0000005958587221 */ /* 0x000fe20000000000 */
[----:B------:R-:W-:-:S03]  /*9b80*/  @!P5 FMUL R30, R30, 0.5 ;  /* 0x3f0000001e1ed820 */ /* 0x000fc60000400000 */
[----:B------:R-:W-:-:S04]  /*9b90*/  FADD R93, R88, R93 ;  /* 0x0000005d585d7221 */ /* 0x000fc80000000000 */
[----:B------:R-:W-:Y:S01]  /*9ba0*/  FADD R94, R93, R94 ;  /* 0x0000005e5d5e7221 */ /* 0x000fe20000000000 */
[----:B------:R-:W2:Y:S02]  /*9bb0*/  MUFU.EX2 R30, R30 ;  /* 0x0000001e001e7308 */ /* 0x000ea40000000800 */
[----:B------:R-:W-:Y:S01]  /*9bc0*/  @!P4 FMUL R107, R107, 0.5 ;  /* 0x3f0000006b6bc820 */ /* 0x000fe20000400000 */
[----:B------:R-:W-:Y:S01]  /*9bd0*/  FADD R25, R94, R25 ;  /* 0x000000195e197221 */ /* 0x000fe20000000000 */
[----:B-1----:R-:W-:-:S04]  /*9be0*/  @!P6 FMUL R31, R31, R31 ;  /* 0x0000001f1f1fe220 */ /* 0x002fc80000400000 */
[----:B------:R-:W1:Y:S01]  /*9bf0*/  MUFU.EX2 R35, R107 ;  /* 0x0000006b00237308 */ /* 0x000e620000000800 */
[----:B------:R-:W-:Y:S02]  /*9c00*/  WARPGROUP.DEPBAR.LE gsb0, 0x0 ;  /* 0x00008000000079c5 */ /* 0x000fe40000010000 */
[----:B------:R-:W-:Y:S01]  /*9c10*/  WARPGROUP.ARRIVE ;  /* 0x00000000000079c5 */ /* 0x000fe20000000000 */
[--C-:B------:R-:W-:Y:S01]  /*9c20*/  FFMA R38, R112, UR7, -R22.reuse ;  /* 0x0000000770267c23 */ /* 0x100fe20008000816 */
[----:B------:R-:W-:Y:S01]  /*9c30*/  FFMA R37, R111, UR7, -R21 ;  /* 0x000000076f257c23 */ /* 0x000fe20008000815 */
[----:B------:R-:W-:Y:S01]  /*9c40*/  FSETP.GEU.AND P6, PT, R110, -126, PT ;  /* 0xc2fc00006e00780b */ /* 0x000fe20003fce000 */
[----:B------:R-:W-:Y:S01]  /*9c50*/  FFMA R39, R117, UR7, -R22 ;  /* 0x0000000775277c23 */ /* 0x000fe20008000816 */
[----:B------:R-:W-:Y:S01]  /*9c60*/  F2FP.F16.F32.PACK_AB R66, R31, R28 ;  /* 0x0000001c1f42723e */ /* 0x000fe200000000ff */
[----:B------:R-:W-:Y:S01]  /*9c70*/  HGMMA.64x16x16.F32 R152, R40, gdesc[UR8].tnspB, R152, gsb0 ;  /* 0x4020000828987df0 */ /* 0x000fe20008000898 */
[----:B--2---:R-:W-:Y:S01]  /*9c80*/  @!P5 FMUL R30, R30, R30 ;  /* 0x0000001e1e1ed220 */ /* 0x004fe20000400000 */
[----:B------:R-:W-:Y:S01]  /*9c90*/  FSETP.GEU.AND P5, PT, R37, -126, PT ;  /* 0xc2fc00002500780b */ /* 0x000fe20003fae000 */
[----:B------:R-:W-:Y:S01]  /*9ca0*/  UMOV UR10, UR8 ;  /* 0x00000008000a7c82 */ /* 0x000fe20008000000 */
[----:B------:R-:W-:Y:S01]  /*9cb0*/  UMOV UR11, 0xc0000010 ;  /* 0xc0000010000b7882 */ /* 0x000fe20000000000 */
[----:B------:R-:W-:Y:S01]  /*9cc0*/  UIADD3 UR8, UR6, 0xc0, URZ ;  /* 0x000000c006087890 */ /* 0x000fe2000fffe03f */
[----:B------:R-:W-:Y:S01]  /*9cd0*/  FADD R25, R25, R24 ;  /* 0x0000001819197221 */ /* 0x000fe20000000000 */
[----:B-1----:R-:W-:Y:S01]  /*9ce0*/  @!P4 FMUL R35, R35, R35 ;  /* 0x000000232323c220 */ /* 0x002fe20000400000 */
[----:B------:R-:W-:-:S02]  /*9cf0*/  FSETP.GEU.AND P4, PT, R38, -126, PT ;  /* 0xc2fc00002600780b */ /* 0x000fc40003f8e000 */
[----:B------:R-:W-:Y:S01]  /*9d00*/  @!P6 FMUL R110, R110, 0.5 ;  /* 0x3f0000006e6ee820 */ /* 0x000fe20000400000 */
[----:B------:R-:W-:Y:S01]  /*9d10*/  FADD R32, R25, R32 ;  /* 0x0000002019207221 */ /* 0x000fe20000000000 */
[----:B------:R-:W-:Y:S02]  /*9d20*/  F2FP.F16.F32.PACK_AB R65, R35, R30 ;  /* 0x0000001e2341723e */ /* 0x000fe400000000ff */
[----:B------:R-:W1:Y:S01]  /*9d30*/  MUFU.EX2 R36, R110 ;  /* 0x0000006e00247308 */ /* 0x000e620000000800 */
[----:B------:R-:W-:Y:S01]  /*9d40*/  @!P5 FMUL R37, R37, 0.5 ;  /* 0x3f0000002525d820 */ /* 0x000fe20000400000 */
[----:B------:R-:W-:-:S04]  /*9d50*/  FADD R29, R32, R29 ;  /* 0x0000001d201d7221 */ /* 0x000fc80000000000 */
[----:B------:R-:W-:Y:S01]  /*9d60*/  FADD R28, R29, R28 ;  /* 0x0000001c1d1c7221 */ /* 0x000fe20000000000 */
[----:B------:R-:W-:Y:S01]  /*9d70*/  @!P4 FMUL R38, R38, 0.5 ;  /* 0x3f0000002626c820 */ /* 0x000fe20000400000 */
[----:B------:R-:W2:Y:S02]  /*9d80*/  MUFU.EX2 R37, R37 ;  /* 0x0000002500257308 */ /* 0x000ea40000000800 */
[----:B------:R-:W-:-:S06]  /*9d90*/  FADD R31, R28, R31 ;  /* 0x0000001f1c1f7221 */ /* 0x000fcc0000000000 */
[----:B------:R-:W3:Y:S01]  /*9da0*/  MUFU.EX2 R38, R38 ;  /* 0x0000002600267308 */ /* 0x000ee20000000800 */
[----:B-1----:R-:W-:Y:S01]  /*9db0*/  @!P6 FMUL R36, R36, R36 ;  /* 0x000000242424e220 */ /* 0x002fe20000400000 */
[----:B------:R-:W-:Y:S01]  /*9dc0*/  FSETP.GEU.AND P6, PT, R113, -126, PT ;  /* 0xc2fc00007100780b */ /* 0x000fe20003fce000 */
[----:B--2---:R-:W-:Y:S01]  /*9dd0*/  @!P5 FMUL R37, R37, R37 ;  /* 0x000000252525d220 */ /* 0x004fe20000400000 */
[----:B------:R-:W-:Y:S01]  /*9de0*/  FSETP.GEU.AND P5, PT, R116, -126, PT ;  /* 0xc2fc00007400780b */ /* 0x000fe20003fae000 */
[----:B------:R-:W-:Y:S02]  /*9df0*/  WARPGROUP.DEPBAR.LE gsb0, 0x0 ;  /* 0x00008000000079c5 */ /* 0x000fe40000010000 */
[----:B------:R-:W-:Y:S01]  /*9e00*/  WARPGROUP.ARRIVE ;  /* 0x00000000000079c5 */ /* 0x000fe20000000000 */
[----:B------:R-:W-:-:S07]  /*9e10*/  FFMA R42, R118, UR7, -R21 ;  /* 0x00000007762a7c23 */ /* 0x000fce0008000815 */
[----:B------:R-:W-:Y:S01]  /*9e20*/  @!P6 FMUL R113, R113, 0.5 ;  /* 0x3f0000007171e820 */ /* 0x000fe20000400000 */
[----:B------:R-:W-:Y:S01]  /*9e30*/  F2FP.F16.F32.PACK_AB R67, R37, R36 ;  /* 0x000000242543723e */ /* 0x000fe200000000ff */
[----:B---3--:R-:W-:Y:S01]  /*9e40*/  @!P4 FMUL R38, R38, R38 ;  /* 0x000000262626c220 */ /* 0x008fe20000400000 */
[----:B------:R-:W-:Y:S01]  /*9e50*/  FSETP.GEU.AND P4, PT, R39, -126, PT ;  /* 0xc2fc00002700780b */ /* 0x000fe20003f8e000 */
[----:B------:R-:W-:Y:S01]  /*9e60*/  HGMMA.64x16x16.F32 R152, R44, gdesc[UR8].tnspB, R152, gsb0 ;  /* 0x402000082c987df0 */ /* 0x000fe20008000898 */
[----:B------:R-:W1:Y:S01]  /*9e70*/  MUFU.EX2 R41, R113 ;  /* 0x0000007100297308 */ /* 0x000e620000000800 */
[----:B------:R-:W-:Y:S01]  /*9e80*/  UMOV UR10, UR8 ;  /* 0x00000008000a7c82 */ /* 0x000fe20008000000 */
[----:B------:R-:W-:Y:S01]  /*9e90*/  UMOV UR11, 0xc0000010 ;  /* 0xc0000010000b7882 */ /* 0x000fe20000000000 */
[----:B------:R-:W-:Y:S01]  /*9ea0*/  @!P5 FMUL R116, R116, 0.5 ;  /* 0x3f0000007474d820 */ /* 0x000fe20000400000 */
[----:B------:R-:W-:-:S04]  /*9eb0*/  UIADD3 UR8, UR6, 0xe0, URZ ;  /* 0x000000e006087890 */ /* 0x000fc8000fffe03f */
[----:B------:R-:W2:Y:S03]  /*9ec0*/  MUFU.EX2 R40, R116 ;  /* 0x0000007400287308 */ /* 0x000ea60000000800 */
[----:B------:R-:W-:-:S06]  /*9ed0*/  @!P4 FMUL R39, R39, 0.5 ;  /* 0x3f0000002727c820 */ /* 0x000fcc0000400000 */
[----:B------:R-:W3:Y:S01]  /*9ee0*/  MUFU.EX2 R39, R39 ;  /* 0x0000002700277308 */ /* 0x000ee20000000800 */
[----:B-1----:R-:W-:Y:S01]  /*9ef0*/  @!P6 FMUL R41, R41, R41 ;  /* 0x000000292929e220 */ /* 0x002fe20000400000 */
[----:B------:R-:W-:-:S04]  /*9f00*/  FSETP.GEU.AND P6, PT, R114, -126, PT ;  /* 0xc2fc00007200780b */ /* 0x000fc80003fce000 */
[----:B------:R-:W-:Y:S01]  /*9f10*/  F2FP.F16.F32.PACK_AB R68, R41, R38 ;  /* 0x000000262944723e */ /* 0x000fe200000000ff */
[----:B------:R-:W-:Y:S01]  /*9f20*/  FADD R38, R31, R38 ;  /* 0x000000261f267221 */ /* 0x000fe20000000000 */
[----:B--2---:R-:W-:Y:S01]  /*9f30*/  @!P5 FMUL R40, R40, R40 ;  /* 0x000000282828d220 */ /* 0x004fe20000400000 */
[----:B------:R-:W-:Y:S02]  /*9f40*/  FSETP.GEU.AND P5, PT, R115, -126, PT ;  /* 0xc2fc00007300780b */ /* 0x000fe40003fae000 */
[----:B------:R-:W-:-:S04]  /*9f50*/  FADD R41, R38, R41 ;  /* 0x0000002926297221 */ /* 0x000fc80000000000 */
[----:B------:R-:W-:Y:S01]  /*9f60*/  @!P6 FMUL R114, R114, 0.5 ;  /* 0x3f0000007272e820 */ /* 0x000fe20000400000 */
[----:B---3--:R-:W-:Y:S01]  /*9f70*/  @!P4 FMUL R39, R39, R39 ;  /* 0x000000272727c220 */ /* 0x008fe20000400000 */
[----:B------:R-:W-:-:S05]  /*9f80*/  FSETP.GEU.AND P4, PT, R42, -126, PT ;  /* 0xc2fc00002a00780b */ /* 0x000fca0003f8e000 */
[----:B------:R-:W-:Y:S01]  /*9f90*/  @!P5 FMUL R115, R115, 0.5 ;  /* 0x3f0000007373d820 */ /* 0x000fe20000400000 */
[----:B------:R-:W-:Y:S01]  /*9fa0*/  F2FP.F16.F32.PACK_AB R70, R39, R40 ;  /* 0x000000282746723e */ /* 0x000fe200000000ff */
[----:B------:R-:W-:Y:S02]  /*9fb0*/  WARPGROUP.DEPBAR.LE gsb0, 0x0 ;  /* 0x00008000000079c5 */ /* 0x000fe40000010000 */
[----:B------:R-:W-:Y:S01]  /*9fc0*/  WARPGROUP.ARRIVE ;  /* 0x00000000000079c5 */ /* 0x000fe20000000000 */
[----:B------:R-:W1:Y:S01]  /*9fd0*/  MUFU.EX2 R44, R114 ;  /* 0x00000072002c7308 */ /* 0x000e620000000800 */
[----:B------:R-:W-:Y:S02]  /*9fe0*/  FADD R40, R41, R40 ;  /* 0x0000002829287221 */ /* 0x000fe40000000000 */
[----:B------:R-:W-:Y:S02]  /*9ff0*/  @!P4 FMUL R42, R42, 0.5 ;  /* 0x3f0000002a2ac820 */ /* 0x000fe40000400000 */
[----:B------:R-:W-:Y:S01]  /*a000*/  HGMMA.64x16x16.F32 R152, R48, gdesc[UR8].tnspB, R152, gsb0 ;  /* 0x4020000830987df0 */ /* 0x000fe20008000898 */
[----:B------:R-:W-:Y:S01]  /*a010*/  UMOV UR10, UR8 ;  /* 0x00000008000a7c82 */ /* 0x000fe20008000000 */
[----:B------:R-:W-:Y:S01]  /*a020*/  UMOV UR11, 0xc0000010 ;  /* 0xc0000010000b7882 */ /* 0x000fe20000000000 */
[----:B------:R-:W2:Y:S01]  /*a030*/  MUFU.EX2 R43, R115 ;  /* 0x00000073002b7308 */ /* 0x000ea20000000800 */
[----:B------:R-:W-:Y:S01]  /*a040*/  UIADD3 UR8, UR6, 0x100, URZ ;  /* 0x0000010006087890 */ /* 0x000fe2000fffe03f */
[----:B------:R-:W-:-:S06]  /*a050*/  FADD R39, R40, R39 ;  /* 0x0000002728277221 */ /* 0x000fcc0000000000 */
[----:B------:R-:W3:Y:S01]  /*a060*/  MUFU.EX2 R42, R42 ;  /* 0x0000002a002a7308 */ /* 0x000ee20000000800 */
[----:B-1----:R-:W-:Y:S01]  /*a070*/  @!P6 FMUL R44, R44, R44 ;  /* 0x0000002c2c2ce220 */ /* 0x002fe20000400000 */
[----:B------:R-:W-:Y:S01]  /*a080*/  FSETP.GEU.AND P6, PT, R119, -126, PT ;  /* 0xc2fc00007700780b */ /* 0x000fe20003fce000 */
[----:B--2---:R-:W-:Y:S01]  /*a090*/  @!P5 FMUL R43, R43, R43 ;  /* 0x0000002b2b2bd220 */ /* 0x004fe20000400000 */
[----:B------:R-:W-:-:S04]  /*a0a0*/  FSETP.GEU.AND P5, PT, R120, -126, PT ;  /* 0xc2fc00007800780b */ /* 0x000fc80003fae000 */
[----:B------:R-:W-:-:S07]  /*a0b0*/  F2FP.F16.F32.PACK_AB R69, R43, R44 ;  /* 0x0000002c2b45723e */ /* 0x000fce00000000ff */
[----:B------:R-:W-:Y:S01]  /*a0c0*/  @!P6 FMUL R119, R119, 0.5 ;  /* 0x3f0000007777e820 */ /* 0x000fe20000400000 */
[----:B---3--:R-:W-:Y:S01]  /*a0d0*/  @!P4 FMUL R42, R42, R42 ;  /* 0x0000002a2a2ac220 */ /* 0x008fe20000400000 */
[----:B------:R-:W-:Y:S02]  /*a0e0*/  FSETP.GEU.AND P4, PT, R121, -126, PT ;  /* 0xc2fc00007900780b */ /* 0x000fe40003f8e000 */
[----:B------:R-:W1:Y:S01]  /*a0f0*/  MUFU.EX2 R45, R119 ;  /* 0x00000077002d7308 */ /* 0x000e620000000800 */
[----:B------:R-:W-:-:S07]  /*a100*/  @!P5 FMUL R120, R120, 0.5 ;  /* 0x3f0000007878d820 */ /* 0x000fce0000400000 */
[----:B------:R-:W2:Y:S03]  /*a110*/  MUFU.EX2 R46, R120 ;  /* 0x00000078002e7308 */ /* 0x000ea60000000800 */
[----:B------:R-:W-:Y:S01]  /*a120*/  @!P4 FMUL R121, R121, 0.5 ;  /* 0x3f0000007979c820 */ /* 0x000fe20000400000 */
[----:B------:R-:W-:Y:S02]  /*a130*/  WARPGROUP.DEPBAR.LE gsb0, 0x0 ;  /* 0x00008000000079c5 */ /* 0x000fe40000010000 */
[----:B------:R-:W-:Y:S02]  /*a140*/  WARPGROUP.ARRIVE ;  /* 0x00000000000079c5 */ /* 0x000fe40000000000 */
[----:B------:R-:W3:Y:S01]  /*a150*/  MUFU.EX2 R47, R121 ;  /* 0x00000079002f7308 */ /* 0x000ee20000000800 */
[----:B------:R-:W-:Y:S01]  /*a160*/  FFMA R48, R124, UR7, -R22 ;  /* 0x000000077c307c23 */ /* 0x000fe20008000816 */
[----:B-1----:R-:W-:Y:S01]  /*a170*/  @!P6 FMUL R45, R45, R45 ;  /* 0x0000002d2d2de220 */ /* 0x002fe20000400000 */
[----:B------:R-:W-:Y:S01]  /*a180*/  FFMA R51, R123, UR7, -R21 ;  /* 0x000000077b337c23 */ /* 0x000fe20008000815 */
[----:B------:R-:W-:Y:S02]  /*a190*/  HGMMA.64x16x16.F32 R152, R52, gdesc[UR8].tnspB, R152, gsb0 ;  /* 0x4020000834987df0 */ /* 0x000fe40008000898 */
[----:B------:R-:W-:Y:S01]  /*a1a0*/  FSETP.GEU.AND P6, PT, R48, -126, PT ;  /* 0xc2fc00003000780b */ /* 0x000fe20003fce000 */
[----:B------:R-:W-:Y:S01]  /*a1b0*/  UMOV UR10, UR8 ;  /* 0x00000008000a7c82 */ /* 0x000fe20008000000 */
[----:B------:R-:W-:Y:S01]  /*a1c0*/  UMOV UR11, 0xc0000010 ;  /* 0xc0000010000b7882 */ /* 0x000fe20000000000 */
[----:B--2---:R-:W-:Y:S01]  /*a1d0*/  @!P5 FMUL R46, R46, R46 ;  /* 0x0000002e2e2ed220 */ /* 0x004fe20000400000 */
[----:B------:R-:W-:Y:S01]  /*a1e0*/  FSETP.GEU.AND P5, PT, R125, -126, PT ;  /* 0xc2fc00007d00780b */ /* 0x000fe20003fae000 */
[----:B------:R-:W-:Y:S01]  /*a1f0*/  UIADD3 UR8, UR6, 0x120, URZ ;  /* 0x0000012006087890 */ /* 0x000fe2000fffe03f */
[----:B---3--:R-:W-:Y:S01]  /*a200*/  @!P4 FMUL R47, R47, R47 ;  /* 0x0000002f2f2fc220 */ /* 0x008fe20000400000 */
[----:B------:R-:W-:-:S06]  /*a210*/  FSETP.GEU.AND P4, PT, R122, -126, PT ;  /* 0xc2fc00007a00780b */ /* 0x000fcc0003f8e000 */
[----:B------:R-:W-:-:S04]  /*a220*/  @!P6 FMUL R48, R48, 0.5 ;  /* 0x3f0000003030e820 */ /* 0x000fc80000400000 */
[----:B------:R-:W-:Y:S02]  /*a230*/  @!P5 FMUL R125, R125, 0.5 ;  /* 0x3f0000007d7dd820 */ /* 0x000fe40000400000 */
[----:B------:R-:W1:Y:S01]  /*a240*/  MUFU.EX2 R48, R48 ;  /* 0x0000003000307308 */ /* 0x000e620000000800 */
[----:B------:R-:W-:-:S07]  /*a250*/  @!P4 FMUL R122, R122, 0.5 ;  /* 0x3f0000007a7ac820 */ /* 0x000fce0000400000 */
[----:B------:R-:W2:Y:S08]  /*a260*/  MUFU.EX2 R49, R125 ;  /* 0x0000007d00317308 */ /* 0x000eb00000000800 */
[----:B------:R-:W3:Y:S01]  /*a270*/  MUFU.EX2 R50, R122 ;  /* 0x0000007a00327308 */ /* 0x000ee20000000800 */
[----:B-1----:R-:W-:Y:S01]  /*a280*/  @!P6 FMUL R48, R48, R48 ;  /* 0x000000303030e220 */ /* 0x002fe20000400000 */
[----:B------:R-:W-:Y:S01]  /*a290*/  FSETP.GEU.AND P6, PT, R51, -126, PT ;  /* 0xc2fc00003300780b */ /* 0x000fe20003fce000 */
[----:B------:R-:W-:-:S02]  /*a2a0*/  WARPGROUP.DEPBAR.LE gsb0, 0x0 ;  /* 0x00008000000079c5 */ /* 0x000fc40000010000 */
[--C-:B------:R-:W-:Y:S01]  /*a2b0*/  FFMA R52, R127, UR7, -R21.reuse ;  /* 0x000000077f347c23 */ /* 0x100fe20008000815 */
[----:B------:R-:W-:Y:S01]  /*a2c0*/  WARPGROUP.ARRIVE ;  /* 0x00000000000079c5 */ /* 0x000fe20000000000 */
[----:B--2---:R-:W-:Y:S01]  /*a2d0*/  @!P5 FMUL R49, R49, R49 ;  /* 0x000000313131d220 */ /* 0x004fe20000400000 */
[----:B------:R-:W-:Y:S01]  /*a2e0*/  FSETP.GEU.AND P5, PT, R126, -126, PT ;  /* 0xc2fc00007e00780b */ /* 0x000fe20003fae000 */
[----:B------:R-:W-:Y:S01]  /*a2f0*/  FFMA R54, R129, UR7, -R22 ;  /* 0x0000000781367c23 */ /* 0x000fe20008000816 */
[----:B------:R-:W-:Y:S01]  /*a300*/  FFMA R53, R130, UR7, -R21 ;  /* 0x0000000782357c23 */ /* 0x000fe20008000815 */
[----:B------:R-:W-:Y:S01]  /*a310*/  FADD R55, R202, R71 ;  /* 0x00000047ca377221 */ /* 0x000fe20000000000 */
[----:B------:R-:W-:Y:S03]  /*a320*/  HGMMA.64x16x16.F32 R152, R56, gdesc[UR8].tnspB, R152, gsb0 ;  /* 0x4020000838987df0 */ /* 0x000fe60008000898 */
[----:B------:R-:W-:Y:S01]  /*a330*/  @!P6 FMUL R51, R51, 0.5 ;  /* 0x3f0000003333e820 */ /* 0x000fe20000400000 */
[----:B---3--:R-:W-:Y:S01]  /*a340*/  @!P4 FMUL R50, R50, R50 ;  /* 0x000000323232c220 */ /* 0x008fe20000400000 */
[----:B------:R-:W-:Y:S01]  /*a350*/  FSETP.GEU.AND P4, PT, R52, -126, PT ;  /* 0xc2fc00003400780b */ /* 0x000fe20003f8e000 */
[----:B------:R-:W-:Y:S01]  /*a360*/  UMOV UR10, UR8 ;  /* 0x00000008000a7c82 */ /* 0x000fe20008000000 */
[----:B------:R-:W-:Y:S01]  /*a370*/  UMOV UR11, 0xc0000010 ;  /* 0xc0000010000b7882 */ /* 0x000fe20000000000 */
[----:B------:R-:W-:Y:S01]  /*a380*/  UIADD3 UR8, UR6, 0x140, URZ ;  /* 0x0000014006087890 */ /* 0x000fe2000fffe03f */
[----:B------:R-:W1:Y:S01]  /*a390*/  MUFU.EX2 R51, R51 ;  /* 0x0000003300337308 */ /* 0x000e620000000800 */
[----:B------:R-:W-:Y:S01]  /*a3a0*/  F2FP.F16.F32.PACK_AB R71, R45, R42 ;  /* 0x0000002a2d47723e */ /* 0x000fe200000000ff */
[----:B------:R-:W-:Y:S01]  /*a3b0*/  @!P5 FMUL R126, R126, 0.5 ;  /* 0x3f0000007e7ed820 */ /* 0x000fe20000400000 */
[----:B------:R-:W-:Y:S01]  /*a3c0*/  FADD R72, R55, R72 ;  /* 0x0000004837487221 */ /* 0x000fe20000000000 */
[----:B------:R-:W-:-:S03]  /*a3d0*/  F2FP.F16.F32.PACK_AB R74, R49, R48 ;  /* 0x00000030314a723e */ /* 0x000fc600000000ff */
[----:B------:R-:W-:Y:S01]  /*a3e0*/  FADD R75, R72, R75 ;  /* 0x0000004b484b7221 */ /* 0x000fe20000000000 */
[----:B------:R-:W2:Y:S01]  /*a3f0*/  MUFU.EX2 R13, R126 ;  /* 0x0000007e000d7308 */ /* 0x000ea20000000800 */
[----:B------:R-:W-:Y:S01]  /*a400*/  @!P4 FMUL R52, R52, 0.5 ;  /* 0x3f0000003434c820 */ /* 0x000fe20000400000 */
[----:B------:R-:W-:Y:S01]  /*a410*/  F2FP.F16.F32.PACK_AB R72, R47, R46 ;  /* 0x0000002e2f48723e */ /* 0x000fe200000000ff */
[----:B------:R-:W-:Y:S01]  /*a420*/  FADD R78, R75, R78 ;  /* 0x0000004e4b4e7221 */ /* 0x000fe20000000000 */
[----:B------:R-:W-:-:S03]  /*a430*/  FADD R46, R39, R46 ;  /* 0x0000002e272e7221 */ /* 0x000fc60000000000 */
[----:B------:R-:W-:Y:S01]  /*a440*/  FADD R79, R78, R79 ;  /* 0x0000004f4e4f7221 */ /* 0x000fe20000000000 */
[----:B------:R-:W3:Y:S01]  /*a450*/  MUFU.EX2 R52, R52 ;  /* 0x0000003400347308 */ /* 0x000ee20000000800 */
[----:B-1----:R-:W-:Y:S01]  /*a460*/  @!P6 FMUL R51, R51, R51 ;  /* 0x000000333333e220 */ /* 0x002fe20000400000 */
[----:B------:R-:W-:Y:S01]  /*a470*/  FSETP.GEU.AND P6, PT, R15, -126, PT ;  /* 0xc2fc00000f00780b */ /* 0x000fe20003fce000 */
[----:B------:R-:W-:Y:S01]  /*a480*/  FADD R206, R79, R206 ;  /* 0x000000ce4fce7221 */ /* 0x000fe20000000000 */
[----:B------:R-:W-:Y:S02]  /*a490*/  FADD R47, R46, R47 ;  /* 0x0000002f2e2f7221 */ /* 0x000fe40000000000 */
[----:B------:R-:W-:Y:S01]  /*a4a0*/  F2FP.F16.F32.PACK_AB R73, R51, R50 ;  /* 0x000000323349723e */ /* 0x000fe200000000ff */
[----:B------:R-:W-:Y:S01]  /*a4b0*/  FADD R83, R206, R83 ;  /* 0x00000053ce537221 */ /* 0x000fe20000000000 */
[----:B------:R-:W-:Y:S01]  /*a4c0*/  FADD R48, R47, R48 ;  /* 0x000000302f307221 */ /* 0x000fe20000000000 */
[----:B--2---:R-:W-:Y:S01]  /*a4d0*/  @!P5 FMUL R13, R13, R13 ;  /* 0x0000000d0d0dd220 */ /* 0x004fe20000400000 */
[----:B------:R-:W-:Y:S01]  /*a4e0*/  FSETP.GEU.AND P5, PT, R54, -126, PT ;  /* 0xc2fc00003600780b */ /* 0x000fe20003fae000 */
[----:B------:R-:W-:Y:S01]  /*a4f0*/  FADD R208, R83, R208 ;  /* 0x000000d053d07221 */ /* 0x000fe20000000000 */
[----:B------:R-:W-:-:S03]  /*a500*/  FADD R48, R48, R49 ;  /* 0x0000003130307221 */ /* 0x000fc60000000000 */
[----:B------:R-:W-:Y:S01]  /*a510*/  @!P6 FMUL R15, R15, 0.5 ;  /* 0x3f0000000f0fe820 */ /* 0x000fe20000400000 */
[----:B------:R-:W-:Y:S01]  /*a520*/  FADD R205, R208, R205 ;  /* 0x000000cdd0cd7221 */ /* 0x000fe20000000000 */
[----:B---3--:R-:W-:Y:S01]  /*a530*/  @!P4 FMUL R52, R52, R52 ;  /* 0x000000343434c220 */ /* 0x008fe20000400000 */
[----:B------:R-:W-:Y:S01]  /*a540*/  FSETP.GEU.AND P4, PT, R23, -126, PT ;  /* 0xc2fc00001700780b */ /* 0x000fe20003f8e000 */
[----:B------:R-:W-:Y:S02]  /*a550*/  WARPGROUP.DEPBAR.LE gsb0, 0x0 ;  /* 0x00008000000079c5 */ /* 0x000fe40000010000 */
[----:B------:R-:W-:Y:S01]  /*a560*/  WARPGROUP.ARRIVE ;  /* 0x00000000000079c5 */ /* 0x000fe20000000000 */
[----:B------:R-:W1:Y:S01]  /*a570*/  MUFU.EX2 R15, R15 ;  /* 0x0000000f000f7308 */ /* 0x000e620000000800 */
[----:B------:R-:W-:Y:S01]  /*a580*/  @!P5 FMUL R54, R54, 0.5 ;  /* 0x3f0000003636d820 */ /* 0x000fe20000400000 */
[--C-:B------:R-:W-:Y:S01]  /*a590*/  FFMA R56, R133, UR7, -R22.reuse ;  /* 0x0000000785387c23 */ /* 0x100fe20008000816 */
[--C-:B------:R-:W-:Y:S01]  /*a5a0*/  FFMA R58, R131, UR7, -R21.reuse ;  /* 0x00000007833a7c23 */ /* 0x100fe20008000815 */
[----:B------:R-:W-:Y:S01]  /*a5b0*/  F2FP.F16.F32.PACK_AB R75, R52, R13 ;  /* 0x0000000d344b723e */ /* 0x000fe200000000ff */
[----:B------:R-:W-:Y:S01]  /*a5c0*/  HGMMA.64x16x16.F32 R152, R60, gdesc[UR8].tnspB, R152, gsb0 ;  /* 0x402000083c987df0 */ /* 0x000fe20008000898 */
[----:B------:R-:W-:Y:S01]  /*a5d0*/  UMOV UR10, UR8 ;  /* 0x00000008000a7c82 */ /* 0x000fe20008000000 */
[----:B------:R-:W-:Y:S01]  /*a5e0*/  UMOV UR11, 0xc0000010 ;  /* 0xc0000010000b7882 */ /* 0x000fe20000000000 */
[----:B------:R-:W2:Y:S01]  /*a5f0*/  MUFU.EX2 R54, R54 ;  /* 0x0000003600367308 */ /* 0x000ea20000000800 */
[----:B------:R-:W-:Y:S01]  /*a600*/  @!P4 FMUL R23, R23, 0.5 ;  /* 0x3f0000001717c820 */ /* 0x000fe20000400000 */
[----:B------:R-:W-:Y:S01]  /*a610*/  UIADD3 UR8, UR6, 0x160, URZ ;  /* 0x0000016006087890 */ /* 0x000fe2000fffe03f */
[----:B------:R-:W-:Y:S01]  /*a620*/  FFMA R22, R149, UR7, -R22 ;  /* 0x0000000795167c23 */ /* 0x000fe20008000816 */
[----:B------:R-:W-:Y:S01]  /*a630*/  FADD R205, R205, R82 ;  /* 0x00000052cdcd7221 */ /* 0x000fe20000000000 */
[----:B------:R-:W-:Y:S01]  /*a640*/  FFMA R21, R150, UR7, -R21 ;  /* 0x0000000796157c23 */ /* 0x000fe20008000815 */
[----:B------:R-:W-:-:S02]  /*a650*/  UMOV UR7, 0xc0000010 ;  /* 0xc000001000077882 */ /* 0x000fc40000000000 */
[----:B------:R-:W3:Y:S01]  /*a660*/  MUFU.EX2 R23, R23 ;  /* 0x0000001700177308 */ /* 0x000ee20000000800 */
[----:B-1----:R-:W-:Y:S01]  /*a670*/  @!P6 FMUL R15, R15, R15 ;  /* 0x0000000f0f0fe220 */ /* 0x002fe20000400000 */
[----:B------:R-:W-:Y:S01]  /*a680*/  FSETP.GEU.AND P6, PT, R56, -126, PT ;  /* 0xc2fc00003800780b */ /* 0x000fe20003fce000 */
[----:B------:R-:W-:-:S04]  /*a690*/  FADD R90, R205, R90 ;  /* 0x0000005acd5a7221 */ /* 0x000fc80000000000 */
[----:B------:R-:W-:Y:S01]  /*a6a0*/  FADD R91, R90, R91 ;  /* 0x0000005b5a5b7221 */ /* 0x000fe20000000000 */
[----:B--2---:R-:W-:Y:S01]  /*a6b0*/  @!P5 FMUL R54, R54, R54 ;  /* 0x000000363636d220 */ /* 0x004fe20000400000 */
[----:B------:R-:W-:Y:S02]  /*a6c0*/  FSETP.GEU.AND P5, PT, R53, -126, PT ;  /* 0xc2fc00003500780b */ /* 0x000fe40003fae000 */
[----:B------:R-:W-:Y:S02]  /*a6d0*/  FADD R92, R91, R92 ;  /* 0x0000005c5b5c7221 */ /* 0x000fe40000000000 */
[----:B------:R-:W-:Y:S02]  /*a6e0*/  F2FP.F16.F32.PACK_AB R76, R54, R15 ;  /* 0x0000000f364c723e */ /* 0x000fe400000000ff */
[----:B------:R-:W-:Y:S01]  /*a6f0*/  @!P6 FMUL R56, R56, 0.5 ;  /* 0x3f0000003838e820 */ /* 0x000fe20000400000 */
[----:B------:R-:W-:Y:S01]  /*a700*/  FADD R95, R92, R95 ;  /* 0x0000005f5c5f7221 */ /* 0x000fe20000000000 */
[----:B---3--:R-:W-:Y:S01]  /*a710*/  @!P4 FMUL R23, R23, R23 ;  /* 0x000000171717c220 */ /* 0x008fe20000400000 */
[----:B------:R-:W-:Y:S01]  /*a720*/  FSETP.GEU.AND P4, PT, R58, -126, PT ;  /* 0xc2fc00003a00780b */ /* 0x000fe20003f8e000 */
[----:B------:R-:W-:Y:S01]  /*a730*/  FADD R15, R48, R15 ;  /* 0x0000000f300f7221 */ /* 0x000fe20000000000 */
[----:B------:R-:W-:Y:S01]  /*a740*/  FADD R26, R95, R26 ;  /* 0x0000001a5f1a7221 */ /* 0x000fe20000000000 */
[----:B------:R-:W1:Y:S01]  /*a750*/  MUFU.EX2 R56, R56 ;  /* 0x0000003800387308 */ /* 0x000e620000000800 */
[----:B------:R-:W-:-:S02]  /*a760*/  @!P5 FMUL R53, R53, 0.5 ;  /* 0x3f0000003535d820 */ /* 0x000fc40000400000 */
[----:B------:R-:W-:Y:S01]  /*a770*/  FADD R33, R26, R33 ;  /* 0x000000211a217221 */ /* 0x000fe20000000000 */
[----:B------:R-:W-:-:S03]  /*a780*/  FADD R54, R15, R54 ;  /* 0x000000360f367221 */ /* 0x000fc60000000000 */
[----:B------:R-:W-:Y:S01]  /*a790*/  FADD R34, R33, R34 ;  /* 0x0000002221227221 */ /* 0x000fe20000000000 */
[----:B------:R-:W2:Y:S02]  /*a7a0*/  MUFU.EX2 R53, R53 ;  /* 0x0000003500357308 */ /* 0x000ea40000000800 */
[----:B------:R-:W-:Y:S01]  /*a7b0*/  @!P4 FMUL R58, R58, 0.5 ;  /* 0x3f0000003a3ac820 */ /* 0x000fe20000400000 */
[----:B------:R-:W-:Y:S02]  /*a7c0*/  WARPGROUP.DEPBAR.LE gsb0, 0x0 ;  /* 0x00008000000079c5 */ /* 0x000fe40000010000 */
[----:B------:R-:W-:Y:S01]  /*a7d0*/  WARPGROUP.ARRIVE ;  /* 0x00000000000079c5 */ /* 0x000fe20000000000 */
[----:B------:R-:W-:Y:S02]  /*a7e0*/  FADD R27, R34, R27 ;  /* 0x0000001b221b7221 */ /* 0x000fe40000000000 */
[----:B------:R-:W3:Y:S01]  /*a7f0*/  MUFU.EX2 R58, R58 ;  /* 0x0000003a003a7308 */ /* 0x000ee20000000800 */
[----:B-1----:R-:W-:Y:S01]  /*a800*/  @!P6 FMUL R56, R56, R56 ;  /* 0x000000383838e220 */ /* 0x002fe20000400000 */
[----:B------:R-:W-:Y:S01]  /*a810*/  FSETP.GEU.AND P6, PT, R134, -126, PT ;  /* 0xc2fc00008600780b */ /* 0x000fe20003fce000 */
[----:B------:R-:W-:Y:S01]  /*a820*/  HGMMA.64x16x16.F32 R152, R64, gdesc[UR8].tnspB, R152, gsb0 ;  /* 0x4020000840987df0 */ /* 0x000fe20008000898 */
[----:B------:R-:W-:Y:S01]  /*a830*/  UMOV UR10, UR8 ;  /* 0x00000008000a7c82 */ /* 0x000fe20008000000 */
[----:B------:R-:W-:Y:S01]  /*a840*/  UMOV UR11, 0xc0000010 ;  /* 0xc0000010000b7882 */ /* 0x000fe20000000000 */
[----:B------:R-:W-:Y:S01]  /*a850*/  UIADD3 UR8, UR6, 0x180, URZ ;  /* 0x0000018006087890 */ /* 0x000fe2000fffe03f */
[----:B------:R-:W-:Y:S01]  /*a860*/  F2FP.F16.F32.PACK_AB R78, R56, R23 ;  /* 0x00000017384e723e */ /* 0x000fe200000000ff */
        /* <DEDUP_REMOVED lines=9> */
[----:B------:R-:W-:Y:S01]  /*a900*/  FADD R23, R23, R56 ;  /* 0x0000003817177221 */ /* 0x000fe20000000000 */
[----:B------:R-:W-:Y:S01]  /*a910*/  FADD R37, R36, R37 ;  /* 0x0000002524257221 */ /* 0x000fe20000000000 */
[----:B------:R-:W1:Y:S01]  /*a920*/  MUFU.EX2 R134, R134 ;  /* 0x0000008600867308 */ /* 0x000e620000000800 */
[----:B------:R-:W-:Y:S01]  /*a930*/  F2FP.F16.F32.PACK_AB R77, R58, R53 ;  /* 0x000000353a4d723e */ /* 0x000fe200000000ff */
[----:B------:R-:W-:Y:S01]  /*a940*/  @!P5 FMUL R135, R135, 0.5 ;  /* 0x3f0000008787d820 */ /* 0x000fe20000400000 */
[----:B------:R-:W-:-:S04]  /*a950*/  FADD R44, R37, R44 ;  /* 0x0000002c252c7221 */ /* 0x000fc80000000000 */
[----:B------:R-:W-:Y:S01]  /*a960*/  FADD R43, R44, R43 ;  /* 0x0000002b2c2b7221 */ /* 0x000fe20000000000 */
[----:B------:R-:W2:Y:S02]  /*a970*/  MUFU.EX2 R135, R135 ;  /* 0x0000008700877308 */ /* 0x000ea40000000800 */
[----:B------:R-:W-:Y:S01]  /*a980*/  @!P4 FMUL R136, R136, 0.5 ;  /* 0x3f0000008888c820 */ /* 0x000fe20000400000 */
[----:B------:R-:W-:-:S04]  /*a990*/  FADD R42, R43, R42 ;  /* 0x0000002a2b2a7221 */ /* 0x000fc80000000000 */
[----:B------:R-:W-:Y:S01]  /*a9a0*/  FADD R45, R42, R45 ;  /* 0x0000002d2a2d7221 */ /* 0x000fe20000000000 */
[----:B------:R-:W3:Y:S01]  /*a9b0*/  MUFU.EX2 R136, R136 ;  /* 0x0000008800887308 */ /* 0x000ee20000000800 */
[----:B-1----:R-:W-:Y:S01]  /*a9c0*/  @!P6 FMUL R134, R134, R134 ;  /* 0x000000868686e220 */ /* 0x002fe20000400000 */
[----:B------:R-:W-:Y:S01]  /*a9d0*/  FSETP.GEU.AND P6, PT, R137, -126, PT ;  /* 0xc2fc00008900780b */ /* 0x000fe20003fce000 */
[----:B------:R-:W-:-:S04]  /*a9e0*/  FADD R50, R45, R50 ;  /* 0x000000322d327221 */ /* 0x000fc80000000000 */
[----:B------:R-:W-:Y:S01]  /*a9f0*/  FADD R50, R50, R51 ;  /* 0x0000003332327221 */ /* 0x000fe20000000000 */
[----:B------:R-:W-:Y:S02]  /*aa00*/  WARPGROUP.DEPBAR.LE gsb0, 0x0 ;  /* 0x00008000000079c5 */ /* 0x000fe40000010000 */
[----:B------:R-:W-:Y:S01]  /*aa10*/  WARPGROUP.ARRIVE ;  /* 0x00000000000079c5 */ /* 0x000fe20000000000 */
[----:B--2---:R-:W-:Y:S01]  /*aa20*/  @!P5 FMUL R135, R135, R135 ;  /* 0x000000878787d220 */ /* 0x004fe20000400000 */
[----:B------:R-:W-:Y:S01]  /*aa30*/  FSETP.GEU.AND P5, PT, R140, -126, PT ;  /* 0xc2fc00008c00780b */ /* 0x000fe20003fae000 */
[----:B------:R-:W-:Y:S02]  /*aa40*/  FADD R13, R50, R13 ;  /* 0x0000000d320d7221 */ /* 0x000fe40000000000 */
[----:B------:R-:W-:Y:S01]  /*aa50*/  @!P6 FMUL R137, R137, 0.5 ;  /* 0x3f0000008989e820 */ /* 0x000fe20000400000 */
[----:B------:R-:W-:Y:S01]  /*aa60*/  HGMMA.64x16x16.F32 R152, R68, gdesc[UR8].tnspB, R152, gsb0 ;  /* 0x4020000844987df0 */ /* 0x000fe20008000898 */
[----:B---3--:R-:W-:Y:S01]  /*aa70*/  @!P4 FMUL R136, R136, R136 ;  /* 0x000000888888c220 */ /* 0x008fe20000400000 */
[----:B------:R-:W-:Y:S01]  /*aa80*/  FSETP.GEU.AND P4, PT, R141, -126, PT ;  /* 0xc2fc00008d00780b */ /* 0x000fe20003f8e000 */
[----:B------:R-:W-:Y:S01]  /*aa90*/  UMOV UR10, UR8 ;  /* 0x00000008000a7c82 */ /* 0x000fe20008000000 */
[----:B------:R-:W-:Y:S01]  /*aaa0*/  UMOV UR11, 0xc0000010 ;  /* 0xc0000010000b7882 */ /* 0x000fe20000000000 */
[----:B------:R-:W1:Y:S01]  /*aab0*/  MUFU.EX2 R137, R137 ;  /* 0x0000008900897308 */ /* 0x000e620000000800 */
[----:B------:R-:W-:Y:S01]  /*aac0*/  F2FP.F16.F32.PACK_AB R79, R135, R134 ;  /* 0x00000086874f723e */ /* 0x000fe200000000ff */
[----:B------:R-:W-:Y:S01]  /*aad0*/  UIADD3 UR8, UR6, 0x1a0, URZ ;  /* 0x000001a006087890 */ /* 0x000fe2000fffe03f */
[----:B------:R-:W-:Y:S01]  /*aae0*/  FADD R52, R13, R52 ;  /* 0x000000340d347221 */ /* 0x000fe20000000000 */
[----:B------:R-:W-:Y:S01]  /*aaf0*/  @!P5 FMUL R140, R140, 0.5 ;  /* 0x3f0000008c8cd820 */ /* 0x000fe20000400000 */
[----:B------:R-:W-:Y:S01]  /*ab00*/  FADD R23, R23, R136 ;  /* 0x0000008817177221 */ /* 0x000fe20000000000 */
[----:B------:R-:W-:-:S02]  /*ab10*/  IMAD R13, R7, 0x8, R14 ;  /* 0x00000008070d7824 */ /* 0x000fc400078e020e */
[----:B------:R-:W-:Y:S01]  /*ab20*/  FADD R53, R52, R53 ;  /* 0x0000003534357221 */ /* 0x000fe20000000000 */
[----:B------:R-:W-:Y:S01]  /*ab30*/  IADD3 R7, R7, 0x1, RZ ;  /* 0x0000000107077810 */ /* 0x000fe20007ffe0ff */
[----:B------:R-:W-:Y:S01]  /*ab40*/  @!P4 FMUL R141, R141, 0.5 ;  /* 0x3f0000008d8dc820 */ /* 0x000fe20000400000 */
[----:B------:R-:W2:Y:S01]  /*ab50*/  MUFU.EX2 R140, R140 ;  /* 0x0000008c008c7308 */ /* 0x000ea20000000800 */
[----:B------:R-:W-:Y:S01]  /*ab60*/  FADD R53, R53, R58 ;  /* 0x0000003a35357221 */ /* 0x000fe20000000000 */
[----:B------:R-:W-:Y:S02]  /*ab70*/  PRMT R13, RZ, 0x654, R13 ;  /* 0x00000654ff0d7816 */ /* 0x000fe4000000000d */
[----:B------:R-:W-:Y:S01]  /*ab80*/  ISETP.NE.AND P3, PT, R7, 0x4, PT ;  /* 0x000000040700780c */ /* 0x000fe20003f65270 */
[----:B------:R-:W-:Y:S01]  /*ab90*/  FADD R53, R53, R134 ;  /* 0x0000008635357221 */ /* 0x000fe20000000000 */
[----:B-1----:R-:W-:Y:S01]  /*aba0*/  @!P6 FMUL R137, R137, R137 ;  /* 0x000000898989e220 */ /* 0x002fe20000400000 */
[----:B------:R-:W-:Y:S01]  /*abb0*/  FSETP.GEU.AND P6, PT, R138, -126, PT ;  /* 0xc2fc00008a00780b */ /* 0x000fe20003fce000 */
[----:B------:R-:W1:Y:S01]  /*abc0*/  MUFU.EX2 R141, R141 ;  /* 0x0000008d008d7308 */ /* 0x000e620000000800 */
[----:B------:R-:W-:Y:S01]  /*abd0*/  FADD R53, R53, R135 ;  /* 0x0000008735357221 */ /* 0x000fe20000000000 */
[----:B------:R-:W-:Y:S01]  /*abe0*/  FADD R23, R23, R137 ;  /* 0x0000008917177221 */ /* 0x000fe20000000000 */
[----:B------:R-:W-:-:S02]  /*abf0*/  F2FP.F16.F32.PACK_AB R124, R137, R136 ;  /* 0x00000088897c723e */ /* 0x000fc400000000ff */
[----:B------:R-:W-:Y:S01]  /*ac00*/  SEL R7, R7, RZ, P3 ;  /* 0x000000ff07077207 */ /* 0x000fe20001800000 */
[----:B--2---:R-:W-:Y:S01]  /*ac10*/  @!P5 FMUL R140, R140, R140 ;  /* 0x0000008c8c8cd220 */ /* 0x004fe20000400000 */
[----:B------:R-:W-:-:S05]  /*ac20*/  FSETP.GEU.AND P5, PT, R139, -126, PT ;  /* 0xc2fc00008b00780b */ /* 0x000fca0003fae000 */
[----:B------:R-:W-:Y:S01]  /*ac30*/  @!P6 FMUL R138, R138, 0.5 ;  /* 0x3f0000008a8ae820 */ /* 0x000fe20000400000 */
[----:B------:R-:W-:Y:S01]  /*ac40*/  FADD R23, R23, R140 ;  /* 0x0000008c17177221 */ /* 0x000fe20000000000 */
[----:B-1----:R-:W-:Y:S01]  /*ac50*/  @!P4 FMUL R141, R141, R141 ;  /* 0x0000008d8d8dc220 */ /* 0x002fe20000400000 */
[----:B------:R-:W-:Y:S01]  /*ac60*/  FSETP.GEU.AND P4, PT, R142, -126, PT ;  /* 0xc2fc00008e00780b */ /* 0x000fe20003f8e000 */
[----:B------:R-:W-:Y:S02]  /*ac70*/  WARPGROUP.DEPBAR.LE gsb0, 0x0 ;  /* 0x00008000000079c5 */ /* 0x000fe40000010000 */
[----:B------:R-:W-:Y:S01]  /*ac80*/  WARPGROUP.ARRIVE ;  /* 0x00000000000079c5 */ /* 0x000fe20000000000 */
[----:B------:R-:W1:Y:S01]  /*ac90*/  MUFU.EX2 R138, R138 ;  /* 0x0000008a008a7308 */ /* 0x000e620000000800 */
[----:B------:R-:W-:Y:S01]  /*aca0*/  @!P5 FMUL R139, R139, 0.5 ;  /* 0x3f0000008b8bd820 */ /* 0x000fe20000400000 */
[----:B------:R-:W-:Y:S01]  /*acb0*/  F2FP.F16.F32.PACK_AB R126, R141, R140 ;  /* 0x0000008c8d7e723e */ /* 0x000fe200000000ff */
[----:B------:R-:W-:-:S02]  /*acc0*/  FADD R23, R23, R141 ;  /* 0x0000008d17177221 */ /* 0x000fc40000000000 */
[----:B------:R-:W-:Y:S01]  /*acd0*/  HGMMA.64x16x16.F32 R152, R72, gdesc[UR8].tnspB, R152, gsb0 ;  /* 0x4020000848987df0 */ /* 0x000fe20008000898 */
[----:B------:R-:W-:Y:S01]  /*ace0*/  UMOV UR10, UR8 ;  /* 0x00000008000a7c82 */ /* 0x000fe20008000000 */
[----:B------:R-:W-:Y:S01]  /*acf0*/  UMOV UR11, 0xc0000010 ;  /* 0xc0000010000b7882 */ /* 0x000fe20000000000 */
[----:B------:R-:W2:Y:S01]  /*ad00*/  MUFU.EX2 R139, R139 ;  /* 0x0000008b008b7308 */ /* 0x000ea20000000800 */
[----:B------:R-:W-:Y:S01]  /*ad10*/  @!P4 FMUL R142, R142, 0.5 ;  /* 0x3f0000008e8ec820 */ /* 0x000fe20000400000 */
[----:B------:R-:W-:Y:S02]  /*ad20*/  UIADD3 UR8, UR6, 0x1c0, URZ ;  /* 0x000001c006087890 */ /* 0x000fe4000fffe03f */
[----:B------:R-:W-:-:S04]  /*ad30*/  UIADD3 UR6, UR6, 0x1e0, URZ ;  /* 0x000001e006067890 */ /* 0x000fc8000fffe03f */
[----:B------:R-:W3:Y:S01]  /*ad40*/  MUFU.EX2 R142, R142 ;  /* 0x0000008e008e7308 */ /* 0x000ee20000000800 */
[----:B-1----:R-:W-:Y:S01]  /*ad50*/  @!P6 FMUL R138, R138, R138 ;  /* 0x0000008a8a8ae220 */ /* 0x002fe20000400000 */
[----:B------:R-:W-:-:S03]  /*ad60*/  FSETP.GEU.AND P6, PT, R143, -126, PT ;  /* 0xc2fc00008f00780b */ /* 0x000fc60003fce000 */
[----:B------:R-:W-:Y:S01]  /*ad70*/  FADD R53, R53, R138 ;  /* 0x0000008a35357221 */ /* 0x000fe20000000000 */
[----:B--2---:R-:W-:Y:S01]  /*ad80*/  @!P5 FMUL R139, R139, R139 ;  /* 0x0000008b8b8bd220 */ /* 0x004fe20000400000 */
[----:B------:R-:W-:-:S03]  /*ad90*/  FSETP.GEU.AND P5, PT, R144, -126, PT ;  /* 0xc2fc00009000780b */ /* 0x000fc60003fae000 */
[----:B------:R-:W-:Y:S01]  /*ada0*/  FADD R53, R53, R139 ;  /* 0x0000008b35357221 */ /* 0x000fe20000000000 */
[----:B------:R-:W-:-:S04]  /*adb0*/  F2FP.F16.F32.PACK_AB R125, R139, R138 ;  /* 0x0000008a8b7d723e */ /* 0x000fc800000000ff */
[----:B------:R-:W-:Y:S01]  /*adc0*/  @!P6 FMUL R143, R143, 0.5 ;  /* 0x3f0000008f8fe820 */ /* 0x000fe20000400000 */
[----:B---3--:R-:W-:Y:S01]  /*add0*/  @!P4 FMUL R142, R142, R142 ;  /* 0x0000008e8e8ec220 */ /* 0x008fe20000400000 */
[----:B------:R-:W-:-:S04]  /*ade0*/  FSETP.GEU.AND P4, PT, R145, -126, PT ;  /* 0xc2fc00009100780b */ /* 0x000fc80003f8e000 */
[----:B------:R-:W1:Y:S01]  /*adf0*/  MUFU.EX2 R143, R143 ;  /* 0x0000008f008f7308 */ /* 0x000e620000000800 */
[----:B------:R-:W-:Y:S01]  /*ae00*/  FADD R53, R53, R142 ;  /* 0x0000008e35357221 */ /* 0x000fe20000000000 */
[----:B------:R-:W-:-:S06]  /*ae10*/  @!P5 FMUL R144, R144, 0.5 ;  /* 0x3f0000009090d820 */ /* 0x000fcc0000400000 */
[----:B------:R-:W2:Y:S01]  /*ae20*/  MUFU.EX2 R144, R144 ;  /* 0x0000009000907308 */ /* 0x000ea20000000800 */
[----:B------:R-:W-:Y:S01]  /*ae30*/  @!P4 FMUL R145, R145, 0.5 ;  /* 0x3f0000009191c820 */ /* 0x000fe20000400000 */
[----:B------:R-:W-:Y:S02]  /*ae40*/  WARPGROUP.DEPBAR.LE gsb0, 0x0 ;  /* 0x00008000000079c5 */ /* 0x000fe40000010000 */
[----:B------:R-:W-:-:S04]  /*ae50*/  WARPGROUP.ARRIVE ;  /* 0x00000000000079c5 */ /* 0x000fc80000000000 */
[----:B------:R-:W3:Y:S01]  /*ae60*/  MUFU.EX2 R145, R145 ;  /* 0x0000009100917308 */ /* 0x000ee20000000800 */
[----:B-1----:R-:W-:Y:S01]  /*ae70*/  @!P6 FMUL R143, R143, R143 ;  /* 0x0000008f8f8fe220 */ /* 0x002fe20000400000 */
[----:B------:R-:W-:Y:S01]  /*ae80*/  FSETP.GEU.AND P6, PT, R22, -126, PT ;  /* 0xc2fc00001600780b */ /* 0x000fe20003fce000 */
[----:B------:R-:W-:Y:S01]  /*ae90*/  HGMMA.64x16x16.F32 R152, R76, gdesc[UR8].tnspB, R152, gsb0 ;  /* 0x402000084c987df0 */ /* 0x000fe20008000898 */
[----:B------:R-:W-:Y:S01]  /*aea0*/  UMOV UR10, UR8 ;  /* 0x00000008000a7c82 */ /* 0x000fe20008000000 */
[----:B------:R-:W-:Y:S01]  /*aeb0*/  UMOV UR11, 0xc0000010 ;  /* 0xc0000010000b7882 */ /* 0x000fe20000000000 */
[----:B------:R-:W-:Y:S01]  /*aec0*/  F2FP.F16.F32.PACK_AB R127, R143, R142 ;  /* 0x0000008e8f7f723e */ /* 0x000fe200000000ff */
[----:B------:R-:W-:Y:S01]  /*aed0*/  FADD R53, R53, R143 ;  /* 0x0000008f35357221 */ /* 0x000fe20000000000 */
[----:B--2---:R-:W-:Y:S01]  /*aee0*/  @!P5 FMUL R144, R144, R144 ;  /* 0x000000909090d220 */ /* 0x004fe20000400000 */
[----:B------:R-:W-:-:S03]  /*aef0*/  FSETP.GEU.AND P5, PT, R148, -126, PT ;  /* 0xc2fc00009400780b */ /* 0x000fc60003fae000 */
[----:B------:R-:W-:-:S03]  /*af00*/  FADD R23, R23, R144 ;  /* 0x0000009017177221 */ /* 0x000fc60000000000 */
[----:B------:R-:W-:Y:S01]  /*af10*/  @!P6 FMUL R22, R22, 0.5 ;  /* 0x3f0000001616e820 */ /* 0x000fe20000400000 */
[----:B---3--:R-:W-:Y:S01]  /*af20*/  @!P4 FMUL R145, R145, R145 ;  /* 0x000000919191c220 */ /* 0x008fe20000400000 */
[----:B------:R-:W-:-:S04]  /*af30*/  FSETP.GEU.AND P4, PT, R146, -126, PT ;  /* 0xc2fc00009200780b */ /* 0x000fc80003f8e000 */
[----:B------:R-:W1:Y:S01]  /*af40*/  MUFU.EX2 R22, R22 ;  /* 0x0000001600167308 */ /* 0x000e620000000800 */
[----:B------:R-:W-:Y:S01]  /*af50*/  F2FP.F16.F32.PACK_AB R80, R145, R144 ;  /* 0x000000909150723e */ /* 0x000fe200000000ff */
[----:B------:R-:W-:Y:S01]  /*af60*/  @!P5 FMUL R148, R148, 0.5 ;  /* 0x3f0000009494d820 */ /* 0x000fe20000400000 */
[----:B------:R-:W-:-:S05]  /*af70*/  FADD R23, R23, R145 ;  /* 0x0000009117177221 */ /* 0x000fca0000000000 */
[----:B------:R-:W2:Y:S01]  /*af80*/  MUFU.EX2 R148, R148 ;  /* 0x0000009400947308 */ /* 0x000ea20000000800 */
[----:B------:R-:W-:-:S07]  /*af90*/  @!P4 FMUL R146, R146, 0.5 ;  /* 0x3f0000009292c820 */ /* 0x000fce0000400000 */
[----:B------:R-:W3:Y:S01]  /*afa0*/  MUFU.EX2 R146, R146 ;  /* 0x0000009200927308 */ /* 0x000ee20000000800 */
[----:B-1----:R-:W-:Y:S01]  /*afb0*/  @!P6 FMUL R22, R22, R22 ;  /* 0x000000161616e220 */ /* 0x002fe20000400000 */
[----:B------:R-:W-:Y:S01]  /*afc0*/  FSETP.GEU.AND P6, PT, R147, -126, PT ;  /* 0xc2fc00009300780b */ /* 0x000fe20003fce000 */
[----:B------:R-:W-:Y:S02]  /*afd0*/  WARPGROUP.DEPBAR.LE gsb0, 0x0 ;  /* 0x00008000000079c5 */ /* 0x000fe40000010000 */
[----:B------:R-:W-:Y:S01]  /*afe0*/  WARPGROUP.ARRIVE ;  /* 0x00000000000079c5 */ /* 0x000fe20000000000 */
[----:B--2---:R-:W-:Y:S01]  /*aff0*/  @!P5 FMUL R148, R148, R148 ;  /* 0x000000949494d220 */ /* 0x004fe20000400000 */
[----:B------:R-:W-:-:S08]  /*b000*/  FSETP.GEU.AND P5, PT, R151, -126, PT ;  /* 0xc2fc00009700780b */ /* 0x000fd00003fae000 */
[----:B------:R-:W-:Y:S01]  /*b010*/  @!P6 FMUL R147, R147, 0.5 ;  /* 0x3f0000009393e820 */ /* 0x000fe20000400000 */
[----:B------:R-:W-:Y:S01]  /*b020*/  HGMMA.64x16x16.F32 R152, R124, gdesc[UR8].tnspB, R152, gsb0 ;  /* 0x402000087c987df0 */ /* 0x000fe20008000898 */
[----:B---3--:R-:W-:Y:S01]  /*b030*/  @!P4 FMUL R146, R146, R146 ;  /* 0x000000929292c220 */ /* 0x008fe20000400000 */
[----:B------:R-:W-:Y:S01]  /*b040*/  FSETP.GEU.AND P4, PT, R21, -126, PT ;  /* 0xc2fc00001500780b */ /* 0x000fe20003f8e000 */
[----:B------:R-:W-:Y:S01]  /*b050*/  FADD R23, R23, R148 ;  /* 0x0000009417177221 */ /* 0x000fe20000000000 */
[----:B------:R-:W-:Y:S01]  /*b060*/  F2FP.F16.F32.PACK_AB R82, R22, R148 ;  /* 0x000000941652723e */ /* 0x000fe200000000ff */
[----:B------:R-:W1:Y:S01]  /*b070*/  MUFU.EX2 R147, R147 ;  /* 0x0000009300937308 */ /* 0x000e620000000800 */
[----:B------:R-:W-:Y:S01]  /*b080*/  FADD R53, R53, R146 ;  /* 0x0000009235357221 */ /* 0x000fe20000000000 */
[----:B------:R-:W-:Y:S01]  /*b090*/  FADD R15, R23, R22 ;  /* 0x00000016170f7221 */ /* 0x000fe20000000000 */
[----:B------:R-:W-:-:S07]  /*b0a0*/  @!P5 FMUL R151, R151, 0.5 ;  /* 0x3f0000009797d820 */ /* 0x000fce0000400000 */
[----:B------:R-:W-:Y:S01]  /*b0b0*/  @!P4 FMUL R21, R21, 0.5 ;  /* 0x3f0000001515c820 */ /* 0x000fe20000400000 */
[----:B------:R-:W2:Y:S01]  /*b0c0*/  MUFU.EX2 R151, R151 ;  /* 0x0000009700977308 */ /* 0x000ea20000000800 */
[----:B-1----:R-:W-:-:S07]  /*b0d0*/  @!P6 FMUL R147, R147, R147 ;  /* 0x000000939393e220 */ /* 0x002fce0000400000 */
[----:B------:R-:W1:Y:S01]  /*b0e0*/  MUFU.EX2 R24, R21 ;  /* 0x0000001500187308 */ /* 0x000e620000000800 */
[----:B------:R-:W-:Y:S01]  /*b0f0*/  FADD R53, R53, R147 ;  /* 0x0000009335357221 */ /* 0x000fe20000000000 */
[----:B------:R-:W-:Y:S01]  /*b100*/  F2FP.F16.F32.PACK_AB R81, R147, R146 ;  /* 0x000000929351723e */ /* 0x000fe200000000ff */
[----:B--2---:R-:W-:Y:S01]  /*b110*/  @!P5 FMUL R151, R151, R151 ;  /* 0x000000979797d220 */ /* 0x004fe20000400000 */
[----:B-1----:R-:W-:Y:S01]  /*b120*/  @!P4 FMUL R24, R24, R24 ;  /* 0x000000181818c220 */ /* 0x002fe20000400000 */
[----:B------:R-:W-:Y:S02]  /*b130*/  WARPGROUP.DEPBAR.LE gsb0, 0x0 ;  /* 0x00008000000079c5 */ /* 0x000fe40000010000 */
[----:B------:R-:W-:Y:S01]  /*b140*/  ISETP.NE.AND P4, PT, R17, 0x4, PT ;  /* 0x000000041100780c */ /* 0x000fe20003f85270 */
[----:B------:R-:W-:Y:S01]  /*b150*/  FADD R53, R53, R24 ;  /* 0x0000001835357221 */ /* 0x000fe20000000000 */
[----:B------:R-:W-:Y:S02]  /*b160*/  F2FP.F16.F32.PACK_AB R83, R151, R24 ;  /* 0x000000189753723e */ /* 0x000fe400000000ff */
[----:B------:R-:W-:-:S02]  /*b170*/  SEL R17, R17, RZ, P4 ;  /* 0x000000ff11117207 */ /* 0x000fc40002000000 */
[----:B------:R-:W-:-:S06]  /*b180*/  WARPGROUP.ARRIVE ;  /* 0x00000000000079c5 */ /* 0x000fcc0000000000 */
[----:B------:R-:W-:Y:S03]  /*b190*/  HGMMA.64x16x16.F32 R152, R80, gdesc[UR4].tnspB, R152, gsb0 ;  /* 0x4020000450987df0 */ /* 0x000fe60008000898 */
[----:B------:R-:W-:Y:S02]  /*b1a0*/  WARPGROUP.DEPBAR.LE gsb0, 0x0 ;  /* 0x00008000000079c5 */ /* 0x000fe40000010000 */
[----:B------:R1:W-:Y:S02]  /*b1b0*/  SYNCS.ARRIVE.TRANS64.RED.A1T0 RZ, [R13+URZ], RZ ;  /* 0x000000ff0dff79a7 */ /* 0x0003e4000810043f */
[----:B-1----:R-:W-:-:S04]  /*b1c0*/  SEL R13, RZ, 0x1, P4 ;  /* 0x00000001ff0d7807 */ /* 0x002fc80002000000 */
[----:B------:R-:W-:Y:S01]  /*b1d0*/  LOP3.LUT R4, R4, R13, RZ, 0x3c, !PT ;  /* 0x0000000d04047212 */ /* 0x000fe200078e3cff */
[----:B------:R-:W-:Y:S01]  /*b1e0*/  FADD R13, R53, R151 ;  /* 0x00000097350d7221 */ /* 0x000fe20000000000 */
[----:B------:R-:W-:Y:S06]  /*b1f0*/  @P2 BRA `(.L_x_31) ;  /* 0x0000000000a02947 */ /* 0x000fec0003800000 */
[----:B------:R-:W-:Y:S01]  /*b200*/  ISETP.LT.OR P2, PT, R8, 0x1, !P0 ;  /* 0x000000010800780c */ /* 0x000fe20004741670 */
[----:B------:R-:W-:-:S12]  /*b210*/  BSSY B0, `(.L_x_32) ;  /* 0x0000025000007945 */ /* 0x000fd80003800000 */
[----:B------:R-:W-:Y:S05]  /*b220*/  @P2 BRA `(.L_x_33) ;  /* 0x00000000008c2947 */ /* 0x000fea0003800000 */
[----:B------:R-:W-:Y:S01]  /*b230*/  ISETP.NE.AND P3, PT, R0, RZ, PT ;  /* 0x000000ff0000720c */ /* 0x000fe20003f65270 */
[----:B------:R-:W-:Y:S01]  /*b240*/  IMAD R21, R5, 0x8, R2 ;  /* 0x0000000805157824 */ /* 0x000fe200078e0202 */
[----:B------:R-:W-:-:S11]  /*b250*/  SHF.L.U32 R22, R6, 0x1f, RZ ;  /* 0x0000001f06167819 */ /* 0x000fd600000006ff */
.L_x_34:
        /* <DEDUP_REMOVED lines=10> */
.L_x_35:
        /* <DEDUP_REMOVED lines=9> */
[----:B------:R-:W-:Y:S01]  /*b390*/  UMOV UR12, UR36 ;  /* 0x00000024000c7c82 */ /* 0x000fe20008000000 */
[----:B------:R-:W-:Y:S01]  /*b3a0*/  UMOV UR13, UR37 ;  /* 0x00000025000d7c82 */ /* 0x000fe20008000000 */
[----:B------:R-:W-:-:S02]  /*b3b0*/  VIADD R5, R5, 0x1 ;  /* 0x0000000105057836 */ /* 0x000fc40000000000 */
[----:B------:R-:W-:Y:S02]  /*b3c0*/  VIADD R9, R9, 0x1 ;  /* 0x0000000109097836 */ /* 0x000fe40000000000 */
[----:B------:R-:W-:Y:S01]  /*b3d0*/  USHF.L.U32 UR11, UR11, 0x8, URZ ;  /* 0x000000080b0b7899 */ /* 0x000fe2000800063f */
[C---:B------:R-:W-:Y:S01]  /*b3e0*/  ISETP.NE.AND P2, PT, R5.reuse, 0x4, PT ;  /* 0x000000040500780c */ /* 0x040fe20003f45270 */
[----:B------:R-:W-:Y:S02]  /*b3f0*/  UIADD3 UR9, UR9, 0x8800, URZ ;  /* 0x0000880009097890 */ /* 0x000fe4000fffe03f */
[----:B------:R-:W-:Y:S01]  /*b400*/  UIADD3 UR8, UR8, 0x800, URZ ;  /* 0x0000080008087890 */ /* 0x000fe2000fffe03f */
[----:B------:R-:W-:Y:S02]  /*b410*/  SEL R21, RZ, 0x1, P2 ;  /* 0x00000001ff157807 */ /* 0x000fe40001000000 */
[----:B------:R-:W-:Y:S02]  /*b420*/  SEL R5, R5, RZ, P2 ;  /* 0x000000ff05057207 */ /* 0x000fe40001000000 */
[----:B------:R-:W-:-:S04]  /*b430*/  LOP3.LUT R6, R6, R21, RZ, 0x3c, !PT ;  /* 0x0000001506067212 */ /* 0x000fc800078e3cff */
[----:B------:R1:W-:Y:S02]  /*b440*/  UTMALDG.4D [UR8], [UR6], desc[UR20] ;  /* 0x00001408060075b4 */ /* 0x0003e40008019000 */
[----:B-1----:R-:W-:Y:S01]  /*b450*/  NOP ;  /* 0x0000000000007918 */ /* 0x002fe20000000000 */
.L_x_33:
[----:B------:R-:W-:Y:S05]  /*b460*/  BSYNC B0 ;  /* 0x0000000000007941 */ /* 0x000fea0003800000 */
.L_x_32:
[----:B------:R-:W-:-:S07]  /*b470*/  IADD3 R8, R8, -0x1, RZ ;  /* 0xffffffff08087810 */ /* 0x000fce0007ffe0ff */
.L_x_31:
[----:B------:R-:W-:Y:S01]  /*b480*/  VIADD R12, R12, 0x100 ;  /* 0x000001000c0c7836 */ /* 0x000fe20000000000 */
[----:B------:R-:W-:Y:S01]  /*b490*/  MOV R21, R19 ;  /* 0x0000001300157202 */ /* 0x000fe20000000f00 */
[----:B------:R-:W-:Y:S01]  /*b4a0*/  IMAD.MOV.U32 R23, RZ, RZ, R18 ;  /* 0x000000ffff177224 */ /* 0x000fe200078e0012 */
[----:B------:R-:W-:Y:S06]  /*b4b0*/  @P1 BRA `(.L_x_36) ;  /* 0xffffffb000f81947 */ /* 0x000fec000383ffff */
.L_x_24:
[----:B------:R-:W-:-:S13]  /*b4c0*/  ISETP.GE.AND P1, PT, R20, 0x1, PT ;  /* 0x000000011400780c */ /* 0x000fda0003f26270 */
[----:B------:R-:W-:Y:S05]  /*b4d0*/  @!P1 BRA `(.L_x_37) ;  /* 0x0000006000789947 */ /* 0x000fea0003800000 */
[----:B------:R-:W-:Y:S01]  /*b4e0*/  IMAD.MOV.U32 R22, RZ, RZ, R18 ;  /* 0x000000ffff167224 */ /* 0x000fe200078e0012 */
[----:B------:R-:W-:Y:S01]  /*b4f0*/  LOP3.LUT R160, R16, 0x1f, RZ, 0xc0, !PT ;  /* 0x0000001f10a07812 */ /* 0x000fe200078ec0ff */
[----:B-1----:R-:W-:-:S07]  /*b500*/  IMAD.MOV.U32 R21, RZ, RZ, R19 ;  /* 0x000000ffff157224 */ /* 0x002fce00078e0013 */
.L_x_51:
[----:B------:R-:W-:Y:S02]  /*b510*/  LEA R19, R17, R2, 0x3 ;  /* 0x0000000211137211 */ /* 0x000fe400078e18ff */
[----:B------:R-:W-:-:S07]  /*b520*/  SHF.L.U32 R18, R4, 0x1f, RZ ;  /* 0x0000001f04127819 */ /* 0x000fce00000006ff */
.L_x_38:
[----:B-1----:R1:W2:Y:S02]  /*b530*/  SYNCS.PHASECHK.TRANS64.TRYWAIT P1, [R19+URZ+0x8800], R18 ;  /* 0x00880012130075a7 */ /* 0x0022a4000802017f */
[----:B--2---:R-:W-:Y:S05]  /*b540*/  @!P1 NANOSLEEP.SYNCS 0x989680 ;  /* 0x009896800000995d */ /* 0x004fea0003900000 */
[----:B------:R-:W2:Y:S02]  /*b550*/  @!P1 SYNCS.PHASECHK.TRANS64 P1, [R19+URZ+0x8800], R18 ;  /* 0x00880012130095a7 */ /* 0x000ea4000802007f */
[----:B--2---:R-:W-:Y:S05]  /*b560*/  @!P1 BRA `(.L_x_38) ;  /* 0xfffffffc00f09947 */ /* 0x004fea000383ffff */
[----:B------:R-:W-:Y:S05]  /*b570*/  WARPSYNC.ALL ;  /* 0x0000000000007948 */ /* 0x000fea0003800000 */
[----:B-1----:R-:W-:Y:S01]  /*b580*/  IMAD.MOV.U32 R19, RZ, RZ, -0x3ffffff0 ;  /* 0xc0000010ff137424 */ /* 0x002fe200078e00ff */
[----:B------:R-:W-:Y:S01]  /*b590*/  LEA R18, R17, UR16, 0x9 ;  /* 0x0000001011127c11 */ /* 0x000fe2000f8e48ff */
[----:B------:R-:W-:Y:S01]  /*b5a0*/  WARPGROUP.ARRIVE ;  /* 0x00000000000079c5 */ /* 0x000fe20000000000 */
[----:B------:R-:W-:Y:S02]  /*b5b0*/  ISETP.NE.AND P1, PT, R10, RZ, PT ;  /* 0x000000ff0a00720c */ /* 0x000fe40003f25270 */
[----:B------:R-:W-:-:S02]  /*b5c0*/  R2UR UR6, R18 ;  /* 0x00000000120672ca */ /* 0x000fc400000e0000 */
[----:B------:R-:W-:-:S13]  /*b5d0*/  R2UR UR7, R19 ;  /* 0x00000000130772ca */ /* 0x000fda00000e0000 */
[----:B------:R-:W-:Y:S03]  /*b5e0*/  HGMMA.64x256x16.F32 R24, gdesc[UR4], RZ, !UPT, gsb0 ;  /* 0x03e00000041879f0 */ /* 0x000fe6000c0008ff */
[----:B------:R-:W-:Y:S02]  /*b5f0*/  WARPGROUP.DEPBAR.LE gsb0, 0x0 ;  /* 0x00008000000079c5 */ /* 0x000fe40000010000 */
[----:B------:R-:W-:Y:S05]  /*b600*/  @P1 BRA `(.L_x_39) ;  /* 0x0000000000a01947 */ /* 0x000fea0003800000 */
[----:B------:R-:W-:Y:S01]  /*b610*/  ISETP.LT.OR P2, PT, R8, 0x1, !P0 ;  /* 0x000000010800780c */ /* 0x000fe20004741670 */
[----:B------:R-:W-:-:S12]  /*b620*/  BSSY B0, `(.L_x_40) ;  /* 0x0000025000007945 */ /* 0x000fd80003800000 */
[----:B------:R-:W-:Y:S05]  /*b630*/  @P2 BRA `(.L_x_41) ;  /* 0x00000000008c2947 */ /* 0x000fea0003800000 */
[----:B------:R-:W-:Y:S01]  /*b640*/  ISETP.NE.AND P3, PT, R0, RZ, PT ;  /* 0x000000ff0000720c */ /* 0x000fe20003f65270 */
[----:B------:R-:W-:Y:S01]  /*b650*/  IMAD R18, R5, 0x8, R2 ;  /* 0x0000000805127824 */ /* 0x000fe200078e0202 */
[----:B------:R-:W-:-:S11]  /*b660*/  SHF.L.U32 R19, R6, 0x1f, RZ ;  /* 0x0000001f06137819 */ /* 0x000fd600000006ff */
.L_x_42:
        /* <DEDUP_REMOVED lines=10> */
.L_x_43:
[----:B-12---:R-:W-:Y:S01]  /*b710*/  IMAD R19, R5, 0x2000, R2 ;  /* 0x0000200005137824 */ /* 0x006fe200078e0202 */
[----:B------:R-:W-:Y:S01]  /*b720*/  R2UR UR11, R9 ;  /* 0x00000000090b72ca */ /* 0x000fe200000e0000 */
[----:B------:R-:W-:Y:S01]  /*b730*/  ULDC.64 UR6, c[0x0][0x198] ;  /* 0x0000660000067ab9 */ /* 0x000fe20000000a00 */
[----:B------:R-:W-:Y:S01]  /*b740*/  R2UR UR9, R18 ;  /* 0x00000000120972ca */ /* 0x000fe200000e0000 */
[----:B------:R-:W-:Y:S01]  /*b750*/  UIADD3 UR6, UP0, UR6, 0x1f0, URZ ;  /* 0x000001f006067890 */ /* 0x000fe2000ff1e03f */
[----:B------:R-:W-:Y:S01]  /*b760*/  R2UR UR8, R19 ;  /* 0x00000000130872ca */ /* 0x000fe200000e0000 */
[----:B------:R-:W-:Y:S01]  /*b770*/  UMOV UR20, 0x0 ;  /* 0x0000000000147882 */ /* 0x000fe20000000000 */
[----:B------:R-:W-:Y:S01]  /*b780*/  UMOV UR21, 0x10000000 ;  /* 0x1000000000157882 */ /* 0x000fe20000000000 */
[----:B------:R-:W-:Y:S01]  /*b790*/  UIADD3.X UR7, URZ, UR7, URZ, UP0, !UPT ;  /* 0x000000073f077290 */ /* 0x000fe200087fe43f */
[----:B------:R-:W-:Y:S01]  /*b7a0*/  VIADD R5, R5, 0x1 ;  /* 0x0000000105057836 */ /* 0x000fe20000000000 */
[----:B------:R-:W-:Y:S01]  /*b7b0*/  UMOV UR10, URZ ;  /* 0x0000003f000a7c82 */ /* 0x000fe20008000000 */
[----:B------:R-:W-:Y:S01]  /*b7c0*/  UMOV UR12, UR36 ;  /* 0x00000024000c7c82 */ /* 0x000fe20008000000 */
[----:B------:R-:W-:-:S02]  /*b7d0*/  UMOV UR13, UR37 ;  /* 0x00000025000d7c82 */ /* 0x000fc40008000000 */
        /* <DEDUP_REMOVED lines=9> */
.L_x_41:
[----:B------:R-:W-:Y:S05]  /*b870*/  BSYNC B0 ;  /* 0x0000000000007941 */ /* 0x000fea0003800000 */
.L_x_40:
[----:B------:R-:W-:-:S07]  /*b880*/  IADD3 R8, R8, -0x1, RZ ;  /* 0xffffffff08087810 */ /* 0x000fce0007ffe0ff */
.L_x_39:
[C---:B------:R-:W-:Y:S01]  /*b890*/  VIADD R162, R12.reuse, 0x8 ;  /* 0x000000080ca27836 */ /* 0x040fe20000000000 */
[----:B------:R-:W-:Y:S05]  /*b8a0*/  WARPSYNC.ALL ;  /* 0x0000000000007948 */ /* 0x000fea0003800000 */
[C---:B------:R-:W-:Y:S01]  /*b8b0*/  VIADD R18, R12.reuse, 0x1 ;  /* 0x000000010c127836 */ /* 0x040fe20000000000 */
[-C--:B------:R-:W-:Y:S01]  /*b8c0*/  ISETP.GE.AND P3, PT, R3, R162.reuse, PT ;  /* 0x000000a20300720c */ /* 0x080fe20003f66270 */
[----:B------:R-:W-:Y:S01]  /*b8d0*/  ULDC UR6, c[0x0][0x604] ;  /* 0x0001810000067ab9 */ /* 0x000fe20000000800 */
[----:B------:R-:W-:Y:S01]  /*b8e0*/  ISETP.GE.AND P4, PT, R11, R162, PT ;  /* 0x000000a20b00720c */ /* 0x000fe20003f86270 */
[C---:B------:R-:W-:Y:S01]  /*b8f0*/  VIADD R162, R12.reuse, 0x10 ;  /* 0x000000100ca27836 */ /* 0x040fe20000000000 */
[-C--:B------:R-:W-:Y:S01]  /*b900*/  ISETP.GE.AND P6, PT, R3, R18.reuse, PT ;  /* 0x000000120300720c */ /* 0x080fe20003fc6270 */
[----:B------:R-:W-:Y:S01]  /*b910*/  VIADD R17, R17, 0x1 ;  /* 0x0000000111117836 */ /* 0x000fe20000000000 */
[----:B------:R-:W-:Y:S01]  /*b920*/  ISETP.GE.AND P5, PT, R11, R18, PT ;  /* 0x000000120b00720c */ /* 0x000fe20003fa6270 */
[----:B------:R-:W-:Y:S01]  /*b930*/  BSSY B0, `(.L_x_44) ;  /* 0x00001e8000007945 */ /* 0x000fe20003800000 */
[----:B------:R-:W-:-:S02]  /*b940*/  IADD3 R18, R12, 0x9, RZ ;  /* 0x000000090c127810 */ /* 0x000fc40007ffe0ff */
[----:B------:R-:W-:Y:S02]  /*b950*/  FSEL R25, R25, -INF , P6 ;  /* 0xff80000019197808 */ /* 0x000fe40003000000 */
[----:B------:R-:W-:Y:S02]  /*b960*/  FSEL R27, R27, -INF , P5 ;  /* 0xff8000001b1b7808 */ /* 0x000fe40002800000 */
[----:B------:R-:W-:Y:S02]  /*b970*/  FSEL R28, R28, -INF , P3 ;  /* 0xff8000001c1c7808 */ /* 0x000fe40001800000 */
[-C--:B------:R-:W-:Y:S02]  /*b980*/  ISETP.GE.AND P2, PT, R3, R18.reuse, PT ;  /* 0x000000120300720c */ /* 0x080fe40003f46270 */
[----:B------:R-:W-:Y:S01]  /*b990*/  ISETP.GE.AND P6, PT, R11, R18, PT ;  /* 0x000000120b00720c */ /* 0x000fe20003fc6270 */
[----:B------:R-:W-:Y:S01]  /*b9a0*/  VIADD R18, R12, 0x11 ;  /* 0x000000110c127836 */ /* 0x000fe20000000000 */
[----:B------:R-:W-:-:S02]  /*b9b0*/  ISETP.GE.AND P5, PT, R3, R162, PT ;  /* 0x000000a20300720c */ /* 0x000fc40003fa6270 */
[----:B------:R-:W-:Y:S02]  /*b9c0*/  ISETP.GE.AND P3, PT, R11, R162, PT ;  /* 0x000000a20b00720c */ /* 0x000fe40003f66270 */
[----:B------:R-:W-:Y:S02]  /*b9d0*/  IADD3 R162, R12, 0x18, RZ ;  /* 0x000000180ca27810 */ /* 0x000fe40007ffe0ff */
[----:B------:R-:W-:Y:S02]  /*b9e0*/  FSEL R31, R31, -INF , P6 ;  /* 0xff8000001f1f7808 */ /* 0x000fe40003000000 */
[----:B------:R-:W-:Y:S02]  /*b9f0*/  FSEL R32, R32, -INF , P5 ;  /* 0xff80000020207808 */ /* 0x000fe40002800000 */
[----:B------:R-:W-:Y:S02]  /*ba00*/  FSEL R30, R30, -INF , P4 ;  /* 0xff8000001e1e7808 */ /* 0x000fe40002000000 */
[----:B------:R-:W-:-:S02]  /*ba10*/  FSEL R29, R29, -INF , P2 ;  /* 0xff8000001d1d7808 */ /* 0x000fc40001000000 */
[-C--:B------:R-:W-:Y:S02]  /*ba20*/  ISETP.GE.AND P6, PT, R3, R162.reuse, PT ;  /* 0x000000a20300720c */ /* 0x080fe40003fc6270 */
[----:B------:R-:W-:Y:S01]  /*ba30*/  ISETP.GE.AND P5, PT, R11, R162, PT ;  /* 0x000000a20b00720c */ /* 0x000fe20003fa6270 */
[C---:B------:R-:W-:Y:S01]  /*ba40*/  VIADD R162, R12.reuse, 0x20 ;  /* 0x000000200ca27836 */ /* 0x040fe20000000000 */
[-C--:B------:R-:W-:Y:S02]  /*ba50*/  ISETP.GE.AND P4, PT, R3, R18.reuse, PT ;  /* 0x000000120300720c */ /* 0x080fe40003f86270 */
[----:B------:R-:W-:Y:S01]  /*ba60*/  ISETP.GE.AND P2, PT, R11, R18, PT ;  /* 0x000000120b00720c */ /* 0x000fe20003f46270 */
[----:B------:R-:W-:Y:S01]  /*ba70*/  VIADD R18, R12, 0x19 ;  /* 0x000000190c127836 */ /* 0x000fe20000000000 */
[----:B------:R-:W-:Y:S02]  /*ba80*/  FSEL R36, R36, -INF , P6 ;  /* 0xff80000024247808 */ /* 0x000fe40003000000 */
[----:B------:R-:W-:-:S02]  /*ba90*/  FSEL R35, R35, -INF , P2 ;  /* 0xff80000023237808 */ /* 0x000fc40001000000 */
[----:B------:R-:W-:Y:S02]  /*baa0*/  FSEL R34, R34, -INF , P3 ;  /* 0xff80000022227808 */ /* 0x000fe40001800000 */
[----:B------:R-:W-:Y:S02]  /*bab0*/  FSEL R33, R33, -INF , P4 ;  /* 0xff80000021217808 */ /* 0x000fe40002000000 */
[-C--:B------:R-:W-:Y:S02]  /*bac0*/  ISETP.GE.AND P2, PT, R3, R162.reuse, PT ;  /* 0x000000a20300720c */ /* 0x080fe40003f46270 */
[----:B------:R-:W-:Y:S01]  /*bad0*/  ISETP.GE.AND P6, PT, R11, R162, PT ;  /* 0x000000a20b00720c */ /* 0x000fe20003fc6270 */
[----:B------:R-:W-:Y:S01]  /*bae0*/  VIADD R162, R12, 0x28 ;  /* 0x000000280ca27836 */ /* 0x000fe20000000000 */
[-C--:B------:R-:W-:Y:S02]  /*baf0*/  ISETP.GE.AND P3, PT, R3, R18.reuse, PT ;  /* 0x000000120300720c */ /* 0x080fe40003f66270 */
[----:B------:R-:W-:-:S02]  /*bb00*/  ISETP.GE.AND P4, PT, R11, R18, PT ;  /* 0x000000120b00720c */ /* 0x000fc40003f86270 */
[----:B------:R-:W-:Y:S02]  /*bb10*/  IADD3 R18, R12, 0x21, RZ ;  /* 0x000000210c127810 */ /* 0x000fe40007ffe0ff */
[----:B------:R-:W-:Y:S02]  /*bb20*/  FSEL R38, R38, -INF , P5 ;  /* 0xff80000026267808 */ /* 0x000fe40002800000 */
[----:B------:R-:W-:Y:S02]  /*bb30*/  FSEL R37, R37, -INF , P3 ;  /* 0xff80000025257808 */ /* 0x000fe40001800000 */
[----:B------:R-:W-:Y:S02]  /*bb40*/  FSEL R39, R39, -INF , P4 ;  /* 0xff80000027277808 */ /* 0x000fe40002000000 */
[----:B------:R-:W-:Y:S02]  /*bb50*/  FSEL R40, R40, -INF , P2 ;  /* 0xff80000028287808 */ /* 0x000fe40001000000 */
[----:B------:R-:W-:-:S02]  /*bb60*/  ISETP.GE.AND P5, PT, R3, R18, PT ;  /* 0x000000120300720c */ /* 0x000fc40003fa6270 */
[----:B------:R-:W-:Y:S01]  /*bb70*/  ISETP.GE.AND P3, PT, R11, R18, PT ;  /* 0x000000120b00720c */ /* 0x000fe20003f66270 */
[C---:B------:R-:W-:Y:S01]  /*bb80*/  VIADD R18, R12.reuse, 0x29 ;  /* 0x000000290c127836 */ /* 0x040fe20000000000 */
[-C--:B------:R-:W-:Y:S02]  /*bb90*/  ISETP.GE.AND P4, PT, R3, R162.reuse, PT ;  /* 0x000000a20300720c */ /* 0x080fe40003f86270 */
[----:B------:R-:W-:Y:S02]  /*bba0*/  ISETP.GE.AND P2, PT, R11, R162, PT ;  /* 0x000000a20b00720c */ /* 0x000fe40003f46270 */
[----:B------:R-:W-:Y:S02]  /*bbb0*/  IADD3 R162, R12, 0x30, RZ ;  /* 0x000000300ca27810 */ /* 0x000fe40007ffe0ff */
[----:B------:R-:W-:Y:S02]  /*bbc0*/  FSEL R43, R43, -INF , P3 ;  /* 0xff8000002b2b7808 */ /* 0x000fe40001800000 */
[----:B------:R-:W-:-:S02]  /*bbd0*/  FSEL R44, R44, -INF , P4 ;  /* 0xff8000002c2c7808 */ /* 0x000fc40002000000 */
[----:B------:R-:W-:Y:S02]  /*bbe0*/  FSEL R42, R42, -INF , P6 ;  /* 0xff8000002a2a7808 */ /* 0x000fe40003000000 */
[----:B------:R-:W-:Y:S02]  /*bbf0*/  FSEL R41, R41, -INF , P5 ;  /* 0xff80000029297808 */ /* 0x000fe40002800000 */
[-C--:B------:R-:W-:Y:S02]  /*bc00*/  ISETP.GE.AND P3, PT, R3, R162.reuse, PT ;  /* 0x000000a20300720c */ /* 0x080fe40003f66270 */
[----:B------:R-:W-:Y:S01]  /*bc10*/  ISETP.GE.AND P4, PT, R11, R162, PT ;  /* 0x000000a20b00720c */ /* 0x000fe20003f86270 */
[C---:B------:R-:W-:Y:S01]  /*bc20*/  VIADD R162, R12.reuse, 0x38 ;  /* 0x000000380ca27836 */ /* 0x040fe20000000000 */
[-C--:B------:R-:W-:Y:S02]  /*bc30*/  ISETP.GE.AND P6, PT, R3, R18.reuse, PT ;  /* 0x000000120300720c */ /* 0x080fe40003fc6270 */
[----:B------:R-:W-:Y:S01]  /*bc40*/  ISETP.GE.AND P5, PT, R11, R18, PT ;  /* 0x000000120b00720c */ /* 0x000fe20003fa6270 */
[----:B------:R-:W-:Y:S01]  /*bc50*/  VIADD R18, R12, 0x31 ;  /* 0x000000310c127836 */ /* 0x000fe20000000000 */
[----:B------:R-:W-:-:S02]  /*bc60*/  FSEL R48, R48, -INF , P3 ;  /* 0xff80000030307808 */ /* 0x000fc40001800000 */
        /* <DEDUP_REMOVED lines=17> */
[----:B------:R-:W-:Y:S02]  /*bd80*/  ISETP.GE.AND P5, PT, R11, R162, PT ;  /* 0x000000a20b00720c */ /* 0x000fe40003fa6270 */
[----:B------:R-:W-:Y:S02]  /*bd90*/  IADD3 R162, R12, 0x48, RZ ;  /* 0x000000480ca27810 */ /* 0x000fe40007ffe0ff */
        /* <DEDUP_REMOVED lines=8> */
[----:B------:R-:W-:Y:S01]  /*be20*/  ISETP.GE.AND P4, PT, R11, R18, PT ;  /* 0x000000120b00720c */ /* 0x000fe20003f86270 */
[----:B------:R-:W-:Y:S01]  /*be30*/  VIADD R18, R12, 0x49 ;  /* 0x000000490c127836 */ /* 0x000fe20000000000 */
        /* <DEDUP_REMOVED lines=28> */
[----:B------:R-:W-:Y:S01]  /*c000*/  ISETP.GE.AND P6, PT, R11, R18, PT ;  /* 0x000000120b00720c */ /* 0x000fe20003fc6270 */
[----:B------:R-:W-:Y:S01]  /*c010*/  VIADD R18, R12, 0x61 ;  /* 0x000000610c127836 */ /* 0x000fe20000000000 */
[----:B------:R-:W-:Y:S02]  /*c020*/  FSEL R72, R72, -INF , P5 ;  /* 0xff80000048487808 */ /* 0x000fe40002800000 */
[----:B------:R-:W-:Y:S02]  /*c030*/  FSEL R71, R71, -INF , P6 ;  /* 0xff80000047477808 */ /* 0x000fe40003000000 */
[----:B------:R-:W-:-:S02]  /*c040*/  FSEL R70, R70, -INF , P4 ;  /* 0xff80000046467808 */ /* 0x000fc40002000000 */
[----:B------:R-:W-:Y:S02]  /*c050*/  FSEL R69, R69, -INF , P2 ;  /* 0xff80000045457808 */ /* 0x000fe40001000000 */
[-C--:B------:R-:W-:Y:S02]  /*c060*/  ISETP.GE.AND P6, PT, R3, R162.reuse, PT ;  /* 0x000000a20300720c */ /* 0x080fe40003fc6270 */
[----:B------:R-:W-:Y:S01]  /*c070*/  ISETP.GE.AND P5, PT, R11, R162, PT ;  /* 0x000000a20b00720c */ /* 0x000fe20003fa6270 */
[C---:B------:R-:W-:Y:S01]  /*c080*/  VIADD R162, R12.reuse, 0x70 ;  /* 0x000000700ca27836 */ /* 0x040fe20000000000 */
[-C--:B------:R-:W-:Y:S02]  /*c090*/  ISETP.GE.AND P4, PT, R3, R18.reuse, PT ;  /* 0x000000120300720c */ /* 0x080fe40003f86270 */
[----:B------:R-:W-:Y:S02]  /*c0a0*/  ISETP.GE.AND P2, PT, R11, R18, PT ;  /* 0x000000120b00720c */ /* 0x000fe40003f46270 */
[----:B------:R-:W-:-:S02]  /*c0b0*/  IADD3 R18, R12, 0x69, RZ ;  /* 0x000000690c127810 */ /* 0x000fc40007ffe0ff */
[----:B------:R-:W-:Y:S02]  /*c0c0*/  FSEL R74, R74, -INF , P3 ;  /* 0xff8000004a4a7808 */ /* 0x000fe40001800000 */
        /* <DEDUP_REMOVED lines=34> */
[-C--:B------:R-:W-:Y:S02]  /*c2f0*/  ISETP.GE.AND P5, PT, R3, R162.reuse, PT ;  /* 0x000000a20300720c */ /* 0x080fe40003fa6270 */
[----:B------:R-:W-:Y:S02]  /*c300*/  ISETP.GE.AND P3, PT, R11, R162, PT ;  /* 0x000000a20b00720c */ /* 0x000fe40003f66270 */
[----:B------:R-:W-:Y:S01]  /*c310*/  ISETP.GE.AND P2, PT, R3, R18, PT ;  /* 0x000000120300720c */ /* 0x000fe20003f46270 */
[C---:B------:R-:W-:Y:S01]  /*c320*/  VIADD R18, R12.reuse, 0x89 ;  /* 0x000000890c127836 */ /* 0x040fe20000000000 */
[----:B------:R-:W-:Y:S02]  /*c330*/  IADD3 R162, R12, 0x90, RZ ;  /* 0x000000900ca27810 */ /* 0x000fe40007ffe0ff */
[----:B------:R-:W-:Y:S02]  /*c340*/  FSEL R91, R91, -INF , P6 ;  /* 0xff8000005b5b7808 */ /* 0x000fe40003000000 */
[----:B------:R-:W-:-:S02]  /*c350*/  ISETP.GE.AND P6, PT, R3, R162, PT ;  /* 0x000000a20300720c */ /* 0x000fc40003fc6270 */
[----:B------:R-:W-:Y:S02]  /*c360*/  FSEL R89, R89, -INF , P2 ;  /* 0xff80000059597808 */ /* 0x000fe40001000000 */
[----:B------:R-:W-:Y:S02]  /*c370*/  FSEL R90, R90, -INF , P4 ;  /* 0xff8000005a5a7808 */ /* 0x000fe40002000000 */
[-C--:B------:R-:W-:Y:S02]  /*c380*/  ISETP.GE.AND P2, PT, R11, R18.reuse, PT ;  /* 0x000000120b00720c */ /* 0x080fe40003f46270 */
[----:B------:R-:W-:Y:S01]  /*c390*/  ISETP.GE.AND P4, PT, R3, R18, PT ;  /* 0x000000120300720c */ /* 0x000fe20003f86270 */
[----:B------:R-:W-:Y:S01]  /*c3a0*/  VIADD R18, R12, 0x91 ;  /* 0x000000910c127836 */ /* 0x000fe20000000000 */
[----:B------:R-:W-:Y:S02]  /*c3b0*/  FSEL R96, R96, -INF , P6 ;  /* 0xff80000060607808 */ /* 0x000fe40003000000 */
[----:B------:R-:W-:-:S02]  /*c3c0*/  ISETP.GE.AND P6, PT, R11, R12, PT ;  /* 0x0000000c0b00720c */ /* 0x000fc40003fc6270 */
[----:B------:R-:W-:Y:S02]  /*c3d0*/  FSEL R95, R95, -INF , P2 ;  /* 0xff8000005f5f7808 */ /* 0x000fe40001000000 */
[----:B------:R-:W-:Y:S02]  /*c3e0*/  ISETP.GE.AND P2, PT, R3, R12, PT ;  /* 0x0000000c0300720c */ /* 0x000fe40003f46270 */
[----:B------:R-:W-:Y:S02]  /*c3f0*/  FSEL R92, R92, -INF , P5 ;  /* 0xff8000005c5c7808 */ /* 0x000fe40002800000 */
[----:B------:R-:W-:Y:S02]  /*c400*/  FSEL R94, R94, -INF , P3 ;  /* 0xff8000005e5e7808 */ /* 0x000fe40001800000 */
[----:B------:R-:W-:Y:S02]  /*c410*/  ISETP.GE.AND P5, PT, R11, R162, PT ;  /* 0x000000a20b00720c */ /* 0x000fe40003fa6270 */
[----:B------:R-:W-:-:S02]  /*c420*/  ISETP.GE.AND P3, PT, R3, R18, PT ;  /* 0x000000120300720c */ /* 0x000fc40003f66270 */
[----:B------:R-:W-:Y:S02]  /*c430*/  FSEL R26, R26, -INF , P6 ;  /* 0xff8000001a1a7808 */ /* 0x000fe40003000000 */
[----:B------:R-:W-:Y:S02]  /*c440*/  IADD3 R162, R12, 0x99, RZ ;  /* 0x000000990ca27810 */ /* 0x000fe40007ffe0ff */
[----:B------:R-:W-:Y:S02]  /*c450*/  FSEL R24, R24, -INF , P2 ;  /* 0xff80000018187808 */ /* 0x000fe40001000000 */
[----:B------:R-:W-:Y:S02]  /*c460*/  FSEL R97, R97, -INF , P3 ;  /* 0xff80000061617808 */ /* 0x000fe40001800000 */
[----:B------:R-:W-:Y:S02]  /*c470*/  FMNMX R164, R26, R21, !PT ;  /* 0x000000151aa47209 */ /* 0x000fe40007800000 */
[----:B------:R-:W-:-:S02]  /*c480*/  ISETP.GE.AND P6, PT, R3, R162, PT ;  /* 0x000000a20300720c */ /* 0x000fc40003fc6270 */
[----:B------:R-:W-:Y:S02]  /*c490*/  ISETP.GE.AND P3, PT, R11, R162, PT ;  /* 0x000000a20b00720c */ /* 0x000fe40003f66270 */
        /* <DEDUP_REMOVED lines=48> */
[----:B------:R-:W-:Y:S02]  /*c7a0*/  FSEL R93, R93, -INF , P4 ;  /* 0xff8000005d5d7808 */ /* 0x000fe40002000000 */
[----:B------:R-:W-:Y:S02]  /*c7b0*/  FMNMX R162, R72, R19, !PT ;  /* 0x0000001348a27209 */ /* 0x000fe40007800000 */
[----:B------:R-:W-:Y:S01]  /*c7c0*/  ISETP.GE.AND P4, PT, R11, R18, PT ;  /* 0x000000120b00720c */ /* 0x000fe20003f86270 */
[----:B------:R-:W-:Y:S01]  /*c7d0*/  VIADD R18, R12, 0x98 ;  /* 0x000000980c127836 */ /* 0x000fe20000000000 */
[----:B------:R-:W-:Y:S02]  /*c7e0*/  FMNMX R23, R75, R164, !PT ;  /* 0x000000a44b177209 */ /* 0x000fe40007800000 */
[----:B------:R-:W-:-:S02]  /*c7f0*/  FMNMX R19, R73, R162, !PT ;  /* 0x000000a249137209 */ /* 0x000fc40007800000 */
[----:B------:R-:W-:Y:S02]  /*c800*/  FSEL R98, R98, -INF , P5 ;  /* 0xff80000062627808 */ /* 0x000fe40002800000 */
[----:B------:R-:W-:Y:S02]  /*c810*/  FMNMX R164, R78, R23, !PT ;  /* 0x000000174ea47209 */ /* 0x000fe40007800000 */
[-C--:B------:R-:W-:Y:S02]  /*c820*/  ISETP.GE.AND P5, PT, R3, R18.reuse, PT ;  /* 0x000000120300720c */ /* 0x080fe40003fa6270 */
[----:B------:R-:W-:Y:S01]  /*c830*/  ISETP.GE.AND P2, PT, R11, R18, PT ;  /* 0x000000120b00720c */ /* 0x000fe20003f46270 */
[----:B------:R-:W-:Y:S01]  /*c840*/  VIADD R18, R12, 0xa0 ;  /* 0x000000a00c127836 */ /* 0x000fe20000000000 */
[----:B------:R-:W-:Y:S02]  /*c850*/  FMNMX R162, R76, R19, !PT ;  /* 0x000000134ca27209 */ /* 0x000fe40007800000 */
[----:B------:R-:W-:-:S02]  /*c860*/  FMNMX R23, R79, R164, !PT ;  /* 0x000000a44f177209 */ /* 0x000fc40007800000 */
[----:B------:R-:W-:Y:S02]  /*c870*/  FSEL R99, R99, -INF , P4 ;  /* 0xff80000063637808 */ /* 0x000fe40002000000 */
[----:B------:R-:W-:Y:S02]  /*c880*/  FSEL R100, R100, -INF , P5 ;  /* 0xff80000064647808 */ /* 0x000fe40002800000 */
[----:B------:R-:W-:Y:S02]  /*c890*/  FMNMX R19, R77, R162, !PT ;  /* 0x000000a24d137209 */ /* 0x000fe40007800000 */
[-C--:B------:R-:W-:Y:S02]  /*c8a0*/  ISETP.GE.AND P4, PT, R3, R18.reuse, PT ;  /* 0x000000120300720c */ /* 0x080fe40003f86270 */
[----:B------:R-:W-:Y:S01]  /*c8b0*/  ISETP.GE.AND P5, PT, R11, R18, PT ;  /* 0x000000120b00720c */ /* 0x000fe20003fa6270 */
[----:B------:R-:W-:Y:S01]  /*c8c0*/  VIADD R18, R12, 0xa1 ;  /* 0x000000a10c127836 */ /* 0x000fe20000000000 */
[----:B------:R-:W-:-:S02]  /*c8d0*/  FMNMX R164, R82, R23, !PT ;  /* 0x0000001752a47209 */ /* 0x000fc40007800000 */
[----:B------:R-:W-:Y:S02]  /*c8e0*/  FMNMX R162, R80, R19, !PT ;  /* 0x0000001350a27209 */ /* 0x000fe40007800000 */
[----:B------:R-:W-:Y:S02]  /*c8f0*/  FSEL R102, R102, -INF , P2 ;  /* 0xff80000066667808 */ /* 0x000fe40001000000 */
[----:B------:R-:W-:Y:S02]  /*c900*/  FSEL R101, R101, -INF , P6 ;  /* 0xff80000065657808 */ /* 0x000fe40003000000 */
[----:B------:R-:W-:Y:S02]  /*c910*/  FMNMX R23, R83, R164, !PT ;  /* 0x000000a453177209 */ /* 0x000fe40007800000 */
[-C--:B------:R-:W-:Y:S02]  /*c920*/  ISETP.GE.AND P2, PT, R3, R18.reuse, PT ;  /* 0x000000120300720c */ /* 0x080fe40003f46270 */
[----:B------:R-:W-:-:S02]  /*c930*/  ISETP.GE.AND P6, PT, R11, R18, PT ;  /* 0x000000120b00720c */ /* 0x000fc40003fc6270 */
[----:B------:R-:W-:Y:S02]  /*c940*/  IADD3 R18, R12, 0xa8, RZ ;  /* 0x000000a80c127810 */ /* 0x000fe40007ffe0ff */
[----:B------:R-:W-:Y:S02]  /*c950*/  FMNMX R19, R81, R162, !PT ;  /* 0x000000a251137209 */ /* 0x000fe40007800000 */
[----:B------:R-:W-:Y:S02]  /*c960*/  FMNMX R164, R86, R23, !PT ;  /* 0x0000001756a47209 */ /* 0x000fe40007800000 */
[----:B------:R-:W-:Y:S02]  /*c970*/  FSEL R103, R103, -INF , P3 ;  /* 0xff80000067677808 */ /* 0x000fe40001800000 */
[----:B------:R-:W-:Y:S02]  /*c980*/  FSEL R104, R104, -INF , P4 ;  /* 0xff80000068687808 */ /* 0x000fe40002000000 */
[----:B------:R-:W-:-:S02]  /*c990*/  ISETP.GE.AND P3, PT, R3, R18, PT ;  /* 0x000000120300720c */ /* 0x000fc40003f66270 */
[----:B------:R-:W-:Y:S01]  /*c9a0*/  ISETP.GE.AND P4, PT, R11, R18, PT ;  /* 0x000000120b00720c */ /* 0x000fe20003f86270 */
[----:B------:R-:W-:Y:S01]  /*c9b0*/  VIADD R18, R12, 0xa9 ;  /* 0x000000a90c127836 */ /* 0x000fe20000000000 */
[----:B------:R-:W-:Y:S02]  /*c9c0*/  FMNMX R162, R84, R19, !PT ;  /* 0x0000001354a27209 */ /* 0x000fe40007800000 */
[----:B------:R-:W-:Y:S02]  /*c9d0*/  FMNMX R23, R87, R164, !PT ;  /* 0x000000a457177209 */ /* 0x000fe40007800000 */
[----:B------:R-:W-:Y:S02]  /*c9e0*/  FMNMX R19, R85, R162, !PT ;  /* 0x000000a255137209 */ /* 0x000fe40007800000 */
[----:B------:R-:W-:Y:S02]  /*c9f0*/  FSEL R106, R106, -INF , P5 ;  /* 0xff8000006a6a7808 */ /* 0x000fe40002800000 */
[----:B------:R-:W-:-:S02]  /*ca00*/  FSEL R105, R105, -INF , P2 ;  /* 0xff80000069697808 */ /* 0x000fc40001000000 */
[-C--:B------:R-:W-:Y:S02]  /*ca10*/  ISETP.GE.AND P5, PT, R3, R18.reuse, PT ;  /* 0x000000120300720c */ /* 0x080fe40003fa6270 */
[----:B------:R-:W-:Y:S01]  /*ca20*/  ISETP.GE.AND P2, PT, R11, R18, PT ;  /* 0x000000120b00720c */ /* 0x000fe20003f46270 */
[----:B------:R-:W-:Y:S01]  /*ca30*/  VIADD R18, R12, 0xb0 ;  /* 0x000000b00c127836 */ /* 0x000fe20000000000 */
[----:B------:R-:W-:Y:S02]  /*ca40*/  FMNMX R164, R90, R23, !PT ;  /* 0x000000175aa47209 */ /* 0x000fe40007800000 */
[----:B------:R-:W-:Y:S02]  /*ca50*/  FMNMX R162, R88, R19, !PT ;  /* 0x0000001358a27209 */ /* 0x000fe40007800000 */
[----:B------:R-:W-:Y:S02]  /*ca60*/  FMNMX R23, R91, R164, !PT ;  /* 0x000000a45b177209 */ /* 0x000fe40007800000 */
[----:B------:R-:W-:-:S02]  /*ca70*/  FSEL R107, R107, -INF , P6 ;  /* 0xff8000006b6b7808 */ /* 0x000fc40003000000 */
[----:B------:R-:W-:Y:S02]  /*ca80*/  FSEL R108, R108, -INF , P3 ;  /* 0xff8000006c6c7808 */ /* 0x000fe40001800000 */
[-C--:B------:R-:W-:Y:S02]  /*ca90*/  ISETP.GE.AND P6, PT, R3, R18.reuse, PT ;  /* 0x000000120300720c */ /* 0x080fe40003fc6270 */
[----:B------:R-:W-:Y:S02]  /*caa0*/  ISETP.GE.AND P3, PT, R11, R18, PT ;  /* 0x000000120b00720c */ /* 0x000fe40003f66270 */
[----:B------:R-:W-:Y:S02]  /*cab0*/  FMNMX R19, R89, R162, !PT ;  /* 0x000000a259137209 */ /* 0x000fe40007800000 */
[----:B------:R-:W-:Y:S02]  /*cac0*/  IADD3 R18, R12, 0xb1, RZ ;  /* 0x000000b10c127810 */ /* 0x000fe40007ffe0ff */
        /* <DEDUP_REMOVED lines=126> */
[----:B------:R-:W-:Y:S02]  /*d2b0*/  FSEL R142, R142, -INF , P2 ;  /* 0xff8000008e8e7808 */ /* 0x000fe40001000000 */
[----:B------:R-:W-:Y:S02]  /*d2c0*/  FMNMX R23, R139, R164, !PT ;  /* 0x000000a48b177209 */ /* 0x000fe40007800000 */
[----:B------:R-:W-:-:S02]  /*d2d0*/  FSEL R141, R141, -INF , P6 ;  /* 0xff8000008d8d7808 */ /* 0x000fc40003000000 */
[-C--:B------:R-:W-:Y:S02]  /*d2e0*/  ISETP.GE.AND P2, PT, R3, R18.reuse, PT ;  /* 0x000000120300720c */ /* 0x080fe40003f46270 */
[----:B------:R-:W-:Y:S01]  /*d2f0*/  ISETP.GE.AND P6, PT, R11, R18, PT ;  /* 0x000000120b00720c */ /* 0x000fe20003fc6270 */
[----:B------:R-:W-:Y:S01]  /*d300*/  VIADD R18, R12, 0xf8 ;  /* 0x000000f80c127836 */ /* 0x000fe20000000000 */
[----:B------:R-:W-:Y:S02]  /*d310*/  FMNMX R19, R137, R162, !PT ;  /* 0x000000a289137209 */ /* 0x000fe40007800000 */
[----:B------:R-:W-:Y:S02]  /*d320*/  FSEL R143, R143, -INF , P3 ;  /* 0xff8000008f8f7808 */ /* 0x000fe40001800000 */
[----:B------:R-:W-:Y:S02]  /*d330*/  FMNMX R164, R142, R23, !PT ;  /* 0x000000178ea47209 */ /* 0x000fe40007800000 */
[----:B------:R-:W-:-:S02]  /*d340*/  FMNMX R162, R140, R19, !PT ;  /* 0x000000138ca27209 */ /* 0x000fc40007800000 */
[----:B------:R-:W-:Y:S02]  /*d350*/  FSEL R144, R144, -INF , P4 ;  /* 0xff80000090907808 */ /* 0x000fe40002000000 */
[-C--:B------:R-:W-:Y:S02]  /*d360*/  ISETP.GE.AND P3, PT, R3, R18.reuse, PT ;  /* 0x000000120300720c */ /* 0x080fe40003f66270 */
[----:B------:R-:W-:Y:S02]  /*d370*/  ISETP.GE.AND P4, PT, R11, R18, PT ;  /* 0x000000120b00720c */ /* 0x000fe40003f86270 */
[----:B------:R-:W-:Y:S02]  /*d380*/  FSEL R146, R146, -INF , P5 ;  /* 0xff80000092927808 */ /* 0x000fe40002800000 */
[----:B------:R-:W-:Y:S02]  /*d390*/  FMNMX R23, R143, R164, !PT ;  /* 0x000000a48f177209 */ /* 0x000fe40007800000 */
[----:B------:R-:W-:-:S02]  /*d3a0*/  IADD3 R18, R12, 0xf9, RZ ;  /* 0x000000f90c127810 */ /* 0x000fc40007ffe0ff */
[----:B------:R-:W-:Y:S02]  /*d3b0*/  FMNMX R19, R141, R162, !PT ;  /* 0x000000a28d137209 */ /* 0x000fe40007800000 */
[----:B------:R-:W-:Y:S02]  /*d3c0*/  FSEL R145, R145, -INF , P2 ;  /* 0xff80000091917808 */ /* 0x000fe40001000000 */
[----:B------:R-:W-:Y:S02]  /*d3d0*/  FSEL R147, R147, -INF , P6 ;  /* 0xff80000093937808 */ /* 0x000fe40003000000 */
[----:B------:R-:W-:Y:S02]  /*d3e0*/  FMNMX R162, R146, R23, !PT ;  /* 0x0000001792a27209 */ /* 0x000fe40007800000 */
[-C--:B------:R-:W-:Y:S02]  /*d3f0*/  ISETP.GE.AND P5, PT, R3, R18.reuse, PT ;  /* 0x000000120300720c */ /* 0x080fe40003fa6270 */
[----:B------:R-:W-:-:S02]  /*d400*/  ISETP.GE.AND P2, PT, R11, R18, PT ;  /* 0x000000120b00720c */ /* 0x000fc40003f46270 */
[----:B------:R-:W-:Y:S02]  /*d410*/  FMNMX R18, R144, R19, !PT ;  /* 0x0000001390127209 */ /* 0x000fe40007800000 */
[----:B------:R-:W-:Y:S02]  /*d420*/  FSEL R150, R150, -INF , P4 ;  /* 0xff80000096967808 */ /* 0x000fe40002000000 */
[----:B------:R-:W-:Y:S02]  /*d430*/  FMNMX R23, R147, R162, !PT ;  /* 0x000000a293177209 */ /* 0x000fe40007800000 */
[----:B------:R-:W-:Y:S02]  /*d440*/  FSEL R148, R148, -INF , P3 ;  /* 0xff80000094947808 */ /* 0x000fe40001800000 */
[----:B------:R-:W-:Y:S02]  /*d450*/  FMNMX R19, R145, R18, !PT ;  /* 0x0000001291137209 */ /* 0x000fe40007800000 */
[----:B------:R-:W-:-:S02]  /*d460*/  FSEL R151, R151, -INF , P2 ;  /* 0xff80000097977808 */ /* 0x000fc40001000000 */
[----:B------:R-:W-:Y:S02]  /*d470*/  FMNMX R162, R150, R23, !PT ;  /* 0x0000001796a27209 */ /* 0x000fe40007800000 */
[----:B------:R-:W-:Y:S02]  /*d480*/  FSEL R149, R149, -INF , P5 ;  /* 0xff80000095957808 */ /* 0x000fe40002800000 */
[----:B------:R-:W-:Y:S02]  /*d490*/  FMNMX R18, R148, R19, !PT ;  /* 0x0000001394127209 */ /* 0x000fe40007800000 */
[----:B------:R-:W-:Y:S02]  /*d4a0*/  FMNMX R162, R151, R162, !PT ;  /* 0x000000a297a27209 */ /* 0x000fe40007800000 */
[----:B------:R-:W-:-:S03]  /*d4b0*/  FMNMX R23, R149, R18, !PT ;  /* 0x0000001295177209 */ /* 0x000fc60007800000 */
[----:B------:R-:W1:Y:S04]  /*d4c0*/  SHFL.BFLY PT, R19, R162, 0x1, 0x1f ;  /* 0x0c201f00a2137f89 */ /* 0x000e6800000e0000 */
[----:B------:R-:W2:Y:S01]  /*d4d0*/  SHFL.BFLY PT, R18, R23, 0x1, 0x1f ;  /* 0x0c201f0017127f89 */ /* 0x000ea200000e0000 */
[----:B-1----:R-:W-:Y:S02]  /*d4e0*/  FMNMX R163, R162, R19, !PT ;  /* 0x00000013a2a37209 */ /* 0x002fe40007800000 */
        /* <DEDUP_REMOVED lines=8> */
[----:B------:R-:W-:Y:S02]  /*d570*/  FSEL R165, R18, RZ, P2 ;  /* 0x000000ff12a57208 */ /* 0x000fe40001000000 */
[----:B------:R-:W-:Y:S01]  /*d580*/  ISETP.NE.AND P2, PT, R17, 0x4, PT ;  /* 0x000000041100780c */ /* 0x000fe20003f45270 */
[----:B------:R-:W-:Y:S02]  /*d590*/  FADD R21, -R23, R21 ;  /* 0x0000001517157221 */ /* 0x000fe40000000100 */
[----:B------:R-:W-:Y:S01]  /*d5a0*/  FADD R22, -R165, R22 ;  /* 0x00000016a5167221 */ /* 0x000fe20000000100 */
[----:B------:R-:W-:Y:S01]  /*d5b0*/  SEL R17, R17, RZ, P2 ;  /* 0x000000ff11117207 */ /* 0x000fe20001000000 */
[----:B------:R-:W-:Y:S01]  /*d5c0*/  FMUL R166, R21, UR6 ;  /* 0x0000000615a67c20 */ /* 0x000fe20008400000 */
[----:B------:R-:W-:-:S02]  /*d5d0*/  IMAD R21, R7, 0x8, R14 ;  /* 0x0000000807157824 */ /* 0x000fc400078e020e */
[----:B------:R-:W-:Y:S01]  /*d5e0*/  FMUL R22, R22, UR6 ;  /* 0x0000000616167c20 */ /* 0x000fe20008400000 */
[----:B------:R-:W-:Y:S02]  /*d5f0*/  IADD3 R7, R7, 0x1, RZ ;  /* 0x0000000107077810 */ /* 0x000fe40007ffe0ff */
[----:B------:R-:W-:Y:S02]  /*d600*/  FSETP.GEU.AND P4, PT, R166, -126, PT ;  /* 0xc2fc0000a600780b */ /* 0x000fe40003f8e000 */
[----:B------:R-:W-:Y:S02]  /*d610*/  FSETP.GEU.AND P3, PT, R22, -126, PT ;  /* 0xc2fc00001600780b */ /* 0x000fe40003f6e000 */
[----:B------:R-:W-:-:S04]  /*d620*/  PRMT R21, RZ, 0x654, R21 ;  /* 0x00000654ff157816 */ /* 0x000fc80000000015 */
[----:B------:R1:W-:Y:S05]  /*d630*/  SYNCS.ARRIVE.TRANS64.RED.A1T0 RZ, [R21+URZ], RZ ;  /* 0x000000ff15ff79a7 */ /* 0x0003ea000810043f */
[----:B------:R-:W-:Y:S02]  /*d640*/  @!P4 FMUL R166, R166, 0.5 ;  /* 0x3f000000a6a6c820 */ /* 0x000fe40000400000 */
[----:B------:R-:W-:Y:S01]  /*d650*/  @!P3 FMUL R22, R22, 0.5 ;  /* 0x3f0000001616b820 */ /* 0x000fe20000400000 */
[----:B-1----:R-:W-:Y:S02]  /*d660*/  SEL R21, RZ, 0x1, P2 ;  /* 0x00000001ff157807 */ /* 0x002fe40001000000 */
[----:B------:R-:W-:Y:S01]  /*d670*/  ISETP.NE.AND P2, PT, R7, 0x4, PT ;  /* 0x000000040700780c */ /* 0x000fe20003f45270 */
[----:B------:R1:W2:Y:S01]  /*d680*/  MUFU.EX2 R164, R22 ;  /* 0x0000001600a47308 */ /* 0x0002a20000000800 */
[----:B------:R-:W-:-:S04]  /*d690*/  LOP3.LUT R4, R4, R21, RZ, 0x3c, !PT ;  /* 0x0000001504047212 */ /* 0x000fc800078e3cff */
[----:B------:R-:W-:-:S03]  /*d6a0*/  SHF.L.U32 R21, R4, 0x1f, RZ ;  /* 0x0000001f04157819 */ /* 0x000fc600000006ff */
[----:B------:R-:W3:Y:S01]  /*d6b0*/  MUFU.EX2 R166, R166 ;  /* 0x000000a600a67308 */ /* 0x000ee20000000800 */
[----:B-1----:R-:W-:Y:S02]  /*d6c0*/  IMAD R22, R17, 0x8, R2 ;  /* 0x0000000811167824 */ /* 0x002fe400078e0202 */
[----:B--2---:R-:W-:-:S04]  /*d6d0*/  @!P3 FMUL R164, R164, R164 ;  /* 0x000000a4a4a4b220 */ /* 0x004fc80000400000 */
[-C--:B------:R-:W-:Y:S01]  /*d6e0*/  FMUL R152, R152, R164.reuse ;  /* 0x000000a498987220 */ /* 0x080fe20000400000 */
[-C--:B------:R-:W-:Y:S01]  /*d6f0*/  FMUL R153, R153, R164.reuse ;  /* 0x000000a499997220 */ /* 0x080fe20000400000 */
[-C--:B------:R-:W-:Y:S01]  /*d700*/  FMUL R156, R156, R164.reuse ;  /* 0x000000a49c9c7220 */ /* 0x080fe20000400000 */
[----:B------:R-:W-:Y:S01]  /*d710*/  FMUL R157, R157, R164 ;  /* 0x000000a49d9d7220 */ /* 0x000fe20000400000 */
[----:B---3--:R-:W-:-:S04]  /*d720*/  @!P4 FMUL R166, R166, R166 ;  /* 0x000000a6a6a6c220 */ /* 0x008fc80000400000 */
[-C--:B------:R-:W-:Y:S01]  /*d730*/  FMUL R154, R154, R166.reuse ;  /* 0x000000a69a9a7220 */ /* 0x080fe20000400000 */
[-C--:B------:R-:W-:Y:S01]  /*d740*/  FMUL R155, R155, R166.reuse ;  /* 0x000000a69b9b7220 */ /* 0x080fe20000400000 */
[-C--:B------:R-:W-:Y:S01]  /*d750*/  FMUL R158, R158, R166.reuse ;  /* 0x000000a69e9e7220 */ /* 0x080fe20000400000 */
[----:B------:R-:W-:-:S07]  /*d760*/  FMUL R159, R159, R166 ;  /* 0x000000a69f9f7220 */ /* 0x000fce0000400000 */
.L_x_45:
[----:B-1----:R1:W2:Y:S02]  /*d770*/  SYNCS.PHASECHK.TRANS64.TRYWAIT P3, [R22+URZ+0x8800], R21 ;  /* 0x00880015160075a7 */ /* 0x0022a4000806017f */
[----:B--2---:R-:W-:Y:S05]  /*d780*/  @!P3 NANOSLEEP.SYNCS 0x989680 ;  /* 0x009896800000b95d */ /* 0x004fea0003900000 */
[----:B------:R-:W2:Y:S02]  /*d790*/  @!P3 SYNCS.PHASECHK.TRANS64 P3, [R22+URZ+0x8800], R21 ;  /* 0x008800151600b5a7 */ /* 0x000ea4000806007f */
[----:B--2---:R-:W-:Y:S05]  /*d7a0*/  @!P3 BRA `(.L_x_45) ;  /* 0xfffffffc00f0b947 */ /* 0x004fea000383ffff */
[----:B------:R-:W-:Y:S05]  /*d7b0*/  BSYNC B0 ;  /* 0x0000000000007941 */ /* 0x000fea0003800000 */
.L_x_44:
[----:B------:R-:W1:Y:S01]  /*d7c0*/  LDC R162, c[0x0][0x604] ;  /* 0x00018100ffa27b82 */ /* 0x000e620000000800 */
[----:B------:R-:W-:Y:S05]  /*d7d0*/  WARPSYNC.ALL ;  /* 0x0000000000007948 */ /* 0x000fea0003800000 */
[-C--:B-1----:R-:W-:Y:S01]  /*d7e0*/  FMUL R21, R165, R162.reuse ;  /* 0x000000a2a5157220 */ /* 0x082fe20000400000 */
[----:B------:R-:W-:-:S03]  /*d7f0*/  FMUL R161, R23, R162 ;  /* 0x000000a217a17220 */ /* 0x000fc60000400000 */
[-CC-:B------:R-:W-:Y:S01]  /*d800*/  FFMA R24, R24, R162.reuse, -R21.reuse ;  /* 0x000000a218187223 */ /* 0x180fe20000000815 */
[-C--:B------:R-:W-:Y:S01]  /*d810*/  FFMA R25, R25, R162.reuse, -R21 ;  /* 0x000000a219197223 */ /* 0x080fe20000000815 */
[-CC-:B------:R-:W-:Y:S01]  /*d820*/  FFMA R26, R26, R162.reuse, -R161.reuse ;  /* 0x000000a21a1a7223 */ /* 0x180fe200000008a1 */
[-C--:B------:R-:W-:Y:S01]  /*d830*/  FFMA R27, R27, R162.reuse, -R161 ;  /* 0x000000a21b1b7223 */ /* 0x080fe200000008a1 */
[-CC-:B------:R-:W-:Y:S01]  /*d840*/  FFMA R28, R28, R162.reuse, -R21.reuse ;  /* 0x000000a21c1c7223 */ /* 0x180fe20000000815 */
[----:B------:R-:W-:Y:S01]  /*d850*/  FSETP.GEU.AND P5, PT, R24, -126, PT ;  /* 0xc2fc00001800780b */ /* 0x000fe20003fae000 */
[-C--:B------:R-:W-:Y:S01]  /*d860*/  FFMA R29, R29, R162.reuse, -R21 ;  /* 0x000000a21d1d7223 */ /* 0x080fe20000000815 */
[----:B------:R-:W-:Y:S01]  /*d870*/  FSETP.GEU.AND P6, PT, R25, -126, PT ;  /* 0xc2fc00001900780b */ /* 0x000fe20003fce000 */
[-CC-:B------:R-:W-:Y:S01]  /*d880*/  FFMA R30, R30, R162.reuse, -R161.reuse ;  /* 0x000000a21e1e7223 */ /* 0x180fe200000008a1 */
[----:B------:R-:W-:Y:S01]  /*d890*/  FSETP.GEU.AND P3, PT, R26, -126, PT ;  /* 0xc2fc00001a00780b */ /* 0x000fe20003f6e000 */
[-C--:B------:R-:W-:Y:S01]  /*d8a0*/  FFMA R31, R31, R162.reuse, -R161 ;  /* 0x000000a21f1f7223 */ /* 0x080fe200000008a1 */
[----:B------:R-:W-:Y:S01]  /*d8b0*/  FSETP.GEU.AND P4, PT, R27, -126, PT ;  /* 0xc2fc00001b00780b */ /* 0x000fe20003f8e000 */
[-CC-:B------:R-:W-:Y:S01]  /*d8c0*/  FFMA R32, R32, R162.reuse, -R21.reuse ;  /* 0x000000a220207223 */ /* 0x180fe20000000815 */
[-C--:B------:R-:W-:Y:S01]  /*d8d0*/  FFMA R33, R33, R162.reuse, -R21 ;  /* 0x000000a221217223 */ /* 0x080fe20000000815 */
[-CC-:B------:R-:W-:Y:S01]  /*d8e0*/  FFMA R34, R34, R162.reuse, -R161.reuse ;  /* 0x000000a222227223 */ /* 0x180fe200000008a1 */
[-C--:B------:R-:W-:Y:S01]  /*d8f0*/  FFMA R35, R35, R162.reuse, -R161 ;  /* 0x000000a223237223 */ /* 0x080fe200000008a1 */
[-CC-:B------:R-:W-:Y:S01]  /*d900*/  FFMA R36, R36, R162.reuse, -R21.reuse ;  /* 0x000000a224247223 */ /* 0x180fe20000000815 */
[-C--:B------:R-:W-:Y:S01]  /*d910*/  FFMA R37, R37, R162.reuse, -R21 ;  /* 0x000000a225257223 */ /* 0x080fe20000000815 */
[----:B------:R-:W-:Y:S01]  /*d920*/  @!P5 FMUL R24, R24, 0.5 ;  /* 0x3f0000001818d820 */ /* 0x000fe20000400000 */
[-CC-:B------:R-:W-:Y:S01]  /*d930*/  FFMA R38, R38, R162.reuse, -R161.reuse ;  /* 0x000000a226267223 */ /* 0x180fe200000008a1 */
[----:B------:R-:W-:Y:S01]  /*d940*/  @!P6 FMUL R25, R25, 0.5 ;  /* 0x3f0000001919e820 */ /* 0x000fe20000400000 */
[-C--:B------:R-:W-:Y:S01]  /*d950*/  FFMA R39, R39, R162.reuse, -R161 ;  /* 0x000000a227277223 */ /* 0x080fe200000008a1 */
[----:B------:R-:W1:Y:S01]  /*d960*/  MUFU.EX2 R163, R24 ;  /* 0x0000001800a37308 */ /* 0x000e620000000800 */
[----:B------:R-:W-:Y:S01]  /*d970*/  @!P3 FMUL R26, R26, 0.5 ;  /* 0x3f0000001a1ab820 */ /* 0x000fe20000400000 */
[----:B------:R-:W-:Y:S01]  /*d980*/  @!P4 FMUL R27, R27, 0.5 ;  /* 0x3f0000001b1bc820 */ /* 0x000fe20000400000 */
[-CC-:B------:R-:W-:Y:S01]  /*d990*/  FFMA R40, R40, R162.reuse, -R21.reuse ;  /* 0x000000a228287223 */ /* 0x180fe20000000815 */
[-C--:B------:R-:W-:Y:S01]  /*d9a0*/  FFMA R41, R41, R162.reuse, -R21 ;  /* 0x000000a229297223 */ /* 0x080fe20000000815 */
[-CC-:B------:R-:W-:Y:S01]  /*d9b0*/  FFMA R42, R42, R162.reuse, -R161.reuse ;  /* 0x000000a22a2a7223 */ /* 0x180fe200000008a1 */
[-C--:B------:R-:W-:Y:S01]  /*d9c0*/  FFMA R43, R43, R162.reuse, -R161 ;  /* 0x000000a22b2b7223 */ /* 0x080fe200000008a1 */
[-CC-:B------:R-:W-:Y:S01]  /*d9d0*/  FFMA R44, R44, R162.reuse, -R21.reuse ;  /* 0x000000a22c2c7223 */ /* 0x180fe20000000815 */
[----:B------:R-:W2:Y:S01]  /*d9e0*/  MUFU.EX2 R168, R25 ;  /* 0x0000001900a87308 */ /* 0x000ea20000000800 */
[-C--:B------:R-:W-:Y:S01]  /*d9f0*/  FFMA R45, R45, R162.reuse, -R21 ;  /* 0x000000a22d2d7223 */ /* 0x080fe20000000815 */
[-CC-:B------:R-:W-:Y:S01]  /*da00*/  FFMA R46, R46, R162.reuse, -R161.reuse ;  /* 0x000000a22e2e7223 */ /* 0x180fe200000008a1 */
[-C--:B------:R-:W-:Y:S01]  /*da10*/  FFMA R47, R47, R162.reuse, -R161 ;  /* 0x000000a22f2f7223 */ /* 0x080fe200000008a1 */
[-CC-:B------:R-:W-:Y:S01]  /*da20*/  FFMA R48, R48, R162.reuse, -R21.reuse ;  /* 0x000000a230307223 */ /* 0x180fe20000000815 */
[-C--:B------:R-:W-:Y:S01]  /*da30*/  FFMA R49, R49, R162.reuse, -R21 ;  /* 0x000000a231317223 */ /* 0x080fe20000000815 */
[-CC-:B------:R-:W-:Y:S01]  /*da40*/  FFMA R50, R50, R162.reuse, -R161.reuse ;  /* 0x000000a232327223 */ /* 0x180fe200000008a1 */
[-C--:B------:R-:W-:Y:S01]  /*da50*/  FFMA R51, R51, R162.reuse, -R161 ;  /* 0x000000a233337223 */ /* 0x080fe200000008a1 */
[----:B------:R-:W3:Y:S01]  /*da60*/  MUFU.EX2 R165, R26 ;  /* 0x0000001a00a57308 */ /* 0x000ee20000000800 */
[----:B-1----:R-:W-:Y:S01]  /*da70*/  @!P5 FMUL R163, R163, R163 ;  /* 0x000000a3a3a3d220 */ /* 0x002fe20000400000 */
[----:B------:R-:W-:Y:S01]  /*da80*/  FSETP.GEU.AND P5, PT, R28, -126, PT ;  /* 0xc2fc00001c00780b */ /* 0x000fe20003fae000 */
[-CC-:B------:R-:W-:Y:S01]  /*da90*/  FFMA R52, R52, R162.reuse, -R21.reuse ;  /* 0x000000a234347223 */ /* 0x180fe20000000815 */
[-C--:B------:R-:W-:Y:S01]  /*daa0*/  FFMA R53, R53, R162.reuse, -R21 ;  /* 0x000000a235357223 */ /* 0x080fe20000000815 */
[-CC-:B------:R-:W-:Y:S01]  /*dab0*/  FFMA R54, R54, R162.reuse, -R161.reuse ;  /* 0x000000a236367223 */ /* 0x180fe200000008a1 */
[-C--:B------:R-:W-:Y:S01]  /*dac0*/  FFMA R55, R55, R162.reuse, -R161 ;  /* 0x000000a237377223 */ /* 0x080fe200000008a1 */
[--C-:B------:R-:W-:Y:S01]  /*dad0*/  FFMA R56, R56, R162, -R21.reuse ;  /* 0x000000a238387223 */ /* 0x100fe20000000815 */
[----:B------:R-:W1:Y:S01]  /*dae0*/  MUFU.EX2 R170, R27 ;  /* 0x0000001b00aa7308 */ /* 0x000e620000000800 */
[----:B--2---:R-:W-:Y:S01]  /*daf0*/  @!P6 FMUL R168, R168, R168 ;  /* 0x000000a8a8a8e220 */ /* 0x004fe20000400000 */
[----:B------:R-:W-:Y:S01]  /*db00*/  FSETP.GEU.AND P6, PT, R29, -126, PT ;  /* 0xc2fc00001d00780b */ /* 0x000fe20003fce000 */
[-C--:B------:R-:W-:Y:S01]  /*db10*/  FFMA R57, R57, R162.reuse, -R21 ;  /* 0x000000a239397223 */ /* 0x080fe20000000815 */
[-CC-:B------:R-:W-:Y:S01]  /*db20*/  FFMA R58, R58, R162.reuse, -R161.reuse ;  /* 0x000000a23a3a7223 */ /* 0x180fe200000008a1 */
[-C--:B------:R-:W-:Y:S01]  /*db30*/  FFMA R59, R59, R162.reuse, -R161 ;  /* 0x000000a23b3b7223 */ /* 0x080fe200000008a1 */
[-CC-:B------:R-:W-:Y:S01]  /*db40*/  FFMA R60, R60, R162.reuse, -R21.reuse ;  /* 0x000000a23c3c7223 */ /* 0x180fe20000000815 */
[----:B------:R-:W-:Y:S01]  /*db50*/  @!P5 FMUL R28, R28, 0.5 ;  /* 0x3f0000001c1cd820 */ /* 0x000fe20000400000 */
[-C--:B------:R-:W-:Y:S01]  /*db60*/  FFMA R61, R61, R162.reuse, -R21 ;  /* 0x000000a23d3d7223 */ /* 0x080fe20000000815 */
[----:B---3--:R-:W-:Y:S01]  /*db70*/  @!P3 FMUL R165, R165, R165 ;  /* 0x000000a5a5a5b220 */ /* 0x008fe20000400000 */
[----:B------:R-:W-:Y:S01]  /*db80*/  FSETP.GEU.AND P3, PT, R30, -126, PT ;  /* 0xc2fc00001e00780b */ /* 0x000fe20003f6e000 */
[----:B------:R-:W2:Y:S01]  /*db90*/  MUFU.EX2 R172, R28 ;  /* 0x0000001c00ac7308 */ /* 0x000ea20000000800 */
[-CC-:B------:R-:W-:Y:S01]  /*dba0*/  FFMA R62, R62, R162.reuse, -R161.reuse ;  /* 0x000000a23e3e7223 */ /* 0x180fe200000008a1 */
[-C--:B------:R-:W-:Y:S01]  /*dbb0*/  FFMA R63, R63, R162.reuse, -R161 ;  /* 0x000000a23f3f7223 */ /* 0x080fe200000008a1 */
[-CC-:B------:R-:W-:Y:S01]  /*dbc0*/  FFMA R64, R64, R162.reuse, -R21.reuse ;  /* 0x000000a240407223 */ /* 0x180fe20000000815 */
[----:B------:R-:W-:Y:S01]  /*dbd0*/  @!P6 FMUL R29, R29, 0.5 ;  /* 0x3f0000001d1de820 */ /* 0x000fe20000400000 */
[----:B------:R-:W-:Y:S01]  /*dbe0*/  FFMA R65, R65, R162, -R21 ;  /* 0x000000a241417223 */ /* 0x000fe20000000815 */
[----:B-1----:R-:W-:Y:S01]  /*dbf0*/  @!P4 FMUL R170, R170, R170 ;  /* 0x000000aaaaaac220 */ /* 0x002fe20000400000 */
[----:B------:R-:W-:Y:S01]  /*dc00*/  FSETP.GEU.AND P4, PT, R31, -126, PT ;  /* 0xc2fc00001f00780b */ /* 0x000fe20003f8e000 */
[----:B------:R1:W3:Y:S01]  /*dc10*/  MUFU.EX2 R169, R29 ;  /* 0x0000001d00a97308 */ /* 0x0002e20000000800 */
[-CC-:B------:R-:W-:Y:S01]  /*dc20*/  FFMA R66, R66, R162.reuse, -R161.reuse ;  /* 0x000000a242427223 */ /* 0x180fe200000008a1 */
[-C--:B------:R-:W-:Y:S01]  /*dc30*/  FFMA R67, R67, R162.reuse, -R161 ;  /* 0x000000a243437223 */ /* 0x080fe200000008a1 */
[-CC-:B------:R-:W-:Y:S01]  /*dc40*/  FFMA R22, R68, R162.reuse, -R21.reuse ;  /* 0x000000a244167223 */ /* 0x180fe20000000815 */
[----:B------:R-:W-:Y:S01]  /*dc50*/  @!P3 FMUL R30, R30, 0.5 ;  /* 0x3f0000001e1eb820 */ /* 0x000fe20000400000 */
[-C--:B------:R-:W-:Y:S01]  /*dc60*/  FFMA R23, R69, R162.reuse, -R21 ;  /* 0x000000a245177223 */ /* 0x080fe20000000815 */
[-CC-:B------:R-:W-:Y:S01]  /*dc70*/  FFMA R24, R70, R162.reuse, -R161.reuse ;  /* 0x000000a246187223 */ /* 0x180fe200000008a1 */
[----:B------:R-:W-:Y:S01]  /*dc80*/  FFMA R71, R71, R162, -R161 ;  /* 0x000000a247477223 */ /* 0x000fe200000008a1 */
[----:B------:R4:W5:Y:S01]  /*dc90*/  MUFU.EX2 R171, R30 ;  /* 0x0000001e00ab7308 */ /* 0x0009620000000800 */
[----:B--2---:R-:W-:Y:S01]  /*dca0*/  @!P5 FMUL R172, R172, R172 ;  /* 0x000000acacacd220 */ /* 0x004fe20000400000 */
[----:B------:R-:W-:Y:S01]  /*dcb0*/  FSETP.GEU.AND P5, PT, R32, -126, PT ;  /* 0xc2fc00002000780b */ /* 0x000fe20003fae000 */
[-C--:B------:R-:W-:Y:S01]  /*dcc0*/  FFMA R25, R72, R162.reuse, -R21 ;  /* 0x000000a248197223 */ /* 0x080fe20000000815 */
[----:B------:R-:W-:Y:S01]  /*dcd0*/  @!P4 FMUL R31, R31, 0.5 ;  /* 0x3f0000001f1fc820 */ /* 0x000fe20000400000 */
[-CC-:B------:R-:W-:Y:S01]  /*dce0*/  FFMA R26, R75, R162.reuse, -R161.reuse ;  /* 0x000000a24b1a7223 */ /* 0x180fe200000008a1 */
[-CC-:B------:R-:W-:Y:S01]  /*dcf0*/  FFMA R28, R78, R162.reuse, -R161.reuse ;  /* 0x000000a24e1c7223 */ /* 0x180fe200000008a1 */
[-C--:B-1----:R-:W-:Y:S01]  /*dd00*/  FFMA R29, R79, R162.reuse, -R161 ;  /* 0x000000a24f1d7223 */ /* 0x082fe200000008a1 */
[----:B------:R1:W2:Y:S01]  /*dd10*/  MUFU.EX2 R174, R31 ;  /* 0x0000001f00ae7308 */ /* 0x0002a20000000800 */
[----:B---3--:R-:W-:Y:S01]  /*dd20*/  @!P6 FMUL R169, R169, R169 ;  /* 0x000000a9a9a9e220 */ /* 0x008fe20000400000 */
[----:B------:R-:W-:Y:S01]  /*dd30*/  FSETP.GEU.AND P6, PT, R33, -126, PT ;  /* 0xc2fc00002100780b */ /* 0x000fe20003fce000 */
[-CC-:B----4-:R-:W-:Y:S01]  /*dd40*/  FFMA R30, R80, R162.reuse, -R21.reuse ;  /* 0x000000a2501e7223 */ /* 0x190fe20000000815 */
[-CC-:B------:R-:W-:Y:S01]  /*dd50*/  FFMA R84, R84, R162.reuse, -R21.reuse ;  /* 0x000000a254547223 */ /* 0x180fe20000000815 */
[-CC-:B------:R-:W-:Y:S01]  /*dd60*/  FFMA R85, R85, R162.reuse, -R21.reuse ;  /* 0x000000a255557223 */ /* 0x180fe20000000815 */
[-C--:B------:R-:W-:Y:S01]  /*dd70*/  FFMA R89, R89, R162.reuse, -R21 ;  /* 0x000000a259597223 */ /* 0x080fe20000000815 */
[----:B------:R-:W-:Y:S01]  /*dd80*/  @!P5 FMUL R32, R32, 0.5 ;  /* 0x3f0000002020d820 */ /* 0x000fe20000400000 */
[-C--:B------:R-:W-:Y:S01]  /*dd90*/  FFMA R90, R90, R162.reuse, -R161 ;  /* 0x000000a25a5a7223 */ /* 0x080fe200000008a1 */
[----:B-----5:R-:W-:Y:S01]  /*dda0*/  @!P3 FMUL R171, R171, R171 ;  /* 0x000000abababb220 */ /* 0x020fe20000400000 */
[----:B------:R-:W-:Y:S01]  /*ddb0*/  FSETP.GEU.AND P3, PT, R34, -126, PT ;  /* 0xc2fc00002200780b */ /* 0x000fe20003f6e000 */
[----:B------:R-:W3:Y:S01]  /*ddc0*/  MUFU.EX2 R176, R32 ;  /* 0x0000002000b07308 */ /* 0x000ee20000000800 */
[-C--:B-1----:R-:W-:Y:S01]  /*ddd0*/  FFMA R31, R81, R162.reuse, -R21 ;  /* 0x000000a2511f7223 */ /* 0x082fe20000000815 */
[-CC-:B------:R-:W-:Y:S01]  /*dde0*/  FFMA R81, R82, R162.reuse, -R161.reuse ;  /* 0x000000a252517223 */ /* 0x180fe200000008a1 */
[-C--:B------:R-:W-:Y:S01]  /*ddf0*/  FFMA R82, R83, R162.reuse, -R161 ;  /* 0x000000a253527223 */ /* 0x080fe200000008a1 */
[----:B------:R-:W-:Y:S01]  /*de00*/  @!P6 FMUL R33, R33, 0.5 ;  /* 0x3f0000002121e820 */ /* 0x000fe20000400000 */
[--C-:B------:R-:W-:Y:S01]  /*de10*/  FFMA R83, R88, R162, -R21.reuse ;  /* 0x000000a258537223 */ /* 0x100fe20000000815 */
[----:B--2---:R-:W-:Y:S01]  /*de20*/  @!P4 FMUL R174, R174, R174 ;  /* 0x000000aeaeaec220 */ /* 0x004fe20000400000 */
[----:B------:R-:W-:Y:S01]  /*de30*/  FSETP.GEU.AND P4, PT, R35, -126, PT ;  /* 0xc2fc00002300780b */ /* 0x000fe20003f8e000 */
[----:B------:R-:W1:Y:S01]  /*de40*/  MUFU.EX2 R167, R33 ;  /* 0x0000002100a77308 */ /* 0x000e620000000800 */
[-C--:B------:R-:W-:Y:S01]  /*de50*/  FFMA R93, R93, R162.reuse, -R21 ;  /* 0x000000a25d5d7223 */ /* 0x080fe20000000815 */
[-CC-:B------:R-:W-:Y:S01]  /*de60*/  FFMA R94, R94, R162.reuse, -R161.reuse ;  /* 0x000000a25e5e7223 */ /* 0x180fe200000008a1 */
[----:B------:R-:W-:Y:S01]  /*de70*/  F2FP.F16.F32.PACK_AB R27, R174, R171 ;  /* 0x000000abae1b723e */ /* 0x000fe200000000ff */
[----:B------:R-:W-:Y:S01]  /*de80*/  @!P3 FMUL R34, R34, 0.5 ;  /* 0x3f0000002222b820 */ /* 0x000fe20000400000 */
[-CC-:B------:R-:W-:Y:S01]  /*de90*/  FFMA R98, R98, R162.reuse, -R161.reuse ;  /* 0x000000a262627223 */ /* 0x180fe200000008a1 */
[-CC-:B------:R-:W-:Y:S01]  /*dea0*/  FFMA R99, R99, R162.reuse, -R161.reuse ;  /* 0x000000a263637223 */ /* 0x180fe200000008a1 */
[--C-:B------:R-:W-:Y:S01]  /*deb0*/  FFMA R102, R102, R162, -R161.reuse ;  /* 0x000000a266667223 */ /* 0x100fe200000008a1 */
[----:B------:R-:W2:Y:S01]  /*dec0*/  MUFU.EX2 R180, R34 ;  /* 0x0000002200b47308 */ /* 0x000ea20000000800 */
[----:B---3--:R-:W-:Y:S01]  /*ded0*/  @!P5 FMUL R176, R176, R176 ;  /* 0x000000b0b0b0d220 */ /* 0x008fe20000400000 */
[----:B------:R-:W-:Y:S01]  /*dee0*/  FSETP.GEU.AND P5, PT, R36, -126, PT ;  /* 0xc2fc00002400780b */ /* 0x000fe20003fae000 */
[-CC-:B------:R-:W-:Y:S01]  /*def0*/  FFMA R103, R103, R162.reuse, -R161.reuse ;  /* 0x000000a267677223 */ /* 0x180fe200000008a1 */
[----:B------:R-:W-:Y:S01]  /*df00*/  @!P4 FMUL R35, R35, 0.5 ;  /* 0x3f0000002323c820 */ /* 0x000fe20000400000 */
[-C--:B------:R-:W-:Y:S01]  /*df10*/  FFMA R107, R107, R162.reuse, -R161 ;  /* 0x000000a26b6b7223 */ /* 0x080fe200000008a1 */
[-C--:B------:R-:W-:Y:S01]  /*df20*/  FFMA R108, R108, R162.reuse, -R21 ;  /* 0x000000a26c6c7223 */ /* 0x080fe20000000815 */
[-CC-:B------:R-:W-:Y:S01]  /*df30*/  FFMA R111, R111, R162.reuse, -R161.reuse ;  /* 0x000000a26f6f7223 */ /* 0x180fe200000008a1 */
[----:B------:R-:W3:Y:S01]  /*df40*/  MUFU.EX2 R173, R35 ;  /* 0x0000002300ad7308 */ /* 0x000ee20000000800 */
[----:B-1----:R-:W-:Y:S01]  /*df50*/  @!P6 FMUL R167, R167, R167 ;  /* 0x000000a7a7a7e220 */ /* 0x002fe20000400000 */
[----:B------:R-:W-:Y:S01]  /*df60*/  FSETP.GEU.AND P6, PT, R37, -126, PT ;  /* 0xc2fc00002500780b */ /* 0x000fe20003fce000 */
[-C--:B------:R-:W-:Y:S01]  /*df70*/  FFMA R114, R114, R162.reuse, -R161 ;  /* 0x000000a272727223 */ /* 0x080fe200000008a1 */
[----:B------:R-:W-:Y:S01]  /*df80*/  FFMA R112, R112, R162, -R21 ;  /* 0x000000a270707223 */ /* 0x000fe20000000815 */
[----:B------:R-:W-:Y:S01]  /*df90*/  FFMA R15, R164, R15, R163 ;  /* 0x0000000fa40f7223 */ /* 0x000fe200000000a3 */
[----:B------:R-:W-:Y:S01]  /*dfa0*/  F2FP.F16.F32.PACK_AB R32, R167, R176 ;  /* 0x000000b0a720723e */ /* 0x000fe200000000ff */
[----:B------:R-:W-:Y:S01]  /*dfb0*/  @!P5 FMUL R36, R36, 0.5 ;  /* 0x3f0000002424d820 */ /* 0x000fe20000400000 */
[--C-:B------:R-:W-:Y:S01]  /*dfc0*/  FFMA R117, R117, R162, -R21.reuse ;  /* 0x000000a275757223 */ /* 0x100fe20000000815 */
[----:B--2---:R-:W-:Y:S01]  /*dfd0*/  @!P3 FMUL R180, R180, R180 ;  /* 0x000000b4b4b4b220 */ /* 0x004fe20000400000 */
[----:B------:R-:W-:Y:S01]  /*dfe0*/  FSETP.GEU.AND P3, PT, R38, -126, PT ;  /* 0xc2fc00002600780b */ /* 0x000fe20003f6e000 */
[----:B------:R-:W1:Y:S01]  /*dff0*/  MUFU.EX2 R175, R36 ;  /* 0x0000002400af7308 */ /* 0x000e620000000800 */
[----:B------:R-:W-:Y:S01]  /*e000*/  FADD R15, R15, R168 ;  /* 0x000000a80f0f7221 */ /* 0x000fe20000000000 */
[-C--:B------:R-:W-:Y:S01]  /*e010*/  FFMA R121, R121, R162.reuse, -R21 ;  /* 0x000000a279797223 */ /* 0x080fe20000000815 */
[-C--:B------:R-:W-:Y:S01]  /*e020*/  FFMA R123, R123, R162.reuse, -R161 ;  /* 0x000000a27b7b7223 */ /* 0x080fe200000008a1 */
[----:B------:R-:W-:Y:S01]  /*e030*/  @!P6 FMUL R37, R37, 0.5 ;  /* 0x3f0000002525e820 */ /* 0x000fe20000400000 */
[-CC-:B------:R-:W-:Y:S01]  /*e040*/  FFMA R124, R124, R162.reuse, -R21.reuse ;  /* 0x000000a27c7c7223 */ /* 0x180fe20000000815 */
[----:B---3--:R-:W-:Y:S01]  /*e050*/  @!P4 FMUL R173, R173, R173 ;  /* 0x000000adadadc220 */ /* 0x008fe20000400000 */
[----:B------:R-:W-:Y:S01]  /*e060*/  FSETP.GEU.AND P4, PT, R39, -126, PT ;  /* 0xc2fc00002700780b */ /* 0x000fe20003f8e000 */
[----:B------:R-:W2:Y:S01]  /*e070*/  MUFU.EX2 R178, R37 ;  /* 0x0000002500b27308 */ /* 0x000ea20000000800 */
[-C--:B------:R-:W-:Y:S01]  /*e080*/  FFMA R128, R128, R162.reuse, -R21 ;  /* 0x000000a280807223 */ /* 0x080fe20000000815 */
[----:B------:R-:W-:Y:S01]  /*e090*/  FFMA R130, R130, R162, -R161 ;  /* 0x000000a282827223 */ /* 0x000fe200000008a1 */
[----:B------:R-:W-:Y:S01]  /*e0a0*/  F2FP.F16.F32.PACK_AB R33, R173, R180 ;  /* 0x000000b4ad21723e */ /* 0x000fe200000000ff */
[----:B------:R-:W-:Y:S01]  /*e0b0*/  @!P3 FMUL R38, R38, 0.5 ;  /* 0x3f0000002626b820 */ /* 0x000fe20000400000 */
[-C--:B------:R-:W-:Y:S01]  /*e0c0*/  FFMA R129, R129, R162.reuse, -R21 ;  /* 0x000000a281817223 */ /* 0x080fe20000000815 */
[-C--:B------:R-:W-:Y:S01]  /*e0d0*/  FFMA R131, R131, R162.reuse, -R161 ;  /* 0x000000a283837223 */ /* 0x080fe200000008a1 */
[-C--:B------:R-:W-:Y:S01]  /*e0e0*/  FFMA R132, R132, R162.reuse, -R21 ;  /* 0x000000a284847223 */ /* 0x080fe20000000815 */
[----:B------:R-:W3:Y:S01]  /*e0f0*/  MUFU.EX2 R177, R38 ;  /* 0x0000002600b17308 */ /* 0x000ee20000000800 */
[----:B-1----:R-:W-:Y:S01]  /*e100*/  @!P5 FMUL R175, R175, R175 ;  /* 0x000000afafafd220 */ /* 0x002fe20000400000 */
[----:B------:R-:W-:Y:S01]  /*e110*/  FSETP.GEU.AND P5, PT, R40, -126, PT ;  /* 0xc2fc00002800780b */ /* 0x000fe20003fae000 */
[-C--:B------:R-:W-:Y:S01]  /*e120*/  FFMA R134, R134, R162.reuse, -R161 ;  /* 0x000000a286867223 */ /* 0x080fe200000008a1 */
[----:B------:R-:W-:Y:S01]  /*e130*/  @!P4 FMUL R39, R39, 0.5 ;  /* 0x3f0000002727c820 */ /* 0x000fe20000400000 */
[-C--:B------:R-:W-:Y:S01]  /*e140*/  FFMA R133, R133, R162.reuse, -R21 ;  /* 0x000000a285857223 */ /* 0x080fe20000000815 */
[-C--:B------:R-:W-:Y:S01]  /*e150*/  FFMA R135, R135, R162.reuse, -R161 ;  /* 0x000000a287877223 */ /* 0x080fe200000008a1 */
[----:B------:R-:W-:Y:S01]  /*e160*/  FFMA R136, R136, R162, -R21 ;  /* 0x000000a288887223 */ /* 0x000fe20000000815 */
[----:B------:R-:W1:Y:S01]  /*e170*/  MUFU.EX2 R182, R39 ;  /* 0x0000002700b67308 */ /* 0x000e620000000800 */
[----:B--2---:R-:W-:Y:S01]  /*e180*/  @!P6 FMUL R178, R178, R178 ;  /* 0x000000b2b2b2e220 */ /* 0x004fe20000400000 */
[----:B------:R-:W-:Y:S01]  /*e190*/  FSETP.GEU.AND P6, PT, R41, -126, PT ;  /* 0xc2fc00002900780b */ /* 0x000fe20003fce000 */
[-C--:B------:R-:W-:Y:S01]  /*e1a0*/  FFMA R138, R138, R162.reuse, -R161 ;  /* 0x000000a28a8a7223 */ /* 0x080fe200000008a1 */
[-C--:B------:R-:W-:Y:S01]  /*e1b0*/  FFMA R137, R137, R162.reuse, -R21 ;  /* 0x000000a289897223 */ /* 0x080fe20000000815 */
[-C--:B------:R-:W-:Y:S01]  /*e1c0*/  FFMA R139, R139, R162.reuse, -R161 ;  /* 0x000000a28b8b7223 */ /* 0x080fe200000008a1 */
[----:B------:R-:W-:Y:S01]  /*e1d0*/  F2FP.F16.F32.PACK_AB R34, R178, R175 ;  /* 0x000000afb222723e */ /* 0x000fe200000000ff */
[----:B------:R-:W-:Y:S01]  /*e1e0*/  @!P5 FMUL R40, R40, 0.5 ;  /* 0x3f0000002828d820 */ /* 0x000fe20000400000 */
[-C--:B------:R-:W-:Y:S01]  /*e1f0*/  FFMA R140, R140, R162.reuse, -R21 ;  /* 0x000000a28c8c7223 */ /* 0x080fe20000000815 */
[----:B---3--:R-:W-:Y:S01]  /*e200*/  @!P3 FMUL R177, R177, R177 ;  /* 0x000000b1b1b1b220 */ /* 0x008fe20000400000 */
[----:B------:R-:W-:Y:S01]  /*e210*/  FSETP.GEU.AND P3, PT, R42, -126, PT ;  /* 0xc2fc00002a00780b */ /* 0x000fe20003f6e000 */
[----:B------:R-:W2:Y:S01]  /*e220*/  MUFU.EX2 R183, R40 ;  /* 0x0000002800b77308 */ /* 0x000ea20000000800 */
[-C--:B------:R-:W-:Y:S01]  /*e230*/  FFMA R142, R142, R162.reuse, -R161 ;  /* 0x000000a28e8e7223 */ /* 0x080fe200000008a1 */
[-C--:B------:R-:W-:Y:S01]  /*e240*/  FFMA R141, R141, R162.reuse, -R21 ;  /* 0x000000a28d8d7223 */ /* 0x080fe20000000815 */
[-C--:B------:R-:W-:Y:S01]  /*e250*/  FFMA R143, R143, R162.reuse, -R161 ;  /* 0x000000a28f8f7223 */ /* 0x080fe200000008a1 */
[----:B------:R-:W-:Y:S01]  /*e260*/  @!P6 FMUL R41, R41, 0.5 ;  /* 0x3f0000002929e820 */ /* 0x000fe20000400000 */
[----:B------:R-:W-:Y:S01]  /*e270*/  FFMA R144, R144, R162, -R21 ;  /* 0x000000a290907223 */ /* 0x000fe20000000815 */
[----:B-1----:R-:W-:Y:S01]  /*e280*/  @!P4 FMUL R182, R182, R182 ;  /* 0x000000b6b6b6c220 */ /* 0x002fe20000400000 */
[----:B------:R-:W-:Y:S01]  /*e290*/  FSETP.GEU.AND P4, PT, R43, -126, PT ;  /* 0xc2fc00002b00780b */ /* 0x000fe20003f8e000 */
[----:B------:R-:W1:Y:S01]  /*e2a0*/  MUFU.EX2 R186, R41 ;  /* 0x0000002900ba7308 */ /* 0x000e620000000800 */
[-C--:B------:R-:W-:Y:S01]  /*e2b0*/  FFMA R146, R146, R162.reuse, -R161 ;  /* 0x000000a292927223 */ /* 0x080fe200000008a1 */
[-C--:B------:R-:W-:Y:S01]  /*e2c0*/  FFMA R145, R145, R162.reuse, -R21 ;  /* 0x000000a291917223 */ /* 0x080fe20000000815 */
[----:B------:R-:W-:Y:S01]  /*e2d0*/  F2FP.F16.F32.PACK_AB R35, R182, R177 ;  /* 0x000000b1b623723e */ /* 0x000fe200000000ff */
[----:B------:R-:W-:Y:S01]  /*e2e0*/  @!P3 FMUL R42, R42, 0.5 ;  /* 0x3f0000002a2ab820 */ /* 0x000fe20000400000 */
[-C--:B------:R-:W-:Y:S01]  /*e2f0*/  FFMA R147, R147, R162.reuse, -R161 ;  /* 0x000000a293937223 */ /* 0x080fe200000008a1 */
[-C--:B------:R-:W-:Y:S01]  /*e300*/  FFMA R148, R148, R162.reuse, -R21 ;  /* 0x000000a294947223 */ /* 0x080fe20000000815 */
[-CC-:B------:R-:W-:Y:S01]  /*e310*/  FFMA R150, R150, R162.reuse, -R161.reuse ;  /* 0x000000a296967223 */ /* 0x180fe200000008a1 */
[----:B------:R-:W3:Y:S01]  /*e320*/  MUFU.EX2 R188, R42 ;  /* 0x0000002a00bc7308 */ /* 0x000ee20000000800 */
[----:B--2---:R-:W-:Y:S01]  /*e330*/  @!P5 FMUL R183, R183, R183 ;  /* 0x000000b7b7b7d220 */ /* 0x004fe20000400000 */
[----:B------:R-:W-:Y:S01]  /*e340*/  FSETP.GEU.AND P5, PT, R44, -126, PT ;  /* 0xc2fc00002c00780b */ /* 0x000fe20003fae000 */
[----:B------:R-:W-:Y:S01]  /*e350*/  FFMA R151, R151, R162, -R161 ;  /* 0x000000a297977223 */ /* 0x000fe200000008a1 */
[----:B------:R-:W-:-:S04]  /*e360*/  @!P4 FMUL R43, R43, 0.5 ;  /* 0x3f0000002b2bc820 */ /* 0x000fc80000400000 */
[----:B------:R-:W2:Y:S01]  /*e370*/  MUFU.EX2 R179, R43 ;  /* 0x0000002b00b37308 */ /* 0x000ea20000000800 */
[----:B-1----:R-:W-:Y:S01]  /*e380*/  @!P6 FMUL R186, R186, R186 ;  /* 0x000000bababae220 */ /* 0x002fe20000400000 */
[----:B------:R-:W-:-:S05]  /*e390*/  FSETP.GEU.AND P6, PT, R45, -126, PT ;  /* 0xc2fc00002d00780b */ /* 0x000fca0003fce000 */
[----:B------:R-:W-:Y:S01]  /*e3a0*/  @!P5 FMUL R44, R44, 0.5 ;  /* 0x3f0000002c2cd820 */ /* 0x000fe20000400000 */
[----:B---3--:R-:W-:Y:S01]  /*e3b0*/  @!P3 FMUL R188, R188, R188 ;  /* 0x000000bcbcbcb220 */ /* 0x008fe20000400000 */
[----:B------:R-:W-:Y:S02]  /*e3c0*/  FSETP.GEU.AND P3, PT, R46, -126, PT ;  /* 0xc2fc00002e00780b */ /* 0x000fe40003f6e000 */
[----:B------:R-:W1:Y:S04]  /*e3d0*/  MUFU.EX2 R181, R44 ;  /* 0x0000002c00b57308 */ /* 0x000e680000000800 */
[----:B------:R-:W-:Y:S01]  /*e3e0*/  @!P6 FMUL R45, R45, 0.5 ;  /* 0x3f0000002d2de820 */ /* 0x000fe20000400000 */
[----:B--2---:R-:W-:Y:S01]  /*e3f0*/  @!P4 FMUL R179, R179, R179 ;  /* 0x000000b3b3b3c220 */ /* 0x004fe20000400000 */
[----:B------:R-:W-:-:S02]  /*e400*/  FSETP.GEU.AND P4, PT, R47, -126, PT ;  /* 0xc2fc00002f00780b */ /* 0x000fc40003f8e000 */
[----:B------:R-:W2:Y:S03]  /*e410*/  MUFU.EX2 R184, R45 ;  /* 0x0000002d00b87308 */ /* 0x000ea60000000800 */
[----:B------:R-:W-:-:S05]  /*e420*/  @!P3 FMUL R46, R46, 0.5 ;  /* 0x3f0000002e2eb820 */ /* 0x000fca0000400000 */
[----:B------:R-:W3:Y:S01]  /*e430*/  MUFU.EX2 R185, R46 ;  /* 0x0000002e00b97308 */ /* 0x000ee20000000800 */
[----:B-1----:R-:W-:Y:S01]  /*e440*/  @!P5 FMUL R181, R181, R181 ;  /* 0x000000b5b5b5d220 */ /* 0x002fe20000400000 */
[----:B------:R-:W-:Y:S01]  /*e450*/  FSETP.GEU.AND P5, PT, R48, -126, PT ;  /* 0xc2fc00003000780b */ /* 0x000fe20003fae000 */
[----:B------:R-:W-:-:S05]  /*e460*/  @!P4 FMUL R47, R47, 0.5 ;  /* 0x3f0000002f2fc820 */ /* 0x000fca0000400000 */
[----:B------:R-:W1:Y:S01]  /*e470*/  MUFU.EX2 R190, R47 ;  /* 0x0000002f00be7308 */ /* 0x000e620000000800 */
[----:B--2---:R-:W-:Y:S01]  /*e480*/  @!P6 FMUL R184, R184, R184 ;  /* 0x000000b8b8b8e220 */ /* 0x004fe20000400000 */
[----:B------:R-:W-:-:S05]  /*e490*/  FSETP.GEU.AND P6, PT, R49, -126, PT ;  /* 0xc2fc00003100780b */ /* 0x000fca0003fce000 */
[----:B------:R-:W-:Y:S01]  /*e4a0*/  @!P5 FMUL R48, R48, 0.5 ;  /* 0x3f0000003030d820 */ /* 0x000fe20000400000 */
[----:B---3--:R-:W-:Y:S01]  /*e4b0*/  @!P3 FMUL R185, R185, R185 ;  /* 0x000000b9b9b9b220 */ /* 0x008fe20000400000 */
[----:B------:R-:W-:Y:S02]  /*e4c0*/  FSETP.GEU.AND P3, PT, R50, -126, PT ;  /* 0xc2fc00003200780b */ /* 0x000fe40003f6e000 */
[----:B------:R-:W2:Y:S04]  /*e4d0*/  MUFU.EX2 R187, R48 ;  /* 0x0000003000bb7308 */ /* 0x000ea80000000800 */
[----:B------:R-:W-:Y:S01]  /*e4e0*/  @!P6 FMUL R49, R49, 0.5 ;  /* 0x3f0000003131e820 */ /* 0x000fe20000400000 */
[----:B-1----:R-:W-:Y:S01]  /*e4f0*/  @!P4 FMUL R190, R190, R190 ;  /* 0x000000bebebec220 */ /* 0x002fe20000400000 */
[----:B------:R-:W-:-:S02]  /*e500*/  FSETP.GEU.AND P4, PT, R51, -126, PT ;  /* 0xc2fc00003300780b */ /* 0x000fc40003f8e000 */
[----:B------:R-:W1:Y:S03]  /*e510*/  MUFU.EX2 R192, R49 ;  /* 0x0000003100c07308 */ /* 0x000e660000000800 */
[----:B------:R-:W-:-:S05]  /*e520*/  @!P3 FMUL R50, R50, 0.5 ;  /* 0x3f0000003232b820 */ /* 0x000fca0000400000 */
[----:B------:R-:W3:Y:S01]  /*e530*/  MUFU.EX2 R191, R50 ;  /* 0x0000003200bf7308 */ /* 0x000ee20000000800 */
[----:B--2---:R-:W-:Y:S01]  /*e540*/  @!P5 FMUL R187, R187, R187 ;  /* 0x000000bbbbbbd220 */ /* 0x004fe20000400000 */
[----:B------:R-:W-:Y:S01]  /*e550*/  FSETP.GEU.AND P5, PT, R52, -126, PT ;  /* 0xc2fc00003400780b */ /* 0x000fe20003fae000 */
[----:B------:R-:W-:-:S05]  /*e560*/  @!P4 FMUL R51, R51, 0.5 ;  /* 0x3f0000003333c820 */ /* 0x000fca0000400000 */
[----:B------:R-:W2:Y:S01]  /*e570*/  MUFU.EX2 R196, R51 ;  /* 0x0000003300c47308 */ /* 0x000ea20000000800 */
[----:B-1----:R-:W-:Y:S01]  /*e580*/  @!P6 FMUL R192, R192, R192 ;  /* 0x000000c0c0c0e220 */ /* 0x002fe20000400000 */
[----:B------:R-:W-:-:S04]  /*e590*/  FSETP.GEU.AND P6, PT, R53, -126, PT ;  /* 0xc2fc00003500780b */ /* 0x000fc80003fce000 */
[----:B------:R-:W-:Y:S01]  /*e5a0*/  F2FP.F16.F32.PACK_AB R36, R192, R187 ;  /* 0x000000bbc024723e */ /* 0x000fe200000000ff */
[----:B------:R-:W-:Y:S01]  /*e5b0*/  @!P5 FMUL R52, R52, 0.5 ;  /* 0x3f0000003434d820 */ /* 0x000fe20000400000 */
[----:B---3--:R-:W-:Y:S01]  /*e5c0*/  @!P3 FMUL R191, R191, R191 ;  /* 0x000000bfbfbfb220 */ /* 0x008fe20000400000 */
[----:B------:R-:W-:Y:S02]  /*e5d0*/  FSETP.GEU.AND P3, PT, R54, -126, PT ;  /* 0xc2fc00003600780b */ /* 0x000fe40003f6e000 */
[----:B------:R-:W1:Y:S04]  /*e5e0*/  MUFU.EX2 R198, R52 ;  /* 0x0000003400c67308 */ /* 0x000e680000000800 */
[----:B------:R-:W-:Y:S01]  /*e5f0*/  @!P6 FMUL R53, R53, 0.5 ;  /* 0x3f0000003535e820 */ /* 0x000fe20000400000 */
[----:B--2---:R-:W-:Y:S01]  /*e600*/  @!P4 FMUL R196, R196, R196 ;  /* 0x000000c4c4c4c220 */ /* 0x004fe20000400000 */
[----:B------:R-:W-:-:S02]  /*e610*/  FSETP.GEU.AND P4, PT, R55, -126, PT ;  /* 0xc2fc00003700780b */ /* 0x000fc40003f8e000 */
[----:B------:R-:W2:Y:S02]  /*e620*/  MUFU.EX2 R189, R53 ;  /* 0x0000003500bd7308 */ /* 0x000ea40000000800 */
[----:B------:R-:W-:Y:S01]  /*e630*/  F2FP.F16.F32.PACK_AB R37, R196, R191 ;  /* 0x000000bfc425723e */ /* 0x000fe200000000ff */
[----:B------:R-:W-:-:S05]  /*e640*/  @!P3 FMUL R54, R54, 0.5 ;  /* 0x3f0000003636b820 */ /* 0x000fca0000400000 */
[----:B------:R-:W3:Y:S01]  /*e650*/  MUFU.EX2 R193, R54 ;  /* 0x0000003600c17308 */ /* 0x000ee20000000800 */
[----:B-1----:R-:W-:Y:S01]  /*e660*/  @!P5 FMUL R198, R198, R198 ;  /* 0x000000c6c6c6d220 */ /* 0x002fe20000400000 */
[----:B------:R-:W-:Y:S01]  /*e670*/  FSETP.GEU.AND P5, PT, R56, -126, PT ;  /* 0xc2fc00003800780b */ /* 0x000fe20003fae000 */
[----:B------:R-:W-:-:S05]  /*e680*/  @!P4 FMUL R55, R55, 0.5 ;  /* 0x3f0000003737c820 */ /* 0x000fca0000400000 */
[----:B------:R-:W1:Y:S01]  /*e690*/  MUFU.EX2 R194, R55 ;  /* 0x0000003700c27308 */ /* 0x000e620000000800 */
[----:B--2---:R-:W-:Y:S01]  /*e6a0*/  @!P6 FMUL R189, R189, R189 ;  /* 0x000000bdbdbde220 */ /* 0x004fe20000400000 */
[----:B------:R-:W-:-:S04]  /*e6b0*/  FSETP.GEU.AND P6, PT, R57, -126, PT ;  /* 0xc2fc00003900780b */ /* 0x000fc80003fce000 */
[----:B------:R-:W-:Y:S01]  /*e6c0*/  F2FP.F16.F32.PACK_AB R38, R189, R198 ;  /* 0x000000c6bd26723e */ /* 0x000fe200000000ff */
[----:B------:R-:W-:Y:S01]  /*e6d0*/  @!P5 FMUL R56, R56, 0.5 ;  /* 0x3f0000003838d820 */ /* 0x000fe20000400000 */
[----:B---3--:R-:W-:Y:S01]  /*e6e0*/  @!P3 FMUL R193, R193, R193 ;  /* 0x000000c1c1c1b220 */ /* 0x008fe20000400000 */
[----:B------:R-:W-:Y:S02]  /*e6f0*/  FSETP.GEU.AND P3, PT, R58, -126, PT ;  /* 0xc2fc00003a00780b */ /* 0x000fe40003f6e000 */
[----:B------:R-:W2:Y:S04]  /*e700*/  MUFU.EX2 R195, R56 ;  /* 0x0000003800c37308 */ /* 0x000ea80000000800 */
[----:B------:R-:W-:Y:S01]  /*e710*/  @!P6 FMUL R57, R57, 0.5 ;  /* 0x3f0000003939e820 */ /* 0x000fe20000400000 */
[----:B-1----:R-:W-:Y:S01]  /*e720*/  @!P4 FMUL R194, R194, R194 ;  /* 0x000000c2c2c2c220 */ /* 0x002fe20000400000 */
[----:B------:R-:W-:-:S02]  /*e730*/  FSETP.GEU.AND P4, PT, R59, -126, PT ;  /* 0xc2fc00003b00780b */ /* 0x000fc40003f8e000 */
[----:B------:R-:W1:Y:S02]  /*e740*/  MUFU.EX2 R200, R57 ;  /* 0x0000003900c87308 */ /* 0x000e640000000800 */
[----:B------:R-:W-:Y:S01]  /*e750*/  F2FP.F16.F32.PACK_AB R39, R194, R193 ;  /* 0x000000c1c227723e */ /* 0x000fe200000000ff */
        /* <DEDUP_REMOVED lines=48> */
[----:B------:R1:W3:Y:S04]  /*ea60*/  MUFU.EX2 R70, R22 ;  /* 0x0000001600467308 */ /* 0x0002e80000000800 */
[----:B------:R-:W-:Y:S01]  /*ea70*/  @!P6 FMUL R23, R23, 0.5 ;  /* 0x3f0000001717e820 */ /* 0x000fe20000400000 */
[----:B--2---:R-:W-:Y:S01]  /*ea80*/  @!P4 FMUL R69, R69, R69 ;  /* 0x000000454545c220 */ /* 0x004fe20000400000 */
[----:B------:R-:W-:-:S02]  /*ea90*/  FSETP.GEU.AND P4, PT, R71, -126, PT ;  /* 0xc2fc00004700780b */ /* 0x000fc40003f8e000 */
[----:B------:R2:W4:Y:S01]  /*eaa0*/  MUFU.EX2 R205, R23 ;  /* 0x0000001700cd7308 */ /* 0x0005220000000800 */
[----:B-1----:R-:W-:Y:S01]  /*eab0*/  FFMA R22, R73, R162, -R21 ;  /* 0x000000a249167223 */ /* 0x002fe20000000815 */
[----:B------:R-:W-:Y:S01]  /*eac0*/  F2FP.F16.F32.PACK_AB R45, R69, R68 ;  /* 0x00000044452d723e */ /* 0x000fe200000000ff */
[----:B------:R-:W-:-:S05]  /*ead0*/  @!P3 FMUL R24, R24, 0.5 ;  /* 0x3f0000001818b820 */ /* 0x000fca0000400000 */
[----:B------:R1:W5:Y:S01]  /*eae0*/  MUFU.EX2 R72, R24 ;  /* 0x0000001800487308 */ /* 0x0003620000000800 */
[----:B---3--:R-:W-:Y:S01]  /*eaf0*/  @!P5 FMUL R70, R70, R70 ;  /* 0x000000464646d220 */ /* 0x008fe20000400000 */
[----:B------:R-:W-:Y:S01]  /*eb00*/  FSETP.GEU.AND P5, PT, R25, -126, PT ;  /* 0xc2fc00001900780b */ /* 0x000fe20003fae000 */
[----:B--2---:R-:W-:Y:S01]  /*eb10*/  FFMA R23, R74, R162, -R161 ;  /* 0x000000a24a177223 */ /* 0x004fe200000008a1 */
[----:B------:R-:W-:-:S04]  /*eb20*/  @!P4 FMUL R71, R71, 0.5 ;  /* 0x3f0000004747c820 */ /* 0x000fc80000400000 */
[----:B------:R-:W2:Y:S01]  /*eb30*/  MUFU.EX2 R73, R71 ;  /* 0x0000004700497308 */ /* 0x000ea20000000800 */
[----:B----4-:R-:W-:Y:S01]  /*eb40*/  @!P6 FMUL R205, R205, R205 ;  /* 0x000000cdcdcde220 */ /* 0x010fe20000400000 */
[----:B------:R-:W-:Y:S01]  /*eb50*/  FSETP.GEU.AND P6, PT, R22, -126, PT ;  /* 0xc2fc00001600780b */ /* 0x000fe20003fce000 */
[----:B-1----:R-:W-:-:S03]  /*eb60*/  FFMA R24, R76, R162, -R21 ;  /* 0x000000a24c187223 */ /* 0x002fc60000000815 */
[----:B------:R-:W-:Y:S01]  /*eb70*/  F2FP.F16.F32.PACK_AB R46, R205, R70 ;  /* 0x00000046cd2e723e */ /* 0x000fe200000000ff */
[----:B------:R-:W-:Y:S01]  /*eb80*/  @!P5 FMUL R25, R25, 0.5 ;  /* 0x3f0000001919d820 */ /* 0x000fe20000400000 */
[----:B-----5:R-:W-:Y:S01]  /*eb90*/  @!P3 FMUL R72, R72, R72 ;  /* 0x000000484848b220 */ /* 0x020fe20000400000 */
        /* <DEDUP_REMOVED lines=11> */
[----:B------:R-:W-:Y:S02]  /*ec50*/  FSETP.GEU.AND P5, PT, R24, -126, PT ;  /* 0xc2fc00001800780b */ /* 0x000fe40003fae000 */
[----:B--2---:R-:W-:Y:S01]  /*ec60*/  LEA R22, R17, UR14, 0x9 ;  /* 0x0000000e11167c11 */ /* 0x004fe2000f8e48ff */
[----:B------:R-:W-:-:S03]  /*ec70*/  @!P4 FMUL R26, R26, 0.5 ;  /* 0x3f0000001a1ac820 */ /* 0x000fc60000400000 */
[----:B------:R-:W-:Y:S01]  /*ec80*/  R2UR UR6, R22 ;  /* 0x00000000160672ca */ /* 0x000fe200000e0000 */
[----:B----4-:R-:W-:Y:S01]  /*ec90*/  @!P6 FMUL R75, R75, R75 ;  /* 0x0000004b4b4be220 */ /* 0x010fe20000400000 */
[----:B------:R-:W-:Y:S01]  /*eca0*/  FSETP.GEU.AND P6, PT, R25, -126, PT ;  /* 0xc2fc00001900780b */ /* 0x000fe20003fce000 */
[----:B-1----:R-:W-:Y:S01]  /*ecb0*/  IMAD.MOV.U32 R23, RZ, RZ, -0x3ffffff0 ;  /* 0xc0000010ff177424 */ /* 0x002fe200078e00ff */
[----:B------:R1:W2:Y:S02]  /*ecc0*/  MUFU.EX2 R77, R26 ;  /* 0x0000001a004d7308 */ /* 0x0002a40000000800 */
[----:B------:R-:W-:Y:S01]  /*ecd0*/  F2FP.F16.F32.PACK_AB R48, R75, R74 ;  /* 0x0000004a4b30723e */ /* 0x000fe200000000ff */
[----:B------:R-:W-:Y:S01]  /*ece0*/  @!P5 FMUL R24, R24, 0.5 ;  /* 0x3f0000001818d820 */ /* 0x000fe20000400000 */
[----:B------:R-:W-:Y:S01]  /*ecf0*/  R2UR UR7, R23 ;  /* 0x00000000170772ca */ /* 0x000fe200000e0000 */
[----:B-----5:R-:W-:Y:S01]  /*ed00*/  @!P3 FMUL R76, R76, R76 ;  /* 0x0000004c4c4cb220 */ /* 0x020fe20000400000 */
[----:B------:R-:W-:-:S02]  /*ed10*/  FSETP.GEU.AND P3, PT, R28, -126, PT ;  /* 0xc2fc00001c00780b */ /* 0x000fc40003f6e000 */
[----:B------:R3:W4:Y:S01]  /*ed20*/  MUFU.EX2 R78, R24 ;  /* 0x00000018004e7308 */ /* 0x0007220000000800 */
[----:B-1----:R-:W-:Y:S01]  /*ed30*/  F2FP.F16.F32.PACK_AB R26, R169, R172 ;  /* 0x000000aca91a723e */ /* 0x002fe200000000ff */
[----:B------:R-:W-:Y:S01]  /*ed40*/  FADD R172, R15, R172 ;  /* 0x000000ac0fac7221 */ /* 0x000fe20000000000 */
[----:B------:R-:W-:-:S03]  /*ed50*/  @!P6 FMUL R25, R25, 0.5 ;  /* 0x3f0000001919e820 */ /* 0x000fc60000400000 */
[----:B------:R-:W-:Y:S02]  /*ed60*/  FADD R169, R172, R169 ;  /* 0x000000a9aca97221 */ /* 0x000fe40000000000 */
[----:B------:R1:W5:Y:S01]  /*ed70*/  MUFU.EX2 R79, R25 ;  /* 0x00000019004f7308 */ /* 0x0003620000000800 */
[----:B---3--:R-:W-:Y:S01]  /*ed80*/  F2FP.F16.F32.PACK_AB R24, R168, R163 ;  /* 0x000000a3a818723e */ /* 0x008fe200000000ff */
[----:B--2---:R-:W-:Y:S01]  /*ed90*/  @!P4 FMUL R77, R77, R77 ;  /* 0x0000004d4d4dc220 */ /* 0x004fe20000400000 */
[----:B------:R-:W-:Y:S01]  /*eda0*/  FSETP.GEU.AND P4, PT, R29, -126, PT ;  /* 0xc2fc00001d00780b */ /* 0x000fe20003f8e000 */
[----:B------:R-:W-:Y:S01]  /*edb0*/  @!P3 FMUL R28, R28, 0.5 ;  /* 0x3f0000001c1cb820 */ /* 0x000fe20000400000 */
[----:B------:R-:W-:Y:S02]  /*edc0*/  FADD R176, R169, R176 ;  /* 0x000000b0a9b07221 */ /* 0x000fe40000000000 */
[----:B------:R-:W-:Y:S01]  /*edd0*/  F2FP.F16.F32.PACK_AB R49, R77, R76 ;  /* 0x0000004c4d31723e */ /* 0x000fe200000000ff */
[----:B------:R2:W3:Y:S01]  /*ede0*/  MUFU.EX2 R23, R28 ;  /* 0x0000001c00177308 */ /* 0x0004e20000000800 */
[----:B-1----:R-:W-:Y:S01]  /*edf0*/  F2FP.F16.F32.PACK_AB R25, R170, R165 ;  /* 0x000000a5aa19723e */ /* 0x002fe200000000ff */
[----:B----4-:R-:W-:Y:S01]  /*ee00*/  @!P5 FMUL R78, R78, R78 ;  /* 0x0000004e4e4ed220 */ /* 0x010fe20000400000 */
[----:B------:R-:W-:Y:S01]  /*ee10*/  FSETP.GEU.AND P5, PT, R30, -126, PT ;  /* 0xc2fc00001e00780b */ /* 0x000fe20003fae000 */
[----:B------:R-:W-:Y:S01]  /*ee20*/  FFMA R165, R166, R13, R165 ;  /* 0x0000000da6a57223 */ /* 0x000fe200000000a5 */
[----:B------:R-:W-:Y:S01]  /*ee30*/  WARPGROUP.ARRIVE ;  /* 0x00000000000079c5 */ /* 0x000fe20000000000 */
[----:B------:R-:W-:-:S02]  /*ee40*/  FADD R176, R176, R167 ;  /* 0x000000a7b0b07221 */ /* 0x000fc40000000000 */
[----:B------:R-:W-:Y:S01]  /*ee50*/  @!P4 FMUL R29, R29, 0.5 ;  /* 0x3f0000001d1dc820 */ /* 0x000fe20000400000 */
[----:B-----5:R-:W-:Y:S01]  /*ee60*/  @!P6 FMUL R79, R79, R79 ;  /* 0x0000004f4f4fe220 */ /* 0x020fe20000400000 */
[----:B------:R-:W-:Y:S01]  /*ee70*/  FSETP.GEU.AND P6, PT, R31, -126, PT ;  /* 0xc2fc00001f00780b */ /* 0x000fe20003fce000 */
[----:B------:R-:W-:Y:S01]  /*ee80*/  HGMMA.64x16x16.F32 R152, R24, gdesc[UR4].tnspB, R152, gsb0 ;  /* 0x4020000418987df0 */ /* 0x000fe20008000898 */
[----:B------:R1:W4:Y:S01]  /*ee90*/  MUFU.EX2 R80, R29 ;  /* 0x0000001d00507308 */ /* 0x0003220000000800 */
[----:B--2---:R-:W-:Y:S01]  /*eea0*/  F2FP.F16.F32.PACK_AB R28, R186, R183 ;  /* 0x000000b7ba1c723e */ /* 0x004fe200000000ff */
[----:B------:R-:W-:Y:S01]  /*eeb0*/  FADD R170, R165, R170 ;  /* 0x000000aaa5aa7221 */ /* 0x000fe20000000000 */
[----:B------:R-:W-:Y:S01]  /*eec0*/  F2FP.F16.F32.PACK_AB R50, R79, R78 ;  /* 0x0000004e4f32723e */ /* 0x000fe200000000ff */
[----:B------:R-:W-:Y:S01]  /*eed0*/  @!P5 FMUL R30, R30, 0.5 ;  /* 0x3f0000001e1ed820 */ /* 0x000fe20000400000 */
[----:B---3--:R-:W-:Y:S01]  /*eee0*/  @!P3 FMUL R23, R23, R23 ;  /* 0x000000171717b220 */ /* 0x008fe20000400000 */
[----:B------:R-:W-:Y:S01]  /*eef0*/  FSETP.GEU.AND P3, PT, R81, -126, PT ;  /* 0xc2fc00005100780b */ /* 0x000fe20003f6e000 */
[----:B------:R-:W-:Y:S01]  /*ef00*/  FADD R171, R170, R171 ;  /* 0x000000abaaab7221 */ /* 0x000fe20000000000 */
[----:B------:R-:W-:Y:S01]  /*ef10*/  FADD R175, R176, R175 ;  /* 0x000000afb0af7221 */ /* 0x000fe20000000000 */
[----:B-1----:R-:W-:-:S02]  /*ef20*/  F2FP.F16.F32.PACK_AB R29, R179, R188 ;  /* 0x000000bcb31d723e */ /* 0x002fc400000000ff */
[----:B------:R-:W-:Y:S01]  /*ef30*/  @!P6 FMUL R31, R31, 0.5 ;  /* 0x3f0000001f1fe820 */ /* 0x000fe20000400000 */
[----:B------:R-:W-:Y:S01]  /*ef40*/  FADD R171, R171, R174 ;  /* 0x000000aeabab7221 */ /* 0x000fe20000000000 */
[----:B------:R-:W-:-:S03]  /*ef50*/  FADD R178, R175, R178 ;  /* 0x000000b2afb27221 */ /* 0x000fc60000000000 */
[----:B------:R-:W-:Y:S01]  /*ef60*/  FADD R180, R171, R180 ;  /* 0x000000b4abb47221 */ /* 0x000fe20000000000 */
[----:B----4-:R-:W-:Y:S01]  /*ef70*/  @!P4 FMUL R80, R80, R80 ;  /* 0x000000505050c220 */ /* 0x010fe20000400000 */
[----:B------:R-:W-:Y:S01]  /*ef80*/  FSETP.GEU.AND P4, PT, R82, -126, PT ;  /* 0xc2fc00005200780b */ /* 0x000fe20003f8e000 */
[----:B------:R-:W-:Y:S01]  /*ef90*/  @!P3 FMUL R81, R81, 0.5 ;  /* 0x3f0000005151b820 */ /* 0x000fe20000400000 */
[----:B------:R-:W-:Y:S01]  /*efa0*/  FADD R180, R180, R173 ;  /* 0x000000adb4b47221 */ /* 0x000fe20000000000 */
[----:B------:R-:W-:Y:S01]  /*efb0*/  FADD R183, R178, R183 ;  /* 0x000000b7b2b77221 */ /* 0x000fe20000000000 */
[----:B------:R-:W-:Y:S02]  /*efc0*/  F2FP.F16.F32.PACK_AB R51, R80, R23 ;  /* 0x000000175033723e */ /* 0x000fe400000000ff */
[----:B------:R-:W-:Y:S01]  /*efd0*/  FADD R177, R180, R177 ;  /* 0x000000b1b4b17221 */ /* 0x000fe20000000000 */
[----:B------:R-:W1:Y:S01]  /*efe0*/  MUFU.EX2 R81, R81 ;  /* 0x0000005100517308 */ /* 0x000e620000000800 */
[----:B------:R-:W-:-:S02]  /*eff0*/  FADD R186, R183, R186 ;  /* 0x000000bab7ba7221 */ /* 0x000fc40000000000 */
[----:B------:R-:W-:-:S03]  /*f000*/  FADD R177, R177, R182 ;  /* 0x000000b6b1b17221 */ /* 0x000fc60000000000 */
[----:B------:R-:W-:Y:S01]  /*f010*/  @!P4 FMUL R82, R82, 0.5 ;  /* 0x3f0000005252c820 */ /* 0x000fe20000400000 */
[----:B------:R-:W-:-:S04]  /*f020*/  FADD R188, R177, R188 ;  /* 0x000000bcb1bc7221 */ /* 0x000fc80000000000 */
[----:B------:R-:W-:Y:S01]  /*f030*/  FADD R188, R188, R179 ;  /* 0x000000b3bcbc7221 */ /* 0x000fe20000000000 */
[----:B------:R-:W2:Y:S01]  /*f040*/  MUFU.EX2 R82, R82 ;  /* 0x0000005200527308 */ /* 0x000ea20000000800 */
[----:B------:R-:W-:Y:S02]  /*f050*/  WARPGROUP.DEPBAR.LE gsb0, 0x0 ;  /* 0x00008000000079c5 */ /* 0x000fe40000010000 */
[----:B------:R-:W-:Y:S01]  /*f060*/  IMAD.MOV.U32 R25, RZ, RZ, -0x3ffffff0 ;  /* 0xc0000010ff197424 */ /* 0x000fe200078e00ff */
[----:B------:R-:W-:Y:S01]  /*f070*/  IADD3 R24, R22, 0x20, RZ ;  /* 0x0000002016187810 */ /* 0x000fe20007ffe0ff */
[----:B------:R-:W-:-:S03]  /*f080*/  WARPGROUP.ARRIVE ;  /* 0x00000000000079c5 */ /* 0x000fc60000000000 */
[----:B------:R3:W4:Y:S01]  /*f090*/  MUFU.EX2 R26, R30 ;  /* 0x0000001e001a7308 */ /* 0x0007220000000800 */
[----:B-1----:R-:W-:Y:S01]  /*f0a0*/  @!P3 FMUL R81, R81, R81 ;  /* 0x000000515151b220 */ /* 0x002fe20000400000 */
[----:B------:R-:W-:Y:S01]  /*f0b0*/  R2UR UR6, R24 ;  /* 0x00000000180672ca */ /* 0x000fe200000e0000 */
[----:B------:R-:W-:Y:S01]  /*f0c0*/  VIADD R24, R22, 0x40 ;  /* 0x0000004016187836 */ /* 0x000fe20000000000 */
[----:B------:R-:W-:Y:S02]  /*f0d0*/  R2UR UR7, R25 ;  /* 0x00000000190772ca */ /* 0x000fe400000e0000 */
[----:B------:R-:W-:Y:S02]  /*f0e0*/  MOV R25, 0xc0000010 ;  /* 0xc000001000197802 */ /* 0x000fe40000000f00 */
[----:B------:R1:W5:Y:S01]  /*f0f0*/  MUFU.EX2 R27, R31 ;  /* 0x0000001f001b7308 */ /* 0x0003620000000800 */
[----:B---3--:R-:W-:Y:S01]  /*f100*/  F2FP.F16.F32.PACK_AB R30, R184, R181 ;  /* 0x000000b5b81e723e */ /* 0x008fe200000000ff */
[----:B--2---:R-:W-:Y:S01]  /*f110*/  @!P4 FMUL R82, R82, R82 ;  /* 0x000000525252c220 */ /* 0x004fe20000400000 */
[----:B------:R-:W-:-:S04]  /*f120*/  FADD R181, R186, R181 ;  /* 0x000000b5bab57221 */ /* 0x000fc80000000000 */
[----:B------:R-:W-:Y:S01]  /*f130*/  F2FP.F16.F32.PACK_AB R53, R82, R81 ;  /* 0x000000515235723e */ /* 0x000fe200000000ff */
[----:B------:R-:W-:Y:S01]  /*f140*/  FADD R184, R181, R184 ;  /* 0x000000b8b5b87221 */ /* 0x000fe20000000000 */
[----:B------:R-:W-:Y:S01]  /*f150*/  HGMMA.64x16x16.F32 R152, R32, gdesc[UR4].tnspB, R152, gsb0 ;  /* 0x4020000420987df0 */ /* 0x000fe20008000898 */
[----:B------:R-:W-:Y:S01]  /*f160*/  R2UR UR6, R24 ;  /* 0x00000000180672ca */ /* 0x000fe200000e0000 */
[----:B------:R-:W-:Y:S01]  /*f170*/  VIADD R24, R22, 0x60 ;  /* 0x0000006016187836 */ /* 0x000fe20000000000 */
[----:B------:R-:W-:Y:S01]  /*f180*/  R2UR UR7, R25 ;  /* 0x00000000190772ca */ /* 0x000fe200000e0000 */
[----:B------:R-:W-:Y:S01]  /*f190*/  IMAD.MOV.U32 R25, RZ, RZ, -0x3ffffff0 ;  /* 0xc0000010ff197424 */ /* 0x000fe200078e00ff */
[----:B-1----:R-:W-:Y:S01]  /*f1a0*/  F2FP.F16.F32.PACK_AB R31, R190, R185 ;  /* 0x000000b9be1f723e */ /* 0x002fe200000000ff */
[----:B----4-:R-:W-:Y:S01]  /*f1b0*/  @!P5 FMUL R26, R26, R26 ;  /* 0x0000001a1a1ad220 */ /* 0x010fe20000400000 */
[----:B------:R-:W-:Y:S01]  /*f1c0*/  FSETP.GEU.AND P5, PT, R84, -126, PT ;  /* 0xc2fc00005400780b */ /* 0x000fe20003fae000 */
[----:B-----5:R-:W-:Y:S01]  /*f1d0*/  @!P6 FMUL R27, R27, R27 ;  /* 0x0000001b1b1be220 */ /* 0x020fe20000400000 */
[----:B------:R-:W-:Y:S01]  /*f1e0*/  FSETP.GEU.AND P6, PT, R85, -126, PT ;  /* 0xc2fc00005500780b */ /* 0x000fe20003fce000 */
[----:B------:R-:W-:Y:S01]  /*f1f0*/  FADD R185, R188, R185 ;  /* 0x000000b9bcb97221 */ /* 0x000fe20000000000 */
[----:B------:R-:W-:-:S02]  /*f200*/  FADD R187, R184, R187 ;  /* 0x000000bbb8bb7221 */ /* 0x000fc40000000000 */
[----:B------:R-:W-:Y:S01]  /*f210*/  F2FP.F16.F32.PACK_AB R52, R27, R26 ;  /* 0x0000001a1b34723e */ /* 0x000fe200000000ff */
[----:B------:R-:W-:Y:S01]  /*f220*/  FADD R190, R185, R190 ;  /* 0x000000beb9be7221 */ /* 0x000fe20000000000 */
[----:B------:R-:W-:-:S03]  /*f230*/  FADD R187, R187, R192 ;  /* 0x000000c0bbbb7221 */ /* 0x000fc60000000000 */
[----:B------:R-:W-:Y:S01]  /*f240*/  FADD R191, R190, R191 ;  /* 0x000000bfbebf7221 */ /* 0x000fe20000000000 */
[----:B------:R-:W-:Y:S01]  /*f250*/  FADD R198, R187, R198 ;  /* 0x000000c6bbc67221 */ /* 0x000fe20000000000 */
[----:B------:R-:W-:Y:S02]  /*f260*/  @!P5 FMUL R84, R84, 0.5 ;  /* 0x3f0000005454d820 */ /* 0x000fe40000400000 */
[----:B------:R-:W-:Y:S01]  /*f270*/  @!P6 FMUL R85, R85, 0.5 ;  /* 0x3f0000005555e820 */ /* 0x000fe20000400000 */
[----:B------:R-:W-:Y:S01]  /*f280*/  FADD R196, R191, R196 ;  /* 0x000000c4bfc47221 */ /* 0x000fe20000000000 */
[----:B------:R-:W-:-:S03]  /*f290*/  FADD R198, R198, R189 ;  /* 0x000000bdc6c67221 */ /* 0x000fc60000000000 */
[----:B------:R-:W-:Y:S01]  /*f2a0*/  FADD R193, R196, R193 ;  /* 0x000000c1c4c17221 */ /* 0x000fe20000000000 */
[----:B------:R-:W-:-:S03]  /*f2b0*/  FADD R195, R198, R195 ;  /* 0x000000c3c6c37221 */ /* 0x000fc60000000000 */
[----:B------:R-:W-:Y:S01]  /*f2c0*/  FADD R194, R193, R194 ;  /* 0x000000c2c1c27221 */ /* 0x000fe20000000000 */
[----:B------:R-:W-:-:S03]  /*f2d0*/  FADD R195, R195, R200 ;  /* 0x000000c8c3c37221 */ /* 0x000fc60000000000 */
[----:B------:R-:W-:Y:S01]  /*f2e0*/  FADD R197, R194, R197 ;  /* 0x000000c5c2c57221 */ /* 0x000fe20000000000 */
[----:B------:R-:W-:-:S03]  /*f2f0*/  FADD R204, R195, R204 ;  /* 0x000000ccc3cc7221 */ /* 0x000fc60000000000 */
[----:B------:R-:W-:Y:S01]  /*f300*/  FADD R202, R197, R202 ;  /* 0x000000cac5ca7221 */ /* 0x000fe20000000000 */
[----:B------:R-:W-:Y:S01]  /*f310*/  FADD R204, R204, R199 ;  /* 0x000000c7cccc7221 */ /* 0x000fe20000000000 */
[----:B------:R-:W-:Y:S02]  /*f320*/  WARPGROUP.DEPBAR.LE gsb0, 0x0 ;  /* 0x00008000000079c5 */ /* 0x000fe40000010000 */
[----:B------:R-:W-:Y:S01]  /*f330*/  WARPGROUP.ARRIVE ;  /* 0x00000000000079c5 */ /* 0x000fe20000000000 */
[-CC-:B------:R-:W-:Y:S01]  /*f340*/  FFMA R33, R86, R162.reuse, -R161.reuse ;  /* 0x000000a256217223 */ /* 0x180fe200000008a1 */
[-CC-:B------:R-:W-:Y:S01]  /*f350*/  FFMA R34, R87, R162.reuse, -R161.reuse ;  /* 0x000000a257227223 */ /* 0x180fe200000008a1 */
[----:B------:R1:W2:Y:S01]  /*f360*/  MUFU.EX2 R35, R84 ;  /* 0x0000005400237308 */ /* 0x0002a20000000800 */
[-C--:B------:R-:W-:Y:S01]  /*f370*/  FFMA R86, R115, R162.reuse, -R161 ;  /* 0x000000a273567223 */ /* 0x080fe200000008a1 */
[----:B------:R-:W-:Y:S01]  /*f380*/  FADD R201, R202, R201 ;  /* 0x000000c9cac97221 */ /* 0x000fe20000000000 */
[----:B------:R-:W-:Y:S01]  /*f390*/  HGMMA.64x16x16.F32 R152, R28, gdesc[UR4].tnspB, R152, gsb0 ;  /* 0x402000041c987df0 */ /* 0x000fe20008000898 */
[----:B------:R-:W-:Y:S01]  /*f3a0*/  R2UR UR6, R24 ;  /* 0x00000000180672ca */ /* 0x000fe200000e0000 */
[----:B------:R-:W-:Y:S01]  /*f3b0*/  FADD R203, R204, R203 ;  /* 0x000000cbcccb7221 */ /* 0x000fe20000000000 */
[----:B------:R-:W-:Y:S01]  /*f3c0*/  R2UR UR7, R25 ;  /* 0x00000000190772ca */ /* 0x000fe200000e0000 */
[----:B------:R-:W-:Y:S01]  /*f3d0*/  IMAD.MOV.U32 R25, RZ, RZ, -0x3ffffff0 ;  /* 0xc0000010ff197424 */ /* 0x000fe200078e00ff */
[----:B------:R-:W-:Y:S01]  /*f3e0*/  FSETP.GEU.AND P3, PT, R33, -126, PT ;  /* 0xc2fc00002100780b */ /* 0x000fe20003f6e000 */
[----:B------:R3:W4:Y:S01]  /*f3f0*/  MUFU.EX2 R32, R85 ;  /* 0x0000005500207308 */ /* 0x0007220000000800 */
[----:B------:R-:W-:Y:S01]  /*f400*/  FSETP.GEU.AND P4, PT, R34, -126, PT ;  /* 0xc2fc00002200780b */ /* 0x000fe20003f8e000 */
[-C--:B-1----:R-:W-:Y:S01]  /*f410*/  FFMA R84, R96, R162.reuse, -R21 ;  /* 0x000000a260547223 */ /* 0x082fe20000000815 */
[----:B------:R-:W-:Y:S01]  /*f420*/  IADD3 R24, R22, 0x80, RZ ;  /* 0x0000008016187810 */ /* 0x000fe20007ffe0ff */
[----:B------:R-:W-:Y:S01]  /*f430*/  FADD R201, R201, R206 ;  /* 0x000000cec9c97221 */ /* 0x000fe20000000000 */
[----:B------:R-:W-:Y:S01]  /*f440*/  FADD R203, R203, R208 ;  /* 0x000000d0cbcb7221 */ /* 0x000fe20000000000 */
[----:B--2---:R-:W-:Y:S01]  /*f450*/  @!P5 FMUL R35, R35, R35 ;  /* 0x000000232323d220 */ /* 0x004fe20000400000 */
[----:B------:R-:W-:Y:S01]  /*f460*/  FSETP.GEU.AND P5, PT, R83, -126, PT ;  /* 0xc2fc00005300780b */ /* 0x000fe20003fae000 */
[----:B---3--:R-:W-:Y:S01]  /*f470*/  FFMA R85, R106, R162, -R161 ;  /* 0x000000a26a557223 */ /* 0x008fe200000008a1 */
[----:B------:R-:W-:-:S03]  /*f480*/  FADD R68, R201, R68 ;  /* 0x00000044c9447221 */ /* 0x000fc60000000000 */
[----:B------:R-:W-:Y:S02]  /*f490*/  @!P3 FMUL R33, R33, 0.5 ;  /* 0x3f0000002121b820 */ /* 0x000fe40000400000 */
[----:B------:R-:W-:Y:S01]  /*f4a0*/  @!P4 FMUL R34, R34, 0.5 ;  /* 0x3f0000002222c820 */ /* 0x000fe20000400000 */
[----:B----4-:R-:W-:-:S03]  /*f4b0*/  @!P6 FMUL R32, R32, R32 ;  /* 0x000000202020e220 */ /* 0x010fc60000400000 */
[----:B------:R-:W1:Y:S01]  /*f4c0*/  MUFU.EX2 R33, R33 ;  /* 0x0000002100217308 */ /* 0x000e620000000800 */
[----:B------:R-:W-:Y:S01]  /*f4d0*/  FSETP.GEU.AND P6, PT, R89, -126, PT ;  /* 0xc2fc00005900780b */ /* 0x000fe20003fce000 */
[----:B------:R-:W-:Y:S01]  /*f4e0*/  @!P5 FMUL R83, R83, 0.5 ;  /* 0x3f0000005353d820 */ /* 0x000fe20000400000 */
[----:B------:R-:W-:-:S05]  /*f4f0*/  F2FP.F16.F32.PACK_AB R54, R32, R35 ;  /* 0x000000232036723e */ /* 0x000fca00000000ff */
[----:B------:R-:W2:Y:S06]  /*f500*/  MUFU.EX2 R34, R34 ;  /* 0x0000002200227308 */ /* 0x000eac0000000800 */
[----:B------:R-:W-:Y:S02]  /*f510*/  @!P6 FMUL R89, R89, 0.5 ;  /* 0x3f0000005959e820 */ /* 0x000fe40000400000 */
[----:B------:R-:W3:Y:S01]  /*f520*/  MUFU.EX2 R83, R83 ;  /* 0x0000005300537308 */ /* 0x000ee20000000800 */
[----:B-1----:R-:W-:Y:S01]  /*f530*/  @!P3 FMUL R33, R33, R33 ;  /* 0x000000212121b220 */ /* 0x002fe20000400000 */
[----:B------:R-:W-:-:S02]  /*f540*/  WARPGROUP.DEPBAR.LE gsb0, 0x0 ;  /* 0x00008000000079c5 */ /* 0x000fc40000010000 */
[----:B------:R-:W-:Y:S01]  /*f550*/  WARPGROUP.ARRIVE ;  /* 0x00000000000079c5 */ /* 0x000fe20000000000 */
[-C--:B------:R-:W-:Y:S01]  /*f560*/  FFMA R30, R91, R162.reuse, -R161 ;  /* 0x000000a25b1e7223 */ /* 0x080fe200000008a1 */
[----:B------:R-:W-:Y:S01]  /*f570*/  FSETP.GEU.AND P3, PT, R90, -126, PT ;  /* 0xc2fc00005a00780b */ /* 0x000fe20003f6e000 */
[----:B------:R-:W-:Y:S01]  /*f580*/  FFMA R31, R92, R162, -R21 ;  /* 0x000000a25c1f7223 */ /* 0x000fe20000000815 */
[----:B------:R-:W1:Y:S01]  /*f590*/  MUFU.EX2 R28, R89 ;  /* 0x00000059001c7308 */ /* 0x000e620000000800 */
[----:B--2---:R-:W-:Y:S01]  /*f5a0*/  @!P4 FMUL R34, R34, R34 ;  /* 0x000000222222c220 */ /* 0x004fe20000400000 */
[----:B------:R-:W-:Y:S01]  /*f5b0*/  HGMMA.64x16x16.F32 R152, R36, gdesc[UR4].tnspB, R152, gsb0 ;  /* 0x4020000424987df0 */ /* 0x000fe20008000898 */
[----:B------:R-:W-:Y:S01]  /*f5c0*/  R2UR UR6, R24 ;  /* 0x00000000180672ca */ /* 0x000fe200000e0000 */
[----:B------:R-:W-:Y:S01]  /*f5d0*/  VIADD R24, R22, 0xa0 ;  /* 0x000000a016187836 */ /* 0x000fe20000000000 */
[----:B------:R-:W-:Y:S02]  /*f5e0*/  R2UR UR7, R25 ;  /* 0x00000000190772ca */ /* 0x000fe400000e0000 */
[----:B------:R-:W-:-:S02]  /*f5f0*/  FSETP.GEU.AND P4, PT, R30, -126, PT ;  /* 0xc2fc00001e00780b */ /* 0x000fc40003f8e000 */
[----:B------:R-:W-:Y:S01]  /*f600*/  MOV R25, 0xc0000010 ;  /* 0xc000001000197802 */ /* 0x000fe20000000f00 */
[----:B---3--:R-:W-:Y:S01]  /*f610*/  @!P5 FMUL R83, R83, R83 ;  /* 0x000000535353d220 */ /* 0x008fe20000400000 */
[----:B------:R-:W-:Y:S01]  /*f620*/  @!P3 FMUL R90, R90, 0.5 ;  /* 0x3f0000005a5ab820 */ /* 0x000fe20000400000 */
[----:B------:R-:W-:Y:S02]  /*f630*/  FSETP.GEU.AND P5, PT, R31, -126, PT ;  /* 0xc2fc00001f00780b */ /* 0x000fe40003fae000 */
[----:B------:R-:W-:Y:S01]  /*f640*/  F2FP.F16.F32.PACK_AB R55, R34, R33 ;  /* 0x000000212237723e */ /* 0x000fe200000000ff */
[----:B------:R-:W2:Y:S01]  /*f650*/  MUFU.EX2 R29, R90 ;  /* 0x0000005a001d7308 */ /* 0x000ea20000000800 */
[----:B-1----:R-:W-:Y:S01]  /*f660*/  @!P6 FMUL R28, R28, R28 ;  /* 0x0000001c1c1ce220 */ /* 0x002fe20000400000 */
[----:B------:R-:W-:-:S03]  /*f670*/  FSETP.GEU.AND P6, PT, R93, -126, PT ;  /* 0xc2fc00005d00780b */ /* 0x000fc60003fce000 */
[----:B------:R-:W-:Y:S01]  /*f680*/  @!P4 FMUL R30, R30, 0.5 ;  /* 0x3f0000001e1ec820 */ /* 0x000fe20000400000 */
[----:B------:R-:W-:-:S04]  /*f690*/  F2FP.F16.F32.PACK_AB R56, R28, R83 ;  /* 0x000000531c38723e */ /* 0x000fc800000000ff */
[----:B------:R-:W-:Y:S01]  /*f6a0*/  @!P5 FMUL R31, R31, 0.5 ;  /* 0x3f0000001f1fd820 */ /* 0x000fe20000400000 */
[----:B------:R-:W1:Y:S04]  /*f6b0*/  MUFU.EX2 R30, R30 ;  /* 0x0000001e001e7308 */ /* 0x000e680000000800 */
[----:B------:R-:W-:Y:S01]  /*f6c0*/  @!P6 FMUL R93, R93, 0.5 ;  /* 0x3f0000005d5de820 */ /* 0x000fe20000400000 */
[----:B--2---:R-:W-:Y:S01]  /*f6d0*/  @!P3 FMUL R29, R29, R29 ;  /* 0x0000001d1d1db220 */ /* 0x004fe20000400000 */
[----:B------:R-:W-:Y:S02]  /*f6e0*/  FSETP.GEU.AND P3, PT, R94, -126, PT ;  /* 0xc2fc00005e00780b */ /* 0x000fe40003f6e000 */
[----:B------:R-:W2:Y:S01]  /*f6f0*/  MUFU.EX2 R31, R31 ;  /* 0x0000001f001f7308 */ /* 0x000ea20000000800 */
[----:B-1----:R-:W-:Y:S01]  /*f700*/  @!P4 FMUL R30, R30, R30 ;  /* 0x0000001e1e1ec220 */ /* 0x002fe20000400000 */
[----:B------:R-:W-:-:S02]  /*f710*/  WARPGROUP.DEPBAR.LE gsb0, 0x0 ;  /* 0x00008000000079c5 */ /* 0x000fc40000010000 */
[----:B------:R-:W-:Y:S01]  /*f720*/  WARPGROUP.ARRIVE ;  /* 0x00000000000079c5 */ /* 0x000fe20000000000 */
[----:B------:R-:W-:-:S06]  /*f730*/  FFMA R38, R95, R162, -R161 ;  /* 0x000000a25f267223 */ /* 0x000fcc00000008a1 */
[----:B------:R-:W-:Y:S01]  /*f740*/  @!P3 FMUL R94, R94, 0.5 ;  /* 0x3f0000005e5eb820 */ /* 0x000fe20000400000 */
[----:B------:R-:W1:Y:S01]  /*f750*/  MUFU.EX2 R36, R93 ;  /* 0x0000005d00247308 */ /* 0x000e620000000800 */
[----:B------:R-:W-:Y:S01]  /*f760*/  FFMA R39, R97, R162, -R21 ;  /* 0x000000a261277223 */ /* 0x000fe20000000815 */
[----:B--2---:R-:W-:Y:S01]  /*f770*/  @!P5 FMUL R31, R31, R31 ;  /* 0x0000001f1f1fd220 */ /* 0x004fe20000400000 */
[----:B------:R-:W-:Y:S01]  /*f780*/  HGMMA.64x16x16.F32 R152, R40, gdesc[UR4].tnspB, R152, gsb0 ;  /* 0x4020000428987df0 */ /* 0x000fe20008000898 */
[----:B------:R-:W-:Y:S01]  /*f790*/  R2UR UR6, R24 ;  /* 0x00000000180672ca */ /* 0x000fe200000e0000 */
[----:B------:R-:W-:Y:S01]  /*f7a0*/  VIADD R24, R22, 0xc0 ;  /* 0x000000c016187836 */ /* 0x000fe20000000000 */
[----:B------:R-:W-:Y:S01]  /*f7b0*/  R2UR UR7, R25 ;  /* 0x00000000190772ca */ /* 0x000fe200000e0000 */
[----:B------:R-:W-:Y:S01]  /*f7c0*/  IMAD.MOV.U32 R25, RZ, RZ, -0x3ffffff0 ;  /* 0xc0000010ff197424 */ /* 0x000fe200078e00ff */
[----:B------:R-:W-:Y:S01]  /*f7d0*/  FSETP.GEU.AND P4, PT, R38, -126, PT ;  /* 0xc2fc00002600780b */ /* 0x000fe20003f8e000 */
[----:B------:R-:W2:Y:S01]  /*f7e0*/  MUFU.EX2 R37, R94 ;  /* 0x0000005e00257308 */ /* 0x000ea20000000800 */
[----:B------:R-:W-:-:S02]  /*f7f0*/  FSETP.GEU.AND P5, PT, R84, -126, PT ;  /* 0xc2fc00005400780b */ /* 0x000fc40003fae000 */
[----:B------:R-:W-:Y:S01]  /*f800*/  F2FP.F16.F32.PACK_AB R57, R30, R29 ;  /* 0x0000001d1e39723e */ /* 0x000fe200000000ff */
[----:B-1----:R-:W-:Y:S01]  /*f810*/  @!P6 FMUL R36, R36, R36 ;  /* 0x000000242424e220 */ /* 0x002fe20000400000 */
[----:B------:R-:W-:-:S07]  /*f820*/  FSETP.GEU.AND P6, PT, R39, -126, PT ;  /* 0xc2fc00002700780b */ /* 0x000fce0003fce000 */
[----:B------:R-:W-:Y:S01]  /*f830*/  @!P4 FMUL R38, R38, 0.5 ;  /* 0x3f0000002626c820 */ /* 0x000fe20000400000 */
[----:B------:R-:W-:Y:S01]  /*f840*/  F2FP.F16.F32.PACK_AB R58, R36, R31 ;  /* 0x0000001f243a723e */ /* 0x000fe200000000ff */
[----:B------:R-:W-:Y:S01]  /*f850*/  @!P5 FMUL R84, R84, 0.5 ;  /* 0x3f0000005454d820 */ /* 0x000fe20000400000 */
[----:B--2---:R-:W-:-:S03]  /*f860*/  @!P3 FMUL R37, R37, R37 ;  /* 0x000000252525b220 */ /* 0x004fc60000400000 */
[----:B------:R-:W1:Y:S01]  /*f870*/  MUFU.EX2 R38, R38 ;  /* 0x0000002600267308 */ /* 0x000e620000000800 */
[----:B------:R-:W-:Y:S01]  /*f880*/  FSETP.GEU.AND P3, PT, R98, -126, PT ;  /* 0xc2fc00006200780b */ /* 0x000fe20003f6e000 */
[----:B------:R-:W-:-:S06]  /*f890*/  @!P6 FMUL R39, R39, 0.5 ;  /* 0x3f0000002727e820 */ /* 0x000fcc0000400000 */
[----:B------:R-:W2:Y:S06]  /*f8a0*/  MUFU.EX2 R84, R84 ;  /* 0x0000005400547308 */ /* 0x000eac0000000800 */
[----:B------:R-:W-:Y:S02]  /*f8b0*/  @!P3 FMUL R98, R98, 0.5 ;  /* 0x3f0000006262b820 */ /* 0x000fe40000400000 */
[----:B------:R-:W3:Y:S01]  /*f8c0*/  MUFU.EX2 R39, R39 ;  /* 0x0000002700277308 */ /* 0x000ee20000000800 */
[----:B-1----:R-:W-:Y:S01]  /*f8d0*/  @!P4 FMUL R38, R38, R38 ;  /* 0x000000262626c220 */ /* 0x002fe20000400000 */
[----:B------:R-:W-:-:S02]  /*f8e0*/  WARPGROUP.DEPBAR.LE gsb0, 0x0 ;  /* 0x00008000000079c5 */ /* 0x000fc40000010000 */
[----:B------:R-:W-:Y:S01]  /*f8f0*/  WARPGROUP.ARRIVE ;  /* 0x00000000000079c5 */ /* 0x000fe20000000000 */
[----:B------:R-:W-:Y:S01]  /*f900*/  FSETP.GEU.AND P4, PT, R99, -126, PT ;  /* 0xc2fc00006300780b */ /* 0x000fe20003f8e000 */
[-CC-:B------:R-:W-:Y:S01]  /*f910*/  FFMA R42, R100, R162.reuse, -R21.reuse ;  /* 0x000000a2642a7223 */ /* 0x180fe20000000815 */
[----:B------:R-:W-:Y:S01]  /*f920*/  FFMA R41, R101, R162, -R21 ;  /* 0x000000a265297223 */ /* 0x000fe20000000815 */
[----:B------:R-:W1:Y:S01]  /*f930*/  MUFU.EX2 R40, R98 ;  /* 0x0000006200287308 */ /* 0x000e620000000800 */
[----:B--2---:R-:W-:Y:S01]  /*f940*/  @!P5 FMUL R84, R84, R84 ;  /* 0x000000545454d220 */ /* 0x004fe20000400000 */
[----:B------:R-:W-:Y:S01]  /*f950*/  HGMMA.64x16x16.F32 R152, R44, gdesc[UR4].tnspB, R152, gsb0 ;  /* 0x402000042c987df0 */ /* 0x000fe20008000898 */
[----:B------:R-:W-:Y:S02]  /*f960*/  R2UR UR6, R24 ;  /* 0x00000000180672ca */ /* 0x000fe400000e0000 */
[----:B------:R-:W-:Y:S01]  /*f970*/  R2UR UR7, R25 ;  /* 0x00000000190772ca */ /* 0x000fe200000e0000 */
[----:B------:R-:W-:Y:S01]  /*f980*/  IMAD.MOV.U32 R25, RZ, RZ, -0x3ffffff0 ;  /* 0xc0000010ff197424 */ /* 0x000fe200078e00ff */
[----:B------:R-:W-:Y:S01]  /*f990*/  FSETP.GEU.AND P5, PT, R42, -126, PT ;  /* 0xc2fc00002a00780b */ /* 0x000fe20003fae000 */
[----:B---3--:R-:W-:-:S02]  /*f9a0*/  @!P6 FMUL R39, R39, R39 ;  /* 0x000000272727e220 */ /* 0x008fc40000400000 */
[----:B------:R-:W-:Y:S01]  /*f9b0*/  @!P4 FMUL R99, R99, 0.5 ;  /* 0x3f0000006363c820 */ /* 0x000fe20000400000 */
[----:B------:R-:W-:Y:S02]  /*f9c0*/  FSETP.GEU.AND P6, PT, R41, -126, PT ;  /* 0xc2fc00002900780b */ /* 0x000fe40003fce000 */
[----:B------:R-:W-:Y:S01]  /*f9d0*/  IADD3 R24, R22, 0xe0, RZ ;  /* 0x000000e016187810 */ /* 0x000fe20007ffe0ff */
[----:B------:R-:W2:Y:S01]  /*f9e0*/  MUFU.EX2 R43, R99 ;  /* 0x00000063002b7308 */ /* 0x000ea20000000800 */
[----:B------:R-:W-:Y:S01]  /*f9f0*/  F2FP.F16.F32.PACK_AB R59, R38, R37 ;  /* 0x00000025263b723e */ /* 0x000fe200000000ff */
[----:B-1----:R-:W-:Y:S01]  /*fa00*/  @!P3 FMUL R40, R40, R40 ;  /* 0x000000282828b220 */ /* 0x002fe20000400000 */
[----:B------:R-:W-:-:S03]  /*fa10*/  FSETP.GEU.AND P3, PT, R102, -126, PT ;  /* 0xc2fc00006600780b */ /* 0x000fc60003f6e000 */
[----:B------:R-:W-:Y:S01]  /*fa20*/  @!P5 FMUL R42, R42, 0.5 ;  /* 0x3f0000002a2ad820 */ /* 0x000fe20000400000 */
[----:B------:R-:W-:-:S03]  /*fa30*/  F2FP.F16.F32.PACK_AB R60, R39, R84 ;  /* 0x00000054273c723e */ /* 0x000fc600000000ff */
[----:B------:R-:W-:Y:S02]  /*fa40*/  @!P6 FMUL R41, R41, 0.5 ;  /* 0x3f0000002929e820 */ /* 0x000fe40000400000 */
[----:B------:R-:W1:Y:S01]  /*fa50*/  MUFU.EX2 R42, R42 ;  /* 0x0000002a002a7308 */ /* 0x000e620000000800 */
[----:B--2---:R-:W-:Y:S01]  /*fa60*/  @!P4 FMUL R43, R43, R43 ;  /* 0x0000002b2b2bc220 */ /* 0x004fe20000400000 */
[----:B------:R-:W-:Y:S02]  /*fa70*/  FSETP.GEU.AND P4, PT, R103, -126, PT ;  /* 0xc2fc00006700780b */ /* 0x000fe40003f8e000 */
[----:B------:R-:W-:-:S04]  /*fa80*/  @!P3 FMUL R102, R102, 0.5 ;  /* 0x3f0000006666b820 */ /* 0x000fc80000400000 */
[----:B------:R-:W2:Y:S01]  /*fa90*/  MUFU.EX2 R41, R41 ;  /* 0x0000002900297308 */ /* 0x000ea20000000800 */
[----:B------:R-:W-:Y:S01]  /*faa0*/  F2FP.F16.F32.PACK_AB R61, R43, R40 ;  /* 0x000000282b3d723e */ /* 0x000fe200000000ff */
[----:B-1----:R-:W-:Y:S01]  /*fab0*/  @!P5 FMUL R42, R42, R42 ;  /* 0x0000002a2a2ad220 */ /* 0x002fe20000400000 */
[----:B------:R-:W-:Y:S02]  /*fac0*/  WARPGROUP.DEPBAR.LE gsb0, 0x0 ;  /* 0x00008000000079c5 */ /* 0x000fe40000010000 */
[----:B------:R-:W-:-:S03]  /*fad0*/  WARPGROUP.ARRIVE ;  /* 0x00000000000079c5 */ /* 0x000fc60000000000 */
[----:B------:R-:W1:Y:S01]  /*fae0*/  MUFU.EX2 R44, R102 ;  /* 0x00000066002c7308 */ /* 0x000e620000000800 */
[----:B------:R-:W-:Y:S01]  /*faf0*/  @!P4 FMUL R103, R103, 0.5 ;  /* 0x3f0000006767c820 */ /* 0x000fe20000400000 */
[-CC-:B------:R-:W-:Y:S01]  /*fb00*/  FFMA R46, R104, R162.reuse, -R21.reuse ;  /* 0x000000a2682e7223 */ /* 0x180fe20000000815 */
[----:B------:R-:W-:Y:S01]  /*fb10*/  FFMA R47, R105, R162, -R21 ;  /* 0x000000a2692f7223 */ /* 0x000fe20000000815 */
[----:B--2---:R-:W-:Y:S01]  /*fb20*/  @!P6 FMUL R41, R41, R41 ;  /* 0x000000292929e220 */ /* 0x004fe20000400000 */
[----:B------:R-:W-:Y:S01]  /*fb30*/  HGMMA.64x16x16.F32 R152, R48, gdesc[UR4].tnspB, R152, gsb0 ;  /* 0x4020000430987df0 */ /* 0x000fe20008000898 */
[----:B------:R-:W-:Y:S01]  /*fb40*/  R2UR UR6, R24 ;  /* 0x00000000180672ca */ /* 0x000fe200000e0000 */
[----:B------:R-:W-:Y:S01]  /*fb50*/  VIADD R24, R22, 0x100 ;  /* 0x0000010016187836 */ /* 0x000fe20000000000 */
[----:B------:R-:W-:Y:S01]  /*fb60*/  R2UR UR7, R25 ;  /* 0x00000000190772ca */ /* 0x000fe200000e0000 */
[----:B------:R-:W2:Y:S01]  /*fb70*/  MUFU.EX2 R45, R103 ;  /* 0x00000067002d7308 */ /* 0x000ea20000000800 */
[----:B------:R-:W-:-:S02]  /*fb80*/  FSETP.GEU.AND P5, PT, R46, -126, PT ;  /* 0xc2fc00002e00780b */ /* 0x000fc40003fae000 */
[----:B------:R-:W-:Y:S02]  /*fb90*/  FSETP.GEU.AND P6, PT, R47, -126, PT ;  /* 0xc2fc00002f00780b */ /* 0x000fe40003fce000 */
[----:B------:R-:W-:Y:S02]  /*fba0*/  MOV R25, 0xc0000010 ;  /* 0xc000001000197802 */ /* 0x000fe40000000f00 */
[----:B------:R-:W-:Y:S01]  /*fbb0*/  F2FP.F16.F32.PACK_AB R62, R41, R42 ;  /* 0x0000002a293e723e */ /* 0x000fe200000000ff */
[----:B-1----:R-:W-:Y:S01]  /*fbc0*/  @!P3 FMUL R44, R44, R44 ;  /* 0x0000002c2c2cb220 */ /* 0x002fe20000400000 */
[----:B------:R-:W-:-:S05]  /*fbd0*/  FSETP.GEU.AND P3, PT, R85, -126, PT ;  /* 0xc2fc00005500780b */ /* 0x000fca0003f6e000 */
[----:B------:R-:W-:Y:S02]  /*fbe0*/  @!P5 FMUL R46, R46, 0.5 ;  /* 0x3f0000002e2ed820 */ /* 0x000fe40000400000 */
[----:B------:R-:W-:Y:S01]  /*fbf0*/  @!P6 FMUL R47, R47, 0.5 ;  /* 0x3f0000002f2fe820 */ /* 0x000fe20000400000 */
[----:B--2---:R-:W-:Y:S01]  /*fc00*/  @!P4 FMUL R45, R45, R45 ;  /* 0x0000002d2d2dc220 */ /* 0x004fe20000400000 */
[----:B------:R-:W-:Y:S02]  /*fc10*/  FSETP.GEU.AND P4, PT, R107, -126, PT ;  /* 0xc2fc00006b00780b */ /* 0x000fe40003f8e000 */
[----:B------:R-:W1:Y:S02]  /*fc20*/  MUFU.EX2 R46, R46 ;  /* 0x0000002e002e7308 */ /* 0x000e640000000800 */
[----:B------:R-:W-:Y:S01]  /*fc30*/  @!P3 FMUL R85, R85, 0.5 ;  /* 0x3f0000005555b820 */ /* 0x000fe20000400000 */
[----:B------:R-:W-:-:S05]  /*fc40*/  F2FP.F16.F32.PACK_AB R63, R45, R44 ;  /* 0x0000002c2d3f723e */ /* 0x000fca00000000ff */
[----:B------:R-:W2:Y:S03]  /*fc50*/  MUFU.EX2 R85, R85 ;  /* 0x0000005500557308 */ /* 0x000ea60000000800 */
[----:B------:R-:W-:-:S05]  /*fc60*/  @!P4 FMUL R107, R107, 0.5 ;  /* 0x3f0000006b6bc820 */ /* 0x000fca0000400000 */
[----:B------:R-:W3:Y:S01]  /*fc70*/  MUFU.EX2 R47, R47 ;  /* 0x0000002f002f7308 */ /* 0x000ee20000000800 */
[----:B-1----:R-:W-:Y:S01]  /*fc80*/  @!P5 FMUL R46, R46, R46 ;  /* 0x0000002e2e2ed220 */ /* 0x002fe20000400000 */
[----:B------:R-:W-:Y:S02]  /*fc90*/  WARPGROUP.DEPBAR.LE gsb0, 0x0 ;  /* 0x00008000000079c5 */ /* 0x000fe40000010000 */
[----:B------:R-:W-:Y:S01]  /*fca0*/  WARPGROUP.ARRIVE ;  /* 0x00000000000079c5 */ /* 0x000fe20000000000 */
[-C--:B------:R-:W-:Y:S01]  /*fcb0*/  FFMA R51, R110, R162.reuse, -R161 ;  /* 0x000000a26e337223 */ /* 0x080fe200000008a1 */
[----:B------:R-:W-:Y:S01]  /*fcc0*/  FFMA R50, R109, R162, -R21 ;  /* 0x000000a26d327223 */ /* 0x000fe20000000815 */
[----:B------:R-:W-:Y:S01]  /*fcd0*/  FSETP.GEU.AND P5, PT, R108, -126, PT ;  /* 0xc2fc00006c00780b */ /* 0x000fe20003fae000 */
[----:B------:R-:W1:Y:S01]  /*fce0*/  MUFU.EX2 R48, R107 ;  /* 0x0000006b00307308 */ /* 0x000e620000000800 */
[----:B--2---:R-:W-:Y:S01]  /*fcf0*/  @!P3 FMUL R85, R85, R85 ;  /* 0x000000555555b220 */ /* 0x004fe20000400000 */
[----:B------:R-:W-:Y:S01]  /*fd00*/  HGMMA.64x16x16.F32 R152, R52, gdesc[UR4].tnspB, R152, gsb0 ;  /* 0x4020000434987df0 */ /* 0x000fe20008000898 */
[----:B------:R-:W-:Y:S01]  /*fd10*/  R2UR UR6, R24 ;  /* 0x00000000180672ca */ /* 0x000fe200000e0000 */
[----:B------:R-:W-:Y:S01]  /*fd20*/  VIADD R24, R22, 0x120 ;  /* 0x0000012016187836 */ /* 0x000fe20000000000 */
[----:B------:R-:W-:Y:S01]  /*fd30*/  R2UR UR7, R25 ;  /* 0x00000000190772ca */ /* 0x000fe200000e0000 */
[----:B------:R-:W-:Y:S01]  /*fd40*/  IMAD.MOV.U32 R25, RZ, RZ, -0x3ffffff0 ;  /* 0xc0000010ff197424 */ /* 0x000fe200078e00ff */
[----:B------:R-:W-:Y:S01]  /*fd50*/  FSETP.GEU.AND P3, PT, R51, -126, PT ;  /* 0xc2fc00003300780b */ /* 0x000fe20003f6e000 */
[----:B---3--:R-:W-:Y:S01]  /*fd60*/  @!P6 FMUL R47, R47, R47 ;  /* 0x0000002f2f2fe220 */ /* 0x008fe20000400000 */
[----:B------:R-:W-:-:S03]  /*fd70*/  FSETP.GEU.AND P6, PT, R50, -126, PT ;  /* 0xc2fc00003200780b */ /* 0x000fc60003fce000 */
[----:B------:R-:W-:Y:S01]  /*fd80*/  @!P5 FMUL R108, R108, 0.5 ;  /* 0x3f0000006c6cd820 */ /* 0x000fe20000400000 */
[----:B------:R-:W-:-:S03]  /*fd90*/  F2FP.F16.F32.PACK_AB R64, R47, R46 ;  /* 0x0000002e2f40723e */ /* 0x000fc600000000ff */
[----:B------:R-:W2:Y:S01]  /*fda0*/  MUFU.EX2 R49, R108 ;  /* 0x0000006c00317308 */ /* 0x000ea20000000800 */
[----:B-1----:R-:W-:Y:S01]  /*fdb0*/  @!P4 FMUL R48, R48, R48 ;  /* 0x000000303030c220 */ /* 0x002fe20000400000 */
[----:B------:R-:W-:Y:S02]  /*fdc0*/  FSETP.GEU.AND P4, PT, R111, -126, PT ;  /* 0xc2fc00006f00780b */ /* 0x000fe40003f8e000 */
[----:B------:R-:W-:Y:S02]  /*fdd0*/  @!P3 FMUL R51, R51, 0.5 ;  /* 0x3f0000003333b820 */ /* 0x000fe40000400000 */
[----:B------:R-:W-:Y:S01]  /*fde0*/  F2FP.F16.F32.PACK_AB R65, R48, R85 ;  /* 0x000000553041723e */ /* 0x000fe200000000ff */
[----:B------:R-:W-:-:S03]  /*fdf0*/  @!P6 FMUL R50, R50, 0.5 ;  /* 0x3f0000003232e820 */ /* 0x000fc60000400000 */
[----:B------:R-:W1:Y:S05]  /*fe00*/  MUFU.EX2 R51, R51 ;  /* 0x0000003300337308 */ /* 0x000e6a0000000800 */
[----:B------:R-:W-:Y:S01]  /*fe10*/  @!P4 FMUL R111, R111, 0.5 ;  /* 0x3f0000006f6fc820 */ /* 0x000fe20000400000 */
[----:B--2---:R-:W-:Y:S02]  /*fe20*/  @!P5 FMUL R49, R49, R49 ;  /* 0x000000313131d220 */ /* 0x004fe40000400000 */
[----:B------:R-:W2:Y:S01]  /*fe30*/  MUFU.EX2 R50, R50 ;  /* 0x0000003200327308 */ /* 0x000ea20000000800 */
[----:B------:R-:W-:Y:S01]  /*fe40*/  FSETP.GEU.AND P5, PT, R112, -126, PT ;  /* 0xc2fc00007000780b */ /* 0x000fe20003fae000 */
[----:B-1----:R-:W-:Y:S01]  /*fe50*/  @!P3 FMUL R51, R51, R51 ;  /* 0x000000333333b220 */ /* 0x002fe20000400000 */
[----:B------:R-:W-:-:S02]  /*fe60*/  WARPGROUP.DEPBAR.LE gsb0, 0x0 ;  /* 0x00008000000079c5 */ /* 0x000fc40000010000 */
[----:B------:R-:W-:-:S03]  /*fe70*/  WARPGROUP.ARRIVE ;  /* 0x00000000000079c5 */ /* 0x000fc60000000000 */
[----:B------:R-:W1:Y:S01]  /*fe80*/  MUFU.EX2 R52, R111 ;  /* 0x0000006f00347308 */ /* 0x000e620000000800 */
[----:B------:R-:W-:Y:S01]  /*fe90*/  FFMA R54, R113, R162, -R21 ;  /* 0x000000a271367223 */ /* 0x000fe20000000815 */
[----:B------:R-:W-:-:S04]  /*fea0*/  FSETP.GEU.AND P3, PT, R114, -126, PT ;  /* 0xc2fc00007200780b */ /* 0x000fc80003f6e000 */
[----:B------:R-:W-:Y:S01]  /*feb0*/  @!P5 FMUL R112, R112, 0.5 ;  /* 0x3f0000007070d820 */ /* 0x000fe20000400000 */
[----:B--2---:R-:W-:Y:S01]  /*fec0*/  @!P6 FMUL R50, R50, R50 ;  /* 0x000000323232e220 */ /* 0x004fe20000400000 */
[----:B------:R-:W-:Y:S01]  /*fed0*/  HGMMA.64x16x16.F32 R152, R56, gdesc[UR4].tnspB, R152, gsb0 ;  /* 0x4020000438987df0 */ /* 0x000fe20008000898 */
[----:B------:R-:W-:Y:S01]  /*fee0*/  R2UR UR6, R24 ;  /* 0x00000000180672ca */ /* 0x000fe200000e0000 */
[-C--:B------:R-:W-:Y:S01]  /*fef0*/  FFMA R55, R118, R162.reuse, -R161 ;  /* 0x000000a276377223 */ /* 0x080fe200000008a1 */
[----:B------:R-:W-:Y:S01]  /*ff00*/  R2UR UR7, R25 ;  /* 0x00000000190772ca */ /* 0x000fe200000e0000 */
[----:B------:R-:W2:Y:S01]  /*ff10*/  MUFU.EX2 R13, R112 ;  /* 0x00000070000d7308 */ /* 0x000ea20000000800 */
[----:B------:R-:W-:Y:S01]  /*ff20*/  FSETP.GEU.AND P6, PT, R54, -126, PT ;  /* 0xc2fc00003600780b */ /* 0x000fe20003fce000 */
[----:B------:R-:W-:Y:S01]  /*ff30*/  FFMA R53, R116, R162, -R21 ;  /* 0x000000a274357223 */ /* 0x000fe20000000815 */
[----:B------:R-:W-:Y:S01]  /*ff40*/  IMAD.MOV.U32 R25, RZ, RZ, -0x3ffffff0 ;  /* 0xc0000010ff197424 */ /* 0x000fe200078e00ff */
[----:B------:R-:W-:Y:S01]  /*ff50*/  IADD3 R24, R22, 0x140, RZ ;  /* 0x0000014016187810 */ /* 0x000fe20007ffe0ff */
[----:B------:R-:W-:Y:S01]  /*ff60*/  @!P3 FMUL R114, R114, 0.5 ;  /* 0x3f0000007272b820 */ /* 0x000fe20000400000 */
[----:B------:R-:W-:Y:S01]  /*ff70*/  F2FP.F16.F32.PACK_AB R66, R50, R49 ;  /* 0x000000313242723e */ /* 0x000fe200000000ff */
[----:B-1----:R-:W-:Y:S01]  /*ff80*/  @!P4 FMUL R52, R52, R52 ;  /* 0x000000343434c220 */ /* 0x002fe20000400000 */
[----:B------:R-:W-:Y:S01]  /*ff90*/  FSETP.GEU.AND P4, PT, R86, -126, PT ;  /* 0xc2fc00005600780b */ /* 0x000fe20003f8e000 */
[----:B------:R-:W1:Y:S03]  /*ffa0*/  MUFU.EX2 R15, R114 ;  /* 0x00000072000f7308 */ /* 0x000e660000000800 */
[----:B------:R-:W-:-:S02]  /*ffb0*/  F2FP.F16.F32.PACK_AB R67, R52, R51 ;  /* 0x000000333443723e */ /* 0x000fc400000000ff */
[----:B------:R-:W-:Y:S01]  /*ffc0*/  @!P6 FMUL R54, R54, 0.5 ;  /* 0x3f0000003636e820 */ /* 0x000fe20000400000 */
[----:B--2---:R-:W-:Y:S01]  /*ffd0*/  @!P5 FMUL R13, R13, R13 ;  /* 0x0000000d0d0dd220 */ /* 0x004fe20000400000 */
[----:B------:R-:W-:-:S04]  /*ffe0*/  FSETP.GEU.AND P5, PT, R53, -126, PT ;  /* 0xc2fc00003500780b */ /* 0x000fc80003fae000 */
[----:B------:R-:W2:Y:S01]  /*fff0*/  MUFU.EX2 R54, R54 ;  /* 0x0000003600367308 */ /* 0x000ea20000000800 */
[----:B------:R-:W-:Y:S01]  /*10000*/  @!P4 FMUL R86, R86, 0.5 ;  /* 0x3f0000005656c820 */ /* 0x000fe20000400000 */
[----:B-1----:R-:W-:-:S06]  /*10010*/  @!P3 FMUL R15, R15, R15 ;  /* 0x0000000f0f0fb220 */ /* 0x002fcc0000400000 */
[----:B------:R-:W1:Y:S01]  /*10020*/  MUFU.EX2 R86, R86 ;  /* 0x0000005600567308 */ /* 0x000e620000000800 */
[----:B------:R-:W-:Y:S01]  /*10030*/  FSETP.GEU.AND P3, PT, R55, -126, PT ;  /* 0xc2fc00003700780b */ /* 0x000fe20003f6e000 */
[----:B------:R-:W-:Y:S01]  /*10040*/  @!P5 FMUL R53, R53, 0.5 ;  /* 0x3f0000003535d820 */ /* 0x000fe20000400000 */
[----:B--2---:R-:W-:Y:S01]  /*10050*/  @!P6 FMUL R54, R54, R54 ;  /* 0x000000363636e220 */ /* 0x004fe20000400000 */
[----:B------:R-:W-:Y:S02]  /*10060*/  WARPGROUP.DEPBAR.LE gsb0, 0x0 ;  /* 0x00008000000079c5 */ /* 0x000fe40000010000 */
[----:B------:R-:W-:Y:S01]  /*10070*/  WARPGROUP.ARRIVE ;  /* 0x00000000000079c5 */ /* 0x000fe20000000000 */
[----:B------:R-:W-:Y:S01]  /*10080*/  FFMA R58, R119, R162, -R161 ;  /* 0x000000a2773a7223 */ /* 0x000fe200000008a1 */
[----:B------:R-:W-:-:S06]  /*10090*/  FSETP.GEU.AND P6, PT, R117, -126, PT ;  /* 0xc2fc00007500780b */ /* 0x000fcc0003fce000 */
[----:B------:R-:W-:Y:S01]  /*100a0*/  @!P3 FMUL R55, R55, 0.5 ;  /* 0x3f0000003737b820 */ /* 0x000fe20000400000 */
[----:B------:R-:W2:Y:S01]  /*100b0*/  MUFU.EX2 R53, R53 ;  /* 0x0000003500357308 */ /* 0x000ea20000000800 */
[----:B-1----:R-:W-:Y:S01]  /*100c0*/  @!P4 FMUL R86, R86, R86 ;  /* 0x000000565656c220 */ /* 0x002fe20000400000 */
[----:B------:R-:W-:Y:S01]  /*100d0*/  HGMMA.64x16x16.F32 R152, R60, gdesc[UR4].tnspB, R152, gsb0 ;  /* 0x402000043c987df0 */ /* 0x000fe20008000898 */
[----:B------:R-:W-:Y:S01]  /*100e0*/  FSETP.GEU.AND P4, PT, R58, -126, PT ;  /* 0xc2fc00003a00780b */ /* 0x000fe20003f8e000 */
[-C--:B------:R-:W-:Y:S01]  /*100f0*/  FFMA R59, R122, R162.reuse, -R161 ;  /* 0x000000a27a3b7223 */ /* 0x080fe200000008a1 */
[----:B------:R-:W-:Y:S01]  /*10100*/  R2UR UR6, R24 ;  /* 0x00000000180672ca */ /* 0x000fe200000e0000 */
[----:B------:R-:W-:Y:S01]  /*10110*/  FFMA R57, R120, R162, -R21 ;  /* 0x000000a278397223 */ /* 0x000fe20000000815 */
[----:B------:R-:W-:Y:S01]  /*10120*/  R2UR UR7, R25 ;  /* 0x00000000190772ca */ /* 0x000fe200000e0000 */
[----:B------:R-:W1:Y:S01]  /*10130*/  MUFU.EX2 R55, R55 ;  /* 0x0000003700377308 */ /* 0x000e620000000800 */
[----:B------:R-:W-:-:S07]  /*10140*/  @!P6 FMUL R117, R117, 0.5 ;  /* 0x3f0000007575e820 */ /* 0x000fce0000400000 */
[----:B------:R-:W-:Y:S01]  /*10150*/  @!P4 FMUL R58, R58, 0.5 ;  /* 0x3f0000003a3ac820 */ /* 0x000fe20000400000 */
[----:B------:R-:W3:Y:S01]  /*10160*/  MUFU.EX2 R56, R117 ;  /* 0x0000007500387308 */ /* 0x000ee20000000800 */
[----:B--2---:R-:W-:Y:S01]  /*10170*/  @!P5 FMUL R53, R53, R53 ;  /* 0x000000353535d220 */ /* 0x004fe20000400000 */
[----:B------:R-:W-:-:S06]  /*10180*/  FSETP.GEU.AND P5, PT, R57, -126, PT ;  /* 0xc2fc00003900780b */ /* 0x000fcc0003fae000 */
[----:B------:R-:W2:Y:S01]  /*10190*/  MUFU.EX2 R58, R58 ;  /* 0x0000003a003a7308 */ /* 0x000ea20000000800 */
[----:B-1----:R-:W-:Y:S01]  /*101a0*/  @!P3 FMUL R55, R55, R55 ;  /* 0x000000373737b220 */ /* 0x002fe20000400000 */
[----:B------:R-:W-:-:S05]  /*101b0*/  FSETP.GEU.AND P3, PT, R59, -126, PT ;  /* 0xc2fc00003b00780b */ /* 0x000fca0003f6e000 */
[----:B------:R-:W-:Y:S01]  /*101c0*/  @!P5 FMUL R57, R57, 0.5 ;  /* 0x3f0000003939d820 */ /* 0x000fe20000400000 */
[----:B---3--:R-:W-:Y:S01]  /*101d0*/  @!P6 FMUL R56, R56, R56 ;  /* 0x000000383838e220 */ /* 0x008fe20000400000 */
[----:B------:R-:W-:-:S04]  /*101e0*/  FSETP.GEU.AND P6, PT, R121, -126, PT ;  /* 0xc2fc00007900780b */ /* 0x000fc80003fce000 */
[----:B------:R-:W1:Y:S02]  /*101f0*/  MUFU.EX2 R57, R57 ;  /* 0x0000003900397308 */ /* 0x000e640000000800 */
[----:B------:R-:W-:Y:S01]  /*10200*/  @!P3 FMUL R59, R59, 0.5 ;  /* 0x3f0000003b3bb820 */ /* 0x000fe20000400000 */
[----:B--2---:R-:W-:Y:S01]  /*10210*/  @!P4 FMUL R58, R58, R58 ;  /* 0x0000003a3a3ac220 */ /* 0x004fe20000400000 */
[----:B------:R-:W-:Y:S01]  /*10220*/  FSETP.GEU.AND P4, PT, R123, -126, PT ;  /* 0xc2fc00007b00780b */ /* 0x000fe20003f8e000 */
[----:B------:R-:W-:Y:S02]  /*10230*/  WARPGROUP.DEPBAR.LE gsb0, 0x0 ;  /* 0x00008000000079c5 */ /* 0x000fe40000010000 */
[----:B------:R-:W-:Y:S01]  /*10240*/  WARPGROUP.ARRIVE ;  /* 0x00000000000079c5 */ /* 0x000fe20000000000 */
[----:B------:R-:W2:Y:S01]  /*10250*/  MUFU.EX2 R59, R59 ;  /* 0x0000003b003b7308 */ /* 0x000ea20000000800 */
[----:B------:R-:W-:Y:S01]  /*10260*/  @!P6 FMUL R121, R121, 0.5 ;  /* 0x3f0000007979e820 */ /* 0x000fe20000400000 */
[-C--:B------:R-:W-:Y:S01]  /*10270*/  FFMA R61, R126, R162.reuse, -R161 ;  /* 0x000000a27e3d7223 */ /* 0x080fe200000008a1 */
[-C--:B------:R-:W-:Y:S01]  /*10280*/  FFMA R62, R125, R162.reuse, -R21 ;  /* 0x000000a27d3e7223 */ /* 0x080fe20000000815 */
[----:B------:R-:W-:Y:S01]  /*10290*/  FADD R63, R68, R69 ;  /* 0x00000045443f7221 */ /* 0x000fe20000000000 */
[----:B------:R-:W-:Y:S01]  /*102a0*/  HGMMA.64x16x16.F32 R152, R64, gdesc[UR4].tnspB, R152, gsb0 ;  /* 0x4020000440987df0 */ /* 0x000fe20008000898 */
[----:B------:R-:W-:Y:S01]  /*102b0*/  F2FP.F16.F32.PACK_AB R68, R54, R13 ;  /* 0x0000000d3644723e */ /* 0x000fe200000000ff */
[----:B------:R-:W-:Y:S01]  /*102c0*/  FFMA R21, R149, R162, -R21 ;  /* 0x000000a295157223 */ /* 0x000fe20000000815 */
[----:B------:R-:W3:Y:S01]  /*102d0*/  MUFU.EX2 R60, R121 ;  /* 0x00000079003c7308 */ /* 0x000ee20000000800 */
[----:B------:R-:W-:Y:S01]  /*102e0*/  @!P4 FMUL R123, R123, 0.5 ;  /* 0x3f0000007b7bc820 */ /* 0x000fe20000400000 */
[----:B-1----:R-:W-:Y:S01]  /*102f0*/  @!P5 FMUL R57, R57, R57 ;  /* 0x000000393939d220 */ /* 0x002fe20000400000 */
[----:B------:R-:W-:Y:S01]  /*10300*/  FSETP.GEU.AND P5, PT, R124, -126, PT ;  /* 0xc2fc00007c00780b */ /* 0x000fe20003fae000 */
[----:B------:R-:W-:Y:S01]  /*10310*/  FADD R72, R63, R72 ;  /* 0x000000483f487221 */ /* 0x000fe20000000000 */
[----:B------:R-:W-:-:S02]  /*10320*/  F2FP.F16.F32.PACK_AB R69, R86, R15 ;  /* 0x0000000f5645723e */ /* 0x000fc400000000ff */
[----:B------:R-:W-:Y:S01]  /*10330*/  F2FP.F16.F32.PACK_AB R71, R58, R55 ;  /* 0x000000373a47723e */ /* 0x000fe200000000ff */
[----:B------:R-:W1:Y:S01]  /*10340*/  MUFU.EX2 R24, R123 ;  /* 0x0000007b00187308 */ /* 0x000e620000000800 */
[----:B--2---:R-:W-:Y:S01]  /*10350*/  @!P3 FMUL R59, R59, R59 ;  /* 0x0000003b3b3bb220 */ /* 0x004fe20000400000 */
[----:B------:R-:W-:Y:S01]  /*10360*/  FSETP.GEU.AND P3, PT, R61, -126, PT ;  /* 0xc2fc00003d00780b */ /* 0x000fe20003f6e000 */
[----:B------:R-:W-:-:S04]  /*10370*/  FADD R73, R72, R73 ;  /* 0x0000004948497221 */ /* 0x000fc80000000000 */
[----:B------:R-:W-:Y:S01]  /*10380*/  FADD R76, R73, R76 ;  /* 0x0000004c494c7221 */ /* 0x000fe20000000000 */
[----:B------:R-:W-:Y:S01]  /*10390*/  @!P5 FMUL R124, R124, 0.5 ;  /* 0x3f0000007c7cd820 */ /* 0x000fe20000400000 */
[----:B---3--:R-:W-:Y:S01]  /*103a0*/  @!P6 FMUL R60, R60, R60 ;  /* 0x0000003c3c3ce220 */ /* 0x008fe20000400000 */
[----:B------:R-:W-:Y:S01]  /*103b0*/  FSETP.GEU.AND P6, PT, R62, -126, PT ;  /* 0xc2fc00003e00780b */ /* 0x000fe20003fce000 */
[----:B------:R-:W-:Y:S01]  /*103c0*/  FADD R76, R76, R77 ;  /* 0x0000004d4c4c7221 */ /* 0x000fe20000000000 */
[----:B------:R-:W2:Y:S02]  /*103d0*/  MUFU.EX2 R25, R124 ;  /* 0x0000007c00197308 */ /* 0x000ea40000000800 */
[----:B------:R-:W-:Y:S01]  /*103e0*/  F2FP.F16.F32.PACK_AB R72, R60, R57 ;  /* 0x000000393c48723e */ /* 0x000fe200000000ff */
[----:B------:R-:W-:Y:S01]  /*103f0*/  @!P3 FMUL R61, R61, 0.5 ;  /* 0x3f0000003d3db820 */ /* 0x000fe20000400000 */
[----:B------:R-:W-:Y:S01]  /*10400*/  FADD R23, R76, R23 ;  /* 0x000000174c177221 */ /* 0x000fe20000000000 */
[----:B-1----:R-:W-:-:S03]  /*10410*/  @!P4 FMUL R24, R24, R24 ;  /* 0x000000181818c220 */ /* 0x002fc60000400000 */
[----:B------:R-:W-:Y:S01]  /*10420*/  FADD R80, R23, R80 ;  /* 0x0000005017507221 */ /* 0x000fe20000000000 */
[----:B------:R-:W1:Y:S01]  /*10430*/  MUFU.EX2 R61, R61 ;  /* 0x0000003d003d7308 */ /* 0x000e620000000800 */
[----:B------:R-:W-:Y:S01]  /*10440*/  F2FP.F16.F32.PACK_AB R73, R24, R59 ;  /* 0x0000003b1849723e */ /* 0x000fe200000000ff */
[----:B------:R-:W-:Y:S01]  /*10450*/  @!P6 FMUL R62, R62, 0.5 ;  /* 0x3f0000003e3ee820 */ /* 0x000fe20000400000 */
[----:B------:R-:W-:Y:S01]  /*10460*/  FADD R81, R80, R81 ;  /* 0x0000005150517221 */ /* 0x000fe20000000000 */
[----:B------:R-:W-:-:S03]  /*10470*/  IMAD.MOV.U32 R23, RZ, RZ, -0x3ffffff0 ;  /* 0xc0000010ff177424 */ /* 0x000fc600078e00ff */
[----:B------:R-:W-:Y:S01]  /*10480*/  FADD R82, R81, R82 ;  /* 0x0000005251527221 */ /* 0x000fe20000000000 */
[----:B------:R-:W3:Y:S01]  /*10490*/  MUFU.EX2 R62, R62 ;  /* 0x0000003e003e7308 */ /* 0x000ee20000000800 */
[----:B--2---:R-:W-:Y:S01]  /*104a0*/  @!P5 FMUL R25, R25, R25 ;  /* 0x000000191919d220 */ /* 0x004fe20000400000 */
[----:B------:R-:W-:Y:S02]  /*104b0*/  WARPGROUP.DEPBAR.LE gsb0, 0x0 ;  /* 0x00008000000079c5 */ /* 0x000fe40000010000 */
[----:B------:R-:W-:Y:S01]  /*104c0*/  FFMA R64, R127, R162, -R161 ;  /* 0x000000a27f407223 */ /* 0x000fe200000008a1 */
[----:B------:R-:W-:Y:S01]  /*104d0*/  FSETP.GEU.AND P5, PT, R128, -126, PT ;  /* 0xc2fc00008000780b */ /* 0x000fe20003fae000 */
[----:B------:R-:W-:Y:S01]  /*104e0*/  VIADD R66, R22, 0x160 ;  /* 0x0000016016427836 */ /* 0x000fe20000000000 */
[----:B------:R-:W-:Y:S01]  /*104f0*/  MOV R67, 0xc0000010 ;  /* 0xc000001000437802 */ /* 0x000fe20000000f00 */
[----:B------:R-:W-:Y:S01]  /*10500*/  FADD R33, R82, R33 ;  /* 0x0000002152217221 */ /* 0x000fe20000000000 */
[----:B------:R-:W-:Y:S01]  /*10510*/  FSETP.GEU.AND P4, PT, R64, -126, PT ;  /* 0xc2fc00004000780b */ /* 0x000fe20003f8e000 */
[----:B-1----:R-:W-:Y:S01]  /*10520*/  @!P3 FMUL R61, R61, R61 ;  /* 0x0000003d3d3db220 */ /* 0x002fe20000400000 */
[----:B------:R-:W-:Y:S01]  /*10530*/  FSETP.GEU.AND P3, PT, R130, -126, PT ;  /* 0xc2fc00008200780b */ /* 0x000fe20003f6e000 */
[----:B------:R-:W-:Y:S01]  /*10540*/  FADD R34, R33, R34 ;  /* 0x0000002221227221 */ /* 0x000fe20000000000 */
[----:B------:R-:W-:Y:S01]  /*10550*/  R2UR UR6, R66 ;  /* 0x00000000420672ca */ /* 0x000fe200000e0000 */
[----:B------:R-:W-:Y:S01]  /*10560*/  FADD R66, R203, R70 ;  /* 0x00000046cb427221 */ /* 0x000fe20000000000 */
[----:B------:R-:W-:Y:S01]  /*10570*/  R2UR UR7, R67 ;  /* 0x00000000430772ca */ /* 0x000fe200000e0000 */
[----:B------:R-:W-:Y:S01]  /*10580*/  FADD R29, R34, R29 ;  /* 0x0000001d221d7221 */ /* 0x000fe20000000000 */
[----:B---3--:R-:W-:Y:S01]  /*10590*/  @!P6 FMUL R62, R62, R62 ;  /* 0x0000003e3e3ee220 */ /* 0x008fe20000400000 */
[----:B------:R-:W-:Y:S01]  /*105a0*/  FSETP.GEU.AND P6, PT, R129, -126, PT ;  /* 0xc2fc00008100780b */ /* 0x000fe20003fce000 */
[----:B------:R-:W-:Y:S01]  /*105b0*/  @!P5 FMUL R128, R128, 0.5 ;  /* 0x3f0000008080d820 */ /* 0x000fe20000400000 */
[----:B------:R-:W-:Y:S01]  /*105c0*/  F2FP.F16.F32.PACK_AB R70, R56, R53 ;  /* 0x000000353846723e */ /* 0x000fe200000000ff */
[----:B------:R-:W-:Y:S01]  /*105d0*/  FADD R205, R66, R205 ;  /* 0x000000cd42cd7221 */ /* 0x000fe20000000000 */
[----:B------:R-:W-:Y:S01]  /*105e0*/  @!P4 FMUL R64, R64, 0.5 ;  /* 0x3f0000004040c820 */ /* 0x000fe20000400000 */
[----:B------:R-:W-:Y:S01]  /*105f0*/  FADD R30, R29, R30 ;  /* 0x0000001e1d1e7221 */ /* 0x000fe20000000000 */
[----:B------:R-:W-:Y:S01]  /*10600*/  @!P3 FMUL R130, R130, 0.5 ;  /* 0x3f0000008282b820 */ /* 0x000fe20000400000 */
[----:B------:R-:W1:Y:S01]  /*10610*/  MUFU.EX2 R128, R128 ;  /* 0x0000008000807308 */ /* 0x000e620000000800 */
[----:B------:R-:W-:Y:S01]  /*10620*/  WARPGROUP.ARRIVE ;  /* 0x00000000000079c5 */ /* 0x000fe20000000000 */
[----:B------:R-:W-:Y:S01]  /*10630*/  FADD R74, R205, R74 ;  /* 0x0000004acd4a7221 */ /* 0x000fe20000000000 */
[----:B------:R-:W-:-:S03]  /*10640*/  FADD R37, R30, R37 ;  /* 0x000000251e257221 */ /* 0x000fc60000000000 */
[----:B------:R-:W-:Y:S01]  /*10650*/  @!P6 FMUL R129, R129, 0.5 ;  /* 0x3f0000008181e820 */ /* 0x000fe20000400000 */
[----:B------:R-:W-:Y:S01]  /*10660*/  HGMMA.64x16x16.F32 R152, R68, gdesc[UR4].tnspB, R152, gsb0 ;  /* 0x4020000444987df0 */ /* 0x000fe20008000898 */
[----:B------:R-:W2:Y:S01]  /*10670*/  MUFU.EX2 R64, R64 ;  /* 0x0000004000407308 */ /* 0x000ea20000000800 */
[----:B------:R-:W-:Y:S01]  /*10680*/  FADD R75, R74, R75 ;  /* 0x0000004b4a4b7221 */ /* 0x000fe20000000000 */
[----:B------:R-:W-:Y:S01]  /*10690*/  F2FP.F16.F32.PACK_AB R74, R62, R25 ;  /* 0x000000193e4a723e */ /* 0x000fe200000000ff */
[----:B------:R-:W-:Y:S02]  /*106a0*/  FADD R37, R37, R38 ;  /* 0x0000002625257221 */ /* 0x000fe40000000000 */
[----:B------:R-:W-:Y:S02]  /*106b0*/  FADD R78, R75, R78 ;  /* 0x0000004e4b4e7221 */ /* 0x000fe40000000000 */
[----:B------:R-:W-:Y:S01]  /*106c0*/  FADD R40, R37, R40 ;  /* 0x0000002825287221 */ /* 0x000fe20000000000 */
[----:B------:R-:W3:Y:S01]  /*106d0*/  MUFU.EX2 R130, R130 ;  /* 0x0000008200827308 */ /* 0x000ee20000000800 */
[----:B-1----:R-:W-:Y:S01]  /*106e0*/  @!P5 FMUL R128, R128, R128 ;  /* 0x000000808080d220 */ /* 0x002fe20000400000 */
[----:B------:R-:W-:Y:S01]  /*106f0*/  FSETP.GEU.AND P5, PT, R132, -126, PT ;  /* 0xc2fc00008400780b */ /* 0x000fe20003fae000 */
[----:B------:R-:W-:Y:S01]  /*10700*/  FADD R79, R78, R79 ;  /* 0x0000004f4e4f7221 */ /* 0x000fe20000000000 */
[----:B------:R-:W-:-:S03]  /*10710*/  FADD R43, R40, R43 ;  /* 0x0000002b282b7221 */ /* 0x000fc60000000000 */
[----:B------:R-:W-:Y:S01]  /*10720*/  FADD R66, R79, R26 ;  /* 0x0000001a4f427221 */ /* 0x000fe20000000000 */
[----:B------:R-:W1:Y:S01]  /*10730*/  MUFU.EX2 R129, R129 ;  /* 0x0000008100817308 */ /* 0x000e620000000800 */
[----:B--2---:R-:W-:Y:S01]  /*10740*/  @!P4 FMUL R64, R64, R64 ;  /* 0x000000404040c220 */ /* 0x004fe20000400000 */
[----:B------:R-:W-:Y:S01]  /*10750*/  FSETP.GEU.AND P4, PT, R131, -126, PT ;  /* 0xc2fc00008300780b */ /* 0x000fe20003f8e000 */
[----:B------:R-:W-:Y:S01]  /*10760*/  FADD R66, R66, R27 ;  /* 0x0000001b42427221 */ /* 0x000fe20000000000 */
[----:B------:R-:W-:Y:S02]  /*10770*/  VIADD R26, R22, 0x180 ;  /* 0x00000180161a7836 */ /* 0x000fe40000000000 */
[----:B------:R-:W-:Y:S01]  /*10780*/  FADD R44, R43, R44 ;  /* 0x0000002c2b2c7221 */ /* 0x000fe20000000000 */
[----:B------:R-:W-:Y:S02]  /*10790*/  IMAD.MOV.U32 R27, RZ, RZ, -0x3ffffff0 ;  /* 0xc0000010ff1b7424 */ /* 0x000fe400078e00ff */
[----:B------:R-:W-:Y:S01]  /*107a0*/  @!P5 FMUL R132, R132, 0.5 ;  /* 0x3f0000008484d820 */ /* 0x000fe20000400000 */
[----:B------:R-:W-:Y:S01]  /*107b0*/  F2FP.F16.F32.PACK_AB R75, R64, R61 ;  /* 0x0000003d404b723e */ /* 0x000fe200000000ff */
[----:B---3--:R-:W-:Y:S01]  /*107c0*/  @!P3 FMUL R130, R130, R130 ;  /* 0x000000828282b220 */ /* 0x008fe20000400000 */
[----:B------:R-:W-:Y:S01]  /*107d0*/  FSETP.GEU.AND P3, PT, R134, -126, PT ;  /* 0xc2fc00008600780b */ /* 0x000fe20003f6e000 */
[----:B------:R-:W-:Y:S01]  /*107e0*/  FADD R35, R66, R35 ;  /* 0x0000002342237221 */ /* 0x000fe20000000000 */
[----:B------:R-:W-:Y:S01]  /*107f0*/  R2UR UR6, R26 ;  /* 0x000000001a0672ca */ /* 0x000fe200000e0000 */
[----:B------:R-:W2:Y:S01]  /*10800*/  MUFU.EX2 R132, R132 ;  /* 0x0000008400847308 */ /* 0x000ea20000000800 */
[----:B------:R-:W-:Y:S01]  /*10810*/  R2UR UR7, R27 ;  /* 0x000000001b0772ca */ /* 0x000fe200000e0000 */
[----:B------:R-:W-:Y:S01]  /*10820*/  @!P4 FMUL R131, R131, 0.5 ;  /* 0x3f0000008383c820 */ /* 0x000fe20000400000 */
[----:B------:R-:W-:-:S02]  /*10830*/  IMAD.MOV.U32 R27, RZ, RZ, -0x3ffffff0 ;  /* 0xc0000010ff1b7424 */ /* 0x000fc400078e00ff */
[----:B-1----:R-:W-:Y:S01]  /*10840*/  @!P6 FMUL R129, R129, R129 ;  /* 0x000000818181e220 */ /* 0x002fe20000400000 */
[----:B------:R-:W-:Y:S01]  /*10850*/  FSETP.GEU.AND P6, PT, R133, -126, PT ;  /* 0xc2fc00008500780b */ /* 0x000fe20003fce000 */
[----:B------:R-:W-:Y:S01]  /*10860*/  FADD R32, R35, R32 ;  /* 0x0000002023207221 */ /* 0x000fe20000000000 */
[----:B------:R-:W-:Y:S01]  /*10870*/  IADD3 R26, R22, 0x1a0, RZ ;  /* 0x000001a0161a7810 */ /* 0x000fe20007ffe0ff */
[----:B------:R-:W1:Y:S01]  /*10880*/  MUFU.EX2 R131, R131 ;  /* 0x0000008300837308 */ /* 0x000e620000000800 */
[----:B------:R-:W-:Y:S01]  /*10890*/  F2FP.F16.F32.PACK_AB R76, R129, R128 ;  /* 0x00000080814c723e */ /* 0x000fe200000000ff */
[----:B------:R-:W-:Y:S01]  /*108a0*/  @!P3 FMUL R134, R134, 0.5 ;  /* 0x3f0000008686b820 */ /* 0x000fe20000400000 */
[----:B------:R-:W-:Y:S01]  /*108b0*/  FADD R83, R32, R83 ;  /* 0x0000005320537221 */ /* 0x000fe20000000000 */
[----:B------:R-:W-:Y:S02]  /*108c0*/  WARPGROUP.DEPBAR.LE gsb0, 0x0 ;  /* 0x00008000000079c5 */ /* 0x000fe40000010000 */
[----:B------:R-:W-:Y:S01]  /*108d0*/  WARPGROUP.ARRIVE ;  /* 0x00000000000079c5 */ /* 0x000fe20000000000 */
[----:B------:R-:W-:Y:S01]  /*108e0*/  FADD R28, R83, R28 ;  /* 0x0000001c531c7221 */ /* 0x000fe20000000000 */
[----:B------:R-:W3:Y:S01]  /*108f0*/  MUFU.EX2 R134, R134 ;  /* 0x0000008600867308 */ /* 0x000ee20000000800 */
[----:B--2---:R-:W-:Y:S01]  /*10900*/  @!P5 FMUL R132, R132, R132 ;  /* 0x000000848484d220 */ /* 0x004fe20000400000 */
[----:B------:R-:W-:Y:S01]  /*10910*/  @!P6 FMUL R133, R133, 0.5 ;  /* 0x3f0000008585e820 */ /* 0x000fe20000400000 */
[----:B------:R-:W-:Y:S01]  /*10920*/  FSETP.GEU.AND P5, PT, R136, -126, PT ;  /* 0xc2fc00008800780b */ /* 0x000fe20003fae000 */
[----:B------:R-:W-:Y:S01]  /*10930*/  HGMMA.64x16x16.F32 R152, R72, gdesc[UR4].tnspB, R152, gsb0 ;  /* 0x4020000448987df0 */ /* 0x000fe20008000898 */
[----:B------:R-:W-:Y:S01]  /*10940*/  R2UR UR6, R26 ;  /* 0x000000001a0672ca */ /* 0x000fe200000e0000 */
[----:B------:R-:W-:Y:S01]  /*10950*/  FADD R31, R28, R31 ;  /* 0x0000001f1c1f7221 */ /* 0x000fe20000000000 */
[----:B------:R-:W-:Y:S01]  /*10960*/  R2UR UR7, R27 ;  /* 0x000000001b0772ca */ /* 0x000fe200000e0000 */
[----:B------:R-:W2:Y:S01]  /*10970*/  MUFU.EX2 R133, R133 ;  /* 0x0000008500857308 */ /* 0x000ea20000000800 */
[----:B-1----:R-:W-:Y:S01]  /*10980*/  @!P4 FMUL R131, R131, R131 ;  /* 0x000000838383c220 */ /* 0x002fe20000400000 */
[----:B------:R-:W-:Y:S01]  /*10990*/  FSETP.GEU.AND P4, PT, R135, -126, PT ;  /* 0xc2fc00008700780b */ /* 0x000fe20003f8e000 */
[----:B------:R-:W-:Y:S01]  /*109a0*/  FADD R31, R31, R36 ;  /* 0x000000241f1f7221 */ /* 0x000fe20000000000 */
[----:B------:R-:W-:Y:S01]  /*109b0*/  VIADD R26, R22, 0x1c0 ;  /* 0x000001c0161a7836 */ /* 0x000fe20000000000 */
[----:B------:R-:W-:Y:S01]  /*109c0*/  MOV R27, 0xc0000010 ;  /* 0xc0000010001b7802 */ /* 0x000fe20000000f00 */
[----:B------:R-:W-:Y:S01]  /*109d0*/  FADD R44, R44, R45 ;  /* 0x0000002d2c2c7221 */ /* 0x000fe20000000000 */
[----:B------:R-:W-:Y:S01]  /*109e0*/  F2FP.F16.F32.PACK_AB R77, R131, R130 ;  /* 0x00000082834d723e */ /* 0x000fe200000000ff */
[----:B------:R-:W-:Y:S01]  /*109f0*/  @!P5 FMUL R136, R136, 0.5 ;  /* 0x3f0000008888d820 */ /* 0x000fe20000400000 */
[----:B---3--:R-:W-:Y:S01]  /*10a00*/  @!P3 FMUL R134, R134, R134 ;  /* 0x000000868686b220 */ /* 0x008fe20000400000 */
[----:B------:R-:W-:Y:S01]  /*10a10*/  FSETP.GEU.AND P3, PT, R138, -126, PT ;  /* 0xc2fc00008a00780b */ /* 0x000fe20003f6e000 */
[----:B------:R-:W-:Y:S01]  /*10a20*/  FADD R84, R31, R84 ;  /* 0x000000541f547221 */ /* 0x000fe20000000000 */
[----:B------:R-:W-:Y:S01]  /*10a30*/  FADD R85, R44, R85 ;  /* 0x000000552c557221 */ /* 0x000fe20000000000 */
[----:B------:R-:W-:Y:S01]  /*10a40*/  VIADD R22, R22, 0x1e0 ;  /* 0x000001e016167836 */ /* 0x000fe20000000000 */
[----:B------:R-:W1:Y:S01]  /*10a50*/  MUFU.EX2 R136, R136 ;  /* 0x0000008800887308 */ /* 0x000e620000000800 */
[----:B------:R-:W-:Y:S01]  /*10a60*/  @!P4 FMUL R135, R135, 0.5 ;  /* 0x3f0000008787c820 */ /* 0x000fe20000400000 */
[----:B------:R-:W-:Y:S01]  /*10a70*/  FADD R39, R84, R39 ;  /* 0x0000002754277221 */ /* 0x000fe20000000000 */
[----:B--2---:R-:W-:Y:S01]  /*10a80*/  @!P6 FMUL R133, R133, R133 ;  /* 0x000000858585e220 */ /* 0x004fe20000400000 */
[----:B------:R-:W-:Y:S01]  /*10a90*/  FSETP.GEU.AND P6, PT, R137, -126, PT ;  /* 0xc2fc00008900780b */ /* 0x000fe20003fce000 */
[----:B------:R-:W-:Y:S01]  /*10aa0*/  FADD R48, R85, R48 ;  /* 0x0000003055307221 */ /* 0x000fe20000000000 */
[----:B------:R-:W-:-:S02]  /*10ab0*/  FADD R42, R39, R42 ;  /* 0x0000002a272a7221 */ /* 0x000fc40000000000 */
[----:B------:R-:W2:Y:S01]  /*10ac0*/  MUFU.EX2 R135, R135 ;  /* 0x0000008700877308 */ /* 0x000ea20000000800 */
[----:B------:R-:W-:Y:S01]  /*10ad0*/  @!P3 FMUL R138, R138, 0.5 ;  /* 0x3f0000008a8ab820 */ /* 0x000fe20000400000 */
[----:B------:R-:W-:Y:S01]  /*10ae0*/  F2FP.F16.F32.PACK_AB R78, R133, R132 ;  /* 0x00000084854e723e */ /* 0x000fe200000000ff */
[----:B------:R-:W-:Y:S01]  /*10af0*/  FADD R41, R42, R41 ;  /* 0x000000292a297221 */ /* 0x000fe20000000000 */
[----:B------:R-:W-:-:S03]  /*10b00*/  FADD R51, R48, R51 ;  /* 0x0000003330337221 */ /* 0x000fc60000000000 */
[----:B------:R-:W-:Y:S01]  /*10b10*/  FADD R46, R41, R46 ;  /* 0x0000002e292e7221 */ /* 0x000fe20000000000 */
[----:B------:R-:W3:Y:S01]  /*10b20*/  MUFU.EX2 R138, R138 ;  /* 0x0000008a008a7308 */ /* 0x000ee20000000800 */
[----:B------:R-:W-:Y:S01]  /*10b30*/  @!P6 FMUL R137, R137, 0.5 ;  /* 0x3f0000008989e820 */ /* 0x000fe20000400000 */
[----:B-1----:R-:W-:Y:S01]  /*10b40*/  @!P5 FMUL R136, R136, R136 ;  /* 0x000000888888d220 */ /* 0x002fe20000400000 */
[----:B------:R-:W-:Y:S01]  /*10b50*/  FSETP.GEU.AND P5, PT, R140, -126, PT ;  /* 0xc2fc00008c00780b */ /* 0x000fe20003fae000 */
[----:B------:R-:W-:Y:S01]  /*10b60*/  FADD R46, R46, R47 ;  /* 0x0000002f2e2e7221 */ /* 0x000fe20000000000 */
[----:B------:R-:W-:-:S03]  /*10b70*/  FADD R52, R51, R52 ;  /* 0x0000003433347221 */ /* 0x000fc60000000000 */
[----:B------:R-:W1:Y:S01]  /*10b80*/  MUFU.EX2 R137, R137 ;  /* 0x0000008900897308 */ /* 0x000e620000000800 */
[----:B--2---:R-:W-:Y:S01]  /*10b90*/  @!P4 FMUL R135, R135, R135 ;  /* 0x000000878787c220 */ /* 0x004fe20000400000 */
[----:B------:R-:W-:Y:S01]  /*10ba0*/  FSETP.GEU.AND P4, PT, R139, -126, PT ;  /* 0xc2fc00008b00780b */ /* 0x000fe20003f8e000 */
[----:B------:R-:W-:Y:S02]  /*10bb0*/  WARPGROUP.DEPBAR.LE gsb0, 0x0 ;  /* 0x00008000000079c5 */ /* 0x000fe40000010000 */
[----:B------:R-:W-:Y:S01]  /*10bc0*/  FADD R49, R46, R49 ;  /* 0x000000312e317221 */ /* 0x000fe20000000000 */
[----:B------:R-:W-:Y:S01]  /*10bd0*/  F2FP.F16.F32.PACK_AB R79, R135, R134 ;  /* 0x00000086874f723e */ /* 0x000fe200000000ff */
[----:B------:R-:W-:Y:S01]  /*10be0*/  FADD R15, R52, R15 ;  /* 0x0000000f340f7221 */ /* 0x000fe20000000000 */
[----:B------:R-:W-:Y:S01]  /*10bf0*/  @!P5 FMUL R140, R140, 0.5 ;  /* 0x3f0000008c8cd820 */ /* 0x000fe20000400000 */
[----:B---3--:R-:W-:Y:S01]  /*10c00*/  @!P3 FMUL R138, R138, R138 ;  /* 0x0000008a8a8ab220 */ /* 0x008fe20000400000 */
[----:B------:R-:W-:Y:S01]  /*10c10*/  FSETP.GEU.AND P3, PT, R142, -126, PT ;  /* 0xc2fc00008e00780b */ /* 0x000fe20003f6e000 */
[----:B------:R-:W-:Y:S01]  /*10c20*/  WARPGROUP.ARRIVE ;  /* 0x00000000000079c5 */ /* 0x000fe20000000000 */
[----:B------:R-:W-:Y:S01]  /*10c30*/  FADD R50, R49, R50 ;  /* 0x0000003231327221 */ /* 0x000fe20000000000 */
[----:B------:R-:W-:Y:S01]  /*10c40*/  FADD R86, R15, R86 ;  /* 0x000000560f567221 */ /* 0x000fe20000000000 */
[----:B------:R-:W2:Y:S01]  /*10c50*/  MUFU.EX2 R140, R140 ;  /* 0x0000008c008c7308 */ /* 0x000ea20000000800 */
[----:B------:R-:W-:Y:S01]  /*10c60*/  @!P4 FMUL R139, R139, 0.5 ;  /* 0x3f0000008b8bc820 */ /* 0x000fe20000400000 */
[----:B------:R-:W-:Y:S01]  /*10c70*/  FADD R13, R50, R13 ;  /* 0x0000000d320d7221 */ /* 0x000fe20000000000 */
[----:B-1----:R-:W-:Y:S01]  /*10c80*/  @!P6 FMUL R137, R137, R137 ;  /* 0x000000898989e220 */ /* 0x002fe20000400000 */
[----:B------:R-:W-:Y:S01]  /*10c90*/  FSETP.GEU.AND P6, PT, R141, -126, PT ;  /* 0xc2fc00008d00780b */ /* 0x000fe20003fce000 */
[----:B------:R-:W-:Y:S01]  /*10ca0*/  HGMMA.64x16x16.F32 R152, R76, gdesc[UR4].tnspB, R152, gsb0 ;  /* 0x402000044c987df0 */ /* 0x000fe20008000898 */
[----:B------:R-:W-:Y:S01]  /*10cb0*/  R2UR UR6, R26 ;  /* 0x000000001a0672ca */ /* 0x000fe200000e0000 */
[----:B------:R-:W-:Y:S01]  /*10cc0*/  FADD R54, R13, R54 ;  /* 0x000000360d367221 */ /* 0x000fe20000000000 */
[----:B------:R-:W1:Y:S01]  /*10cd0*/  MUFU.EX2 R139, R139 ;  /* 0x0000008b008b7308 */ /* 0x000e620000000800 */
[----:B------:R-:W-:Y:S01]  /*10ce0*/  @!P3 FMUL R142, R142, 0.5 ;  /* 0x3f0000008e8eb820 */ /* 0x000fe20000400000 */
[----:B------:R-:W-:Y:S01]  /*10cf0*/  R2UR UR7, R27 ;  /* 0x000000001b0772ca */ /* 0x000fe200000e0000 */
[----:B------:R-:W-:Y:S01]  /*10d00*/  FADD R53, R54, R53 ;  /* 0x0000003536357221 */ /* 0x000fe20000000000 */
[----:B------:R-:W-:Y:S01]  /*10d10*/  F2FP.F16.F32.PACK_AB R124, R137, R136 ;  /* 0x00000088897c723e */ /* 0x000fe200000000ff */
[----:B------:R-:W-:-:S02]  /*10d20*/  FADD R55, R86, R55 ;  /* 0x0000003756377221 */ /* 0x000fc40000000000 */
[----:B------:R-:W-:Y:S01]  /*10d30*/  FADD R56, R53, R56 ;  /* 0x0000003835387221 */ /* 0x000fe20000000000 */
[----:B------:R-:W3:Y:S01]  /*10d40*/  MUFU.EX2 R142, R142 ;  /* 0x0000008e008e7308 */ /* 0x000ee20000000800 */
[----:B------:R-:W-:Y:S01]  /*10d50*/  @!P6 FMUL R141, R141, 0.5 ;  /* 0x3f0000008d8de820 */ /* 0x000fe20000400000 */
[----:B--2---:R-:W-:Y:S01]  /*10d60*/  @!P5 FMUL R140, R140, R140 ;  /* 0x0000008c8c8cd220 */ /* 0x004fe20000400000 */
[----:B------:R-:W-:Y:S01]  /*10d70*/  FSETP.GEU.AND P5, PT, R144, -126, PT ;  /* 0xc2fc00009000780b */ /* 0x000fe20003fae000 */
[----:B------:R-:W-:Y:S01]  /*10d80*/  FADD R58, R55, R58 ;  /* 0x0000003a373a7221 */ /* 0x000fe20000000000 */
[----:B------:R-:W-:-:S03]  /*10d90*/  FADD R57, R56, R57 ;  /* 0x0000003938397221 */ /* 0x000fc60000000000 */
[----:B------:R-:W2:Y:S01]  /*10da0*/  MUFU.EX2 R141, R141 ;  /* 0x0000008d008d7308 */ /* 0x000ea20000000800 */
[----:B-1----:R-:W-:Y:S01]  /*10db0*/  @!P4 FMUL R139, R139, R139 ;  /* 0x0000008b8b8bc220 */ /* 0x002fe20000400000 */
[----:B------:R-:W-:Y:S01]  /*10dc0*/  FSETP.GEU.AND P4, PT, R143, -126, PT ;  /* 0xc2fc00008f00780b */ /* 0x000fe20003f8e000 */
[----:B------:R-:W-:Y:S01]  /*10dd0*/  FADD R59, R58, R59 ;  /* 0x0000003b3a3b7221 */ /* 0x000fe20000000000 */
[----:B------:R-:W-:Y:S02]  /*10de0*/  FADD R60, R57, R60 ;  /* 0x0000003c393c7221 */ /* 0x000fe40000000000 */
[----:B------:R-:W-:Y:S01]  /*10df0*/  F2FP.F16.F32.PACK_AB R125, R139, R138 ;  /* 0x0000008a8b7d723e */ /* 0x000fe200000000ff */
[----:B------:R-:W-:Y:S01]  /*10e00*/  FADD R24, R59, R24 ;  /* 0x000000183b187221 */ /* 0x000fe20000000000 */
[----:B------:R-:W-:Y:S01]  /*10e10*/  @!P5 FMUL R144, R144, 0.5 ;  /* 0x3f0000009090d820 */ /* 0x000fe20000400000 */
[----:B---3--:R-:W-:Y:S01]  /*10e20*/  @!P3 FMUL R142, R142, R142 ;  /* 0x0000008e8e8eb220 */ /* 0x008fe20000400000 */
[----:B------:R-:W-:Y:S01]  /*10e30*/  FSETP.GEU.AND P3, PT, R146, -126, PT ;  /* 0xc2fc00009200780b */ /* 0x000fe20003f6e000 */
[----:B------:R-:W-:Y:S01]  /*10e40*/  FADD R25, R60, R25 ;  /* 0x000000193c197221 */ /* 0x000fe20000000000 */
[----:B------:R-:W-:-:S02]  /*10e50*/  FADD R61, R24, R61 ;  /* 0x0000003d183d7221 */ /* 0x000fc40000000000 */
[----:B------:R-:W1:Y:S01]  /*10e60*/  MUFU.EX2 R144, R144 ;  /* 0x0000009000907308 */ /* 0x000e620000000800 */
[----:B------:R-:W-:Y:S01]  /*10e70*/  @!P4 FMUL R143, R143, 0.5 ;  /* 0x3f0000008f8fc820 */ /* 0x000fe20000400000 */
[----:B------:R-:W-:Y:S01]  /*10e80*/  FADD R25, R25, R62 ;  /* 0x0000003e19197221 */ /* 0x000fe20000000000 */
[----:B--2---:R-:W-:Y:S01]  /*10e90*/  @!P6 FMUL R141, R141, R141 ;  /* 0x0000008d8d8de220 */ /* 0x004fe20000400000 */
[----:B------:R-:W-:Y:S01]  /*10ea0*/  FSETP.GEU.AND P6, PT, R145, -126, PT ;  /* 0xc2fc00009100780b */ /* 0x000fe20003fce000 */
[----:B------:R-:W-:Y:S01]  /*10eb0*/  FADD R61, R61, R64 ;  /* 0x000000403d3d7221 */ /* 0x000fe20000000000 */
[----:B------:R-:W-:Y:S02]  /*10ec0*/  FADD R25, R25, R128 ;  /* 0x0000008019197221 */ /* 0x000fe40000000000 */
[----:B------:R-:W2:Y:S01]  /*10ed0*/  MUFU.EX2 R143, R143 ;  /* 0x0000008f008f7308 */ /* 0x000ea20000000800 */
[----:B------:R-:W-:Y:S01]  /*10ee0*/  @!P3 FMUL R146, R146, 0.5 ;  /* 0x3f0000009292b820 */ /* 0x000fe20000400000 */
[----:B------:R-:W-:Y:S01]  /*10ef0*/  F2FP.F16.F32.PACK_AB R126, R141, R140 ;  /* 0x0000008c8d7e723e */ /* 0x000fe200000000ff */
[----:B------:R-:W-:-:S02]  /*10f00*/  WARPGROUP.DEPBAR.LE gsb0, 0x0 ;  /* 0x00008000000079c5 */ /* 0x000fc40000010000 */
[----:B------:R-:W-:Y:S01]  /*10f10*/  FADD R61, R61, R130 ;  /* 0x000000823d3d7221 */ /* 0x000fe20000000000 */
[----:B------:R-:W-:Y:S02]  /*10f20*/  FADD R25, R25, R129 ;  /* 0x0000008119197221 */ /* 0x000fe40000000000 */
        /* <DEDUP_REMOVED lines=9> */
[----:B------:R-:W-:Y:S01]  /*10fc0*/  FADD R61, R61, R134 ;  /* 0x000000863d3d7221 */ /* 0x000fe20000000000 */
[----:B------:R-:W-:Y:S02]  /*10fd0*/  FADD R25, R25, R133 ;  /* 0x0000008519197221 */ /* 0x000fe40000000000 */
[----:B------:R-:W-:Y:S01]  /*10fe0*/  F2FP.F16.F32.PACK_AB R127, R143, R142 ;  /* 0x0000008e8f7f723e */ /* 0x000fe200000000ff */
[----:B------:R-:W-:Y:S01]  /*10ff0*/  FADD R61, R61, R135 ;  /* 0x000000873d3d7221 */ /* 0x000fe20000000000 */
[----:B------:R-:W-:Y:S01]  /*11000*/  @!P5 FMUL R148, R148, 0.5 ;  /* 0x3f0000009494d820 */ /* 0x000fe20000400000 */
[----:B---3--:R-:W-:Y:S01]  /*11010*/  @!P3 FMUL R146, R146, R146 ;  /* 0x000000929292b220 */ /* 0x008fe20000400000 */
[----:B------:R-:W-:Y:S01]  /*11020*/  WARPGROUP.ARRIVE ;  /* 0x00000000000079c5 */ /* 0x000fe20000000000 */
[----:B------:R-:W-:Y:S01]  /*11030*/  FSETP.GEU.AND P3, PT, R150, -126, PT ;  /* 0xc2fc00009600780b */ /* 0x000fe20003f6e000 */
[----:B------:R-:W-:Y:S01]  /*11040*/  FADD R25, R25, R136 ;  /* 0x0000008819197221 */ /* 0x000fe20000000000 */
[----:B------:R-:W-:Y:S01]  /*11050*/  FADD R61, R61, R138 ;  /* 0x0000008a3d3d7221 */ /* 0x000fe20000000000 */
[----:B------:R-:W2:Y:S01]  /*11060*/  MUFU.EX2 R148, R148 ;  /* 0x0000009400947308 */ /* 0x000ea20000000800 */
[----:B------:R-:W-:Y:S01]  /*11070*/  @!P4 FMUL R147, R147, 0.5 ;  /* 0x3f0000009393c820 */ /* 0x000fe20000400000 */
[----:B------:R-:W-:Y:S01]  /*11080*/  HGMMA.64x16x16.F32 R152, R124, gdesc[UR4].tnspB, R152, gsb0 ;  /* 0x402000047c987df0 */ /* 0x000fe20008000898 */
[----:B-1----:R-:W-:Y:S01]  /*11090*/  @!P6 FMUL R145, R145, R145 ;  /* 0x000000919191e220 */ /* 0x002fe20000400000 */
[----:B------:R-:W-:Y:S01]  /*110a0*/  FSETP.GEU.AND P6, PT, R21, -126, PT ;  /* 0xc2fc00001500780b */ /* 0x000fe20003fce000 */
[----:B------:R-:W-:Y:S01]  /*110b0*/  FADD R25, R25, R137 ;  /* 0x0000008919197221 */ /* 0x000fe20000000000 */
[----:B------:R-:W-:Y:S01]  /*110c0*/  R2UR UR6, R22 ;  /* 0x00000000160672ca */ /* 0x000fe200000e0000 */
[----:B------:R-:W-:Y:S01]  /*110d0*/  FADD R61, R61, R139 ;  /* 0x0000008b3d3d7221 */ /* 0x000fe20000000000 */
[----:B------:R-:W1:Y:S01]  /*110e0*/  MUFU.EX2 R147, R147 ;  /* 0x0000009300937308 */ /* 0x000e620000000800 */
[----:B------:R-:W-:Y:S01]  /*110f0*/  R2UR UR7, R23 ;  /* 0x00000000170772ca */ /* 0x000fe200000e0000 */
[----:B------:R-:W-:Y:S01]  /*11100*/  @!P3 FMUL R150, R150, 0.5 ;  /* 0x3f0000009696b820 */ /* 0x000fe20000400000 */
[----:B------:R-:W-:Y:S01]  /*11110*/  F2FP.F16.F32.PACK_AB R80, R145, R144 ;  /* 0x000000909150723e */ /* 0x000fe200000000ff */
[----:B------:R-:W-:Y:S01]  /*11120*/  FADD R25, R25, R140 ;  /* 0x0000008c19197221 */ /* 0x000fe20000000000 */
[----:B------:R-:W-:Y:S01]  /*11130*/  FADD R61, R61, R142 ;  /* 0x0000008e3d3d7221 */ /* 0x000fe20000000000 */
[----:B------:R-:W-:-:S02]  /*11140*/  SEL R23, R7, RZ, P2 ;  /* 0x000000ff07177207 */ /* 0x000fc40001000000 */
[----:B------:R-:W3:Y:S01]  /*11150*/  MUFU.EX2 R150, R150 ;  /* 0x0000009600967308 */ /* 0x000ee20000000800 */
[----:B------:R-:W-:Y:S01]  /*11160*/  @!P6 FMUL R21, R21, 0.5 ;  /* 0x3f0000001515e820 */ /* 0x000fe20000400000 */
[----:B--2---:R-:W-:Y:S01]  /*11170*/  @!P5 FMUL R148, R148, R148 ;  /* 0x000000949494d220 */ /* 0x004fe20000400000 */
[----:B------:R-:W-:Y:S01]  /*11180*/  FADD R25, R25, R141 ;  /* 0x0000008d19197221 */ /* 0x000fe20000000000 */
[----:B------:R-:W-:Y:S01]  /*11190*/  FADD R61, R61, R143 ;  /* 0x0000008f3d3d7221 */ /* 0x000fe20000000000 */
[----:B------:R-:W-:Y:S02]  /*111a0*/  LEA R7, R23, R14, 0x3 ;  /* 0x0000000e17077211 */ /* 0x000fe400078e18ff */
[----:B------:R-:W-:Y:S01]  /*111b0*/  FADD R25, R25, R144 ;  /* 0x0000009019197221 */ /* 0x000fe20000000000 */
[----:B------:R-:W2:Y:S01]  /*111c0*/  MUFU.EX2 R15, R21 ;  /* 0x00000015000f7308 */ /* 0x000ea20000000800 */
[----:B-1----:R-:W-:Y:S01]  /*111d0*/  @!P4 FMUL R147, R147, R147 ;  /* 0x000000939393c220 */ /* 0x002fe20000400000 */
[----:B------:R-:W-:Y:S01]  /*111e0*/  FSETP.GEU.AND P4, PT, R151, -126, PT ;  /* 0xc2fc00009700780b */ /* 0x000fe20003f8e000 */
[----:B------:R-:W-:Y:S01]  /*111f0*/  FADD R61, R61, R146 ;  /* 0x000000923d3d7221 */ /* 0x000fe20000000000 */
[----:B------:R-:W-:Y:S01]  /*11200*/  FADD R25, R25, R145 ;  /* 0x0000009119197221 */ /* 0x000fe20000000000 */
[----:B------:R-:W-:-:S02]  /*11210*/  PRMT R7, RZ, 0x654, R7 ;  /* 0x00000654ff077816 */ /* 0x000fc40000000007 */
[----:B------:R-:W-:Y:S01]  /*11220*/  F2FP.F16.F32.PACK_AB R81, R147, R146 ;  /* 0x000000929351723e */ /* 0x000fe200000000ff */
[----:B------:R-:W-:Y:S01]  /*11230*/  FADD R61, R61, R147 ;  /* 0x000000933d3d7221 */ /* 0x000fe20000000000 */
[----:B---3--:R-:W-:Y:S01]  /*11240*/  @!P3 FMUL R150, R150, R150 ;  /* 0x000000969696b220 */ /* 0x008fe20000400000 */
[----:B------:R-:W-:-:S03]  /*11250*/  FADD R25, R25, R148 ;  /* 0x0000009419197221 */ /* 0x000fc60000000000 */
[----:B------:R-:W-:Y:S02]  /*11260*/  FADD R61, R61, R150 ;  /* 0x000000963d3d7221 */ /* 0x000fe40000000000 */
[----:B------:R-:W-:Y:S01]  /*11270*/  @!P4 FMUL R151, R151, 0.5 ;  /* 0x3f0000009797c820 */ /* 0x000fe20000400000 */
[----:B--2---:R-:W-:-:S03]  /*11280*/  @!P6 FMUL R15, R15, R15 ;  /* 0x0000000f0f0fe220 */ /* 0x004fc60000400000 */
[----:B------:R-:W1:Y:S01]  /*11290*/  MUFU.EX2 R13, R151 ;  /* 0x00000097000d7308 */ /* 0x000e620000000800 */
[----:B------:R-:W-:Y:S02]  /*112a0*/  WARPGROUP.DEPBAR.LE gsb0, 0x0 ;  /* 0x00008000000079c5 */ /* 0x000fe40000010000 */
[----:B------:R-:W-:Y:S01]  /*112b0*/  F2FP.F16.F32.PACK_AB R82, R15, R148 ;  /* 0x000000940f52723e */ /* 0x000fe200000000ff */
[----:B------:R-:W-:Y:S01]  /*112c0*/  FADD R15, R25, R15 ;  /* 0x0000000f190f7221 */ /* 0x000fe20000000000 */
[----:B-1----:R-:W-:-:S05]  /*112d0*/  @!P4 FMUL R13, R13, R13 ;  /* 0x0000000d0d0dc220 */ /* 0x002fca0000400000 */
[----:B------:R-:W-:Y:S01]  /*112e0*/  F2FP.F16.F32.PACK_AB R83, R13, R150 ;  /* 0x000000960d53723e */ /* 0x000fe200000000ff */
[----:B------:R-:W-:-:S03]  /*112f0*/  FADD R13, R61, R13 ;  /* 0x0000000d3d0d7221 */ /* 0x000fc60000000000 */
[----:B------:R-:W-:-:S06]  /*11300*/  WARPGROUP.ARRIVE ;  /* 0x00000000000079c5 */ /* 0x000fcc0000000000 */
[----:B------:R-:W-:Y:S03]  /*11310*/  HGMMA.64x16x16.F32 R152, R80, gdesc[UR4].tnspB, R152, gsb0 ;  /* 0x4020000450987df0 */ /* 0x000fe60008000898 */
[----:B------:R-:W-:Y:S02]  /*11320*/  WARPGROUP.DEPBAR.LE gsb0, 0x0 ;  /* 0x00008000000079c5 */ /* 0x000fe40000010000 */
[----:B------:R1:W-:Y:S01]  /*11330*/  SYNCS.ARRIVE.TRANS64.RED.A1T0 RZ, [R7+URZ], RZ ;  /* 0x000000ff07ff79a7 */ /* 0x0003e2000810043f */
[----:B------:R-:W-:Y:S05]  /*11340*/  @P1 BRA `(.L_x_46) ;  /* 0x0000000000a41947 */ /* 0x000fea0003800000 */
[----:B------:R-:W-:Y:S01]  /*11350*/  ISETP.LT.OR P1, PT, R8, 0x1, !P0 ;  /* 0x000000010800780c */ /* 0x000fe20004721670 */
[----:B------:R-:W-:-:S12]  /*11360*/  BSSY B0, `(.L_x_47) ;  /* 0x0000026000007945 */ /* 0x000fd80003800000 */
[----:B------:R-:W-:Y:S05]  /*11370*/  @P1 BRA `(.L_x_48) ;  /* 0x0000000000901947 */ /* 0x000fea0003800000 */
[----:B------:R-:W-:Y:S01]  /*11380*/  ISETP.NE.AND P2, PT, R0, RZ, PT ;  /* 0x000000ff0000720c */ /* 0x000fe20003f45270 */
[----:B-1----:R-:W-:Y:S01]  /*11390*/  IMAD R7, R5, 0x8, R2 ;  /* 0x0000000805077824 */ /* 0x002fe200078e0202 */
[----:B------:R-:W-:-:S11]  /*113a0*/  SHF.L.U32 R22, R6, 0x1f, RZ ;  /* 0x0000001f06167819 */ /* 0x000fd600000006ff */
.L_x_49:
        /* <DEDUP_REMOVED lines=10> */
.L_x_50:
        /* <DEDUP_REMOVED lines=11> */
[----:B------:R-:W-:Y:S01]  /*11500*/  UMOV UR12, UR36 ;  /* 0x00000024000c7c82 */ /* 0x000fe20008000000 */
[----:B------:R-:W-:Y:S01]  /*11510*/  UMOV UR13, UR37 ;  /* 0x00000025000d7c82 */ /* 0x000fe20008000000 */
[----:B------:R-:W-:Y:S01]  /*11520*/  ISETP.NE.AND P1, PT, R5, 0x4, PT ;  /* 0x000000040500780c */ /* 0x000fe20003f25270 */
[----:B------:R-:W-:Y:S01]  /*11530*/  VIADD R9, R9, 0x1 ;  /* 0x0000000109097836 */ /* 0x000fe20000000000 */
[----:B------:R-:W-:-:S02]  /*11540*/  USHF.L.U32 UR11, UR11, 0x8, URZ ;  /* 0x000000080b0b7899 */ /* 0x000fc4000800063f */
[----:B------:R-:W-:Y:S01]  /*11550*/  UIADD3 UR9, UR9, 0x8800, URZ ;  /* 0x0000880009097890 */ /* 0x000fe2000fffe03f */
[----:B-12---:R-:W-:Y:S01]  /*11560*/  SEL R7, RZ, 0x1, P1 ;  /* 0x00000001ff077807 */ /* 0x006fe20000800000 */
[----:B------:R-:W-:Y:S01]  /*11570*/  UIADD3 UR8, UR8, 0x800, URZ ;  /* 0x0000080008087890 */ /* 0x000fe2000fffe03f */
[----:B------:R-:W-:Y:S02]  /*11580*/  SEL R5, R5, RZ, P1 ;  /* 0x000000ff05057207 */ /* 0x000fe40000800000 */
[----:B------:R-:W-:-:S06]  /*11590*/  LOP3.LUT R6, R6, R7, RZ, 0x3c, !PT ;  /* 0x0000000706067212 */ /* 0x000fcc00078e3cff */
[----:B------:R2:W-:Y:S02]  /*115a0*/  UTMALDG.4D [UR8], [UR6], desc[UR20] ;  /* 0x00001408060075b4 */ /* 0x0005e40008019000 */
[----:B--2---:R-:W-:Y:S01]  /*115b0*/  NOP ;  /* 0x0000000000007918 */ /* 0x004fe20000000000 */
.L_x_48:
[----:B------:R-:W-:Y:S05]  /*115c0*/  BSYNC B0 ;  /* 0x0000000000007941 */ /* 0x000fea0003800000 */
.L_x_47:
[----:B------:R-:W-:-:S07]  /*115d0*/  IADD3 R8, R8, -0x1, RZ ;  /* 0xffffffff08087810 */ /* 0x000fce0007ffe0ff */
.L_x_46:
[C---:B------:R-:W-:Y:S01]  /*115e0*/  ISETP.GT.AND P3, PT, R20.reuse, 0x1, PT ;  /* 0x000000011400780c */ /* 0x040fe20003f64270 */
[----:B------:R-:W-:Y:S01]  /*115f0*/  VIADD R17, R17, 0x1 ;  /* 0x0000000111117836 */ /* 0x000fe20000000000 */
[----:B------:R-:W-:Y:S01]  /*11600*/  IADD3 R20, R20, -0x1, RZ ;  /* 0xffffffff14147810 */ /* 0x000fe20007ffe0ff */
[----:B-1----:R-:W-:Y:S02]  /*11610*/  VIADD R7, R23, 0x1 ;  /* 0x0000000117077836 */ /* 0x002fe40000000000 */
[----:B------:R-:W-:Y:S01]  /*11620*/  VIADD R12, R12, 0x100 ;  /* 0x000001000c0c7836 */ /* 0x000fe20000000000 */
[----:B------:R-:W-:Y:S01]  /*11630*/  ISETP.NE.AND P1, PT, R17, 0x4, PT ;  /* 0x000000041100780c */ /* 0x000fe20003f25270 */
[----:B------:R-:W-:Y:S01]  /*11640*/  IMAD.MOV.U32 R22, RZ, RZ, R18 ;  /* 0x000000ffff167224 */ /* 0x000fe200078e0012 */
[----:B------:R-:W-:Y:S02]  /*11650*/  ISETP.NE.AND P2, PT, R7, 0x4, PT ;  /* 0x000000040700780c */ /* 0x000fe40003f45270 */
[----:B------:R-:W-:-:S02]  /*11660*/  SEL R21, RZ, 0x1, P1 ;  /* 0x00000001ff157807 */ /* 0x000fc40000800000 */
[----:B------:R-:W-:Y:S02]  /*11670*/  SEL R17, R17, RZ, P1 ;  /* 0x000000ff11117207 */ /* 0x000fe40000800000 */
[----:B------:R-:W-:Y:S02]  /*11680*/  LOP3.LUT R4, R4, R21, RZ, 0x3c, !PT ;  /* 0x0000001504047212 */ /* 0x000fe400078e3cff */
[----:B------:R-:W-:Y:S02]  /*11690*/  MOV R21, R19 ;  /* 0x0000001300157202 */ /* 0x000fe40000000f00 */
[----:B------:R-:W-:Y:S01]  /*116a0*/  SEL R7, R7, RZ, P2 ;  /* 0x000000ff07077207 */ /* 0x000fe20001000000 */
[----:B------:R-:W-:Y:S06]  /*116b0*/  @P3 BRA `(.L_x_51) ;  /* 0xffffff9c00943947 */ /* 0x000fec000383ffff */
.L_x_37:
[----:B------:R-:W-:Y:S05]  /*116c0*/  WARPSYNC.ALL ;  /* 0x0000000000007948 */ /* 0x000fea0003800000 */
[----:B------:R-:W2:Y:S01]  /*116d0*/  SHFL.BFLY PT, R0, R15, 0x1, 0x1f ;  /* 0x0c201f000f007f89 */ /* 0x000ea200000e0000 */
[----:B------:R-:W-:Y:S01]  /*116e0*/  BSSY B0, `(.L_x_52) ;  /* 0x0000023000007945 */ /* 0x000fe20003800000 */
[----:B------:R-:W-:Y:S02]  /*116f0*/  IMAD.MOV.U32 R7, RZ, RZ, 0x7f800000 ;  /* 0x7f800000ff077424 */ /* 0x000fe400078e00ff */
[----:B------:R-:W3:Y:S01]  /*11700*/  SHFL.BFLY PT, R4, R13, 0x1, 0x1f ;  /* 0x0c201f000d047f89 */ /* 0x000ee200000e0000 */
[----:B------:R-:W-:-:S02]  /*11710*/  IMAD.MOV.U32 R8, RZ, RZ, 0x3f800000 ;  /* 0x3f800000ff087424 */ /* 0x000fc400078e00ff */
[----:B------:R-:W-:Y:S02]  /*11720*/  IMAD.MOV.U32 R9, RZ, RZ, 0x7f800000 ;  /* 0x7f800000ff097424 */ /* 0x000fe400078e00ff */
[----:B--2---:R-:W-:Y:S01]  /*11730*/  FADD R0, R0, R15 ;  /* 0x0000000f00007221 */ /* 0x004fe20000000000 */
[----:B---3--:R-:W-:-:S04]  /*11740*/  FADD R14, R4, R13 ;  /* 0x0000000d040e7221 */ /* 0x008fc80000000000 */
[----:B------:R-:W2:Y:S01]  /*11750*/  SHFL.BFLY PT, R3, R0, 0x2, 0x1f ;  /* 0x0c401f0000037f89 */ /* 0x000ea200000e0000 */
[----:B------:R-:W-:-:S03]  /*11760*/  MOV R4, 0x3f800000 ;  /* 0x3f80000000047802 */ /* 0x000fc60000000f00 */
[----:B------:R-:W3:Y:S01]  /*11770*/  SHFL.BFLY PT, R17, R14, 0x2, 0x1f ;  /* 0x0c401f000e117f89 */ /* 0x000ee200000e0000 */
[C---:B--2---:R-:W-:Y:S01]  /*11780*/  FSETP.NE.AND P0, PT, R0.reuse, -R3, PT ;  /* 0x800000030000720b */ /* 0x044fe20003f05000 */
[----:B------:R-:W-:Y:S01]  /*11790*/  FADD R3, R0, R3 ;  /* 0x0000000300037221 */ /* 0x000fe20000000000 */
[----:B---3--:R-:W-:-:S11]  /*117a0*/  FADD R6, R14, R17 ;  /* 0x000000110e067221 */ /* 0x008fd60000000000 */
[----:B------:R-:W-:Y:S05]  /*117b0*/  @!P0 BRA `(.L_x_53) ;  /* 0x0000000000548947 */ /* 0x000fea0003800000 */
[----:B------:R-:W-:Y:S01]  /*117c0*/  VIADD R0, R3, 0x1800000 ;  /* 0x0180000003007836 */ /* 0x000fe20000000000 */
[----:B------:R-:W-:Y:S04]  /*117d0*/  BSSY B1, `(.L_x_54) ;  /* 0x000000c000017945 */ /* 0x000fe80003800000 */
[----:B------:R-:W-:-:S04]  /*117e0*/  LOP3.LUT R0, R0, 0x7f800000, RZ, 0xc0, !PT ;  /* 0x7f80000000007812 */ /* 0x000fc800078ec0ff */
[----:B------:R-:W-:-:S13]  /*117f0*/  ISETP.GT.U32.AND P0, PT, R0, 0x1ffffff, PT ;  /* 0x01ffffff0000780c */ /* 0x000fda0003f04070 */
[----:B------:R-:W-:Y:S05]  /*11800*/  @P0 BRA `(.L_x_55) ;  /* 0x0000000000100947 */ /* 0x000fea0003800000 */
[----:B------:R-:W-:-:S07]  /*11810*/  MOV R12, 0x11830 ;  /* 0x00011830000c7802 */ /* 0x000fce0000000f00 */
[----:B-1----:R-:W-:Y:S05]  /*11820*/  CALL.REL.NOINC `($__internal_0_$__cuda_sm20_rcp_rn_f32_slowpath) ;  /* 0x0000000800f07944 */ /* 0x002fea0003c00000 */
[----:B------:R-:W-:Y:S01]  /*11830*/  MOV R4, R0 ;  /* 0x0000000000047202 */ /* 0x000fe20000000f00 */
[----:B------:R-:W-:Y:S06]  /*11840*/  BRA `(.L_x_56) ;  /* 0x0000000000107947 */ /* 0x000fec0003800000 */
.L_x_55:
[----:B------:R-:W2:Y:S02]  /*11850*/  MUFU.RCP R4, R3 ;  /* 0x0000000300047308 */ /* 0x000ea40000001000 */
[----:B--2---:R-:W-:-:S04]  /*11860*/  FFMA R0, R3, R4, -1 ;  /* 0xbf80000003007423 */ /* 0x004fc80000000004 */
[----:B------:R-:W-:-:S04]  /*11870*/  FADD.FTZ R5, -R0, -RZ ;  /* 0x800000ff00057221 */ /* 0x000fc80000010100 */
[----:B------:R-:W-:-:S07]  /*11880*/  FFMA R4, R4, R5, R4 ;  /* 0x0000000504047223 */ /* 0x000fce0000000004 */
.L_x_56:
[----:B------:R-:W-:Y:S05]  /*11890*/  BSYNC B1 ;  /* 0x0000000000017941 */ /* 0x000fea0003800000 */
.L_x_54:
[----:B------:R-:W-:Y:S01]  /*118a0*/  FSETP.GEU.AND P0, PT, |R3|, 1.175494350822287508e-38, PT ;  /* 0x008000000300780b */ /* 0x000fe20003f0e200 */
[----:B------:R-:W-:-:S12]  /*118b0*/  ULDC UR6, c[0x0][0x600] ;  /* 0x0001800000067ab9 */ /* 0x000fd80000000800 */
[----:B------:R-:W-:-:S04]  /*118c0*/  @!P0 FMUL R3, R3, 16777216 ;  /* 0x4b80000003038820 */ /* 0x000fc80000400000 */
[----:B------:R-:W2:Y:S02]  /*118d0*/  MUFU.LG2 R0, R3 ;  /* 0x0000000300007308 */ /* 0x000ea40000000c00 */
[----:B--2---:R-:W-:-:S04]  /*118e0*/  @!P0 FADD R0, R0, -24 ;  /* 0xc1c0000000008421 */ /* 0x004fc80000000000 */
[----:B------:R-:W-:-:S04]  /*118f0*/  FMUL R9, R0, 0.69314718246459960938 ;  /* 0x3f31721800097820 */ /* 0x000fc80000400000 */
[----:B------:R-:W-:-:S07]  /*11900*/  FFMA R9, R18, UR6, R9 ;  /* 0x0000000612097c23 */ /* 0x000fce0008000009 */
.L_x_53:
[----:B------:R-:W-:Y:S05]  /*11910*/  BSYNC B0 ;  /* 0x0000000000007941 */ /* 0x000fea0003800000 */
.L_x_52:
[----:B------:R-:W-:Y:S01]  /*11920*/  FSETP.NE.AND P0, PT, R14, -R17, PT ;  /* 0x800000110e00720b */ /* 0x000fe20003f05000 */
[----:B------:R-:W-:Y:S01]  /*11930*/  ULDC UR4, c[0x0][0x608] ;  /* 0x0001820000047ab9 */ /* 0x000fe20000000800 */
[----:B------:R-:W-:Y:S01]  /*11940*/  BSSY B0, `(.L_x_57) ;  /* 0x000001d000007945 */ /* 0x000fe20003800000 */
[----:B------:R-:W-:-:S04]  /*11950*/  FMUL R4, R4, UR4 ;  /* 0x0000000404047c20 */ /* 0x000fc80008400000 */
[-C--:B------:R-:W-:Y:S01]  /*11960*/  FMUL R23, R152, R4.reuse ;  /* 0x0000000498177220 */ /* 0x080fe20000400000 */
[-C--:B------:R-:W-:Y:S01]  /*11970*/  FMUL R153, R153, R4.reuse ;  /* 0x0000000499997220 */ /* 0x080fe20000400000 */
[-C--:B------:R-:W-:Y:S01]  /*11980*/  FMUL R25, R156, R4.reuse ;  /* 0x000000049c197220 */ /* 0x080fe20000400000 */
[----:B------:R-:W-:-:S03]  /*11990*/  FMUL R157, R157, R4 ;  /* 0x000000049d9d7220 */ /* 0x000fc60000400000 */
[----:B------:R-:W-:Y:S05]  /*119a0*/  @!P0 BRA `(.L_x_58) ;  /* 0x0000000000588947 */ /* 0x000fea0003800000 */
[----:B------:R-:W-:Y:S01]  /*119b0*/  VIADD R0, R6, 0x1800000 ;  /* 0x0180000006007836 */ /* 0x000fe20000000000 */
[----:B------:R-:W-:Y:S04]  /*119c0*/  BSSY B1, `(.L_x_59) ;  /* 0x000000d000017945 */ /* 0x000fe80003800000 */
[----:B------:R-:W-:-:S04]  /*119d0*/  LOP3.LUT R0, R0, 0x7f800000, RZ, 0xc0, !PT ;  /* 0x7f80000000007812 */ /* 0x000fc800078ec0ff */
[----:B------:R-:W-:-:S13]  /*119e0*/  ISETP.GT.U32.AND P0, PT, R0, 0x1ffffff, PT ;  /* 0x01ffffff0000780c */ /* 0x000fda0003f04070 */
[----:B------:R-:W-:Y:S05]  /*119f0*/  @P0 BRA `(.L_x_60) ;  /* 0x0000000000140947 */ /* 0x000fea0003800000 */
[----:B------:R-:W-:Y:S01]  /*11a00*/  IMAD.MOV.U32 R3, RZ, RZ, R6 ;  /* 0x000000ffff037224 */ /* 0x000fe200078e0006 */
[----:B------:R-:W-:-:S07]  /*11a10*/  MOV R12, 0x11a30 ;  /* 0x00011a30000c7802 */ /* 0x000fce0000000f00 */
[----:B-1----:R-:W-:Y:S05]  /*11a20*/  CALL.REL.NOINC `($__internal_0_$__cuda_sm20_rcp_rn_f32_slowpath) ;  /* 0x0000000800707944 */ /* 0x002fea0003c00000 */
[----:B------:R-:W-:Y:S01]  /*11a30*/  MOV R8, R0 ;  /* 0x0000000000087202 */ /* 0x000fe20000000f00 */
[----:B------:R-:W-:Y:S06]  /*11a40*/  BRA `(.L_x_61) ;  /* 0x0000000000107947 */ /* 0x000fec0003800000 */
.L_x_60:
[----:B------:R-:W2:Y:S02]  /*11a50*/  MUFU.RCP R3, R6 ;  /* 0x0000000600037308 */ /* 0x000ea40000001000 */
[----:B--2---:R-:W-:-:S04]  /*11a60*/  FFMA R0, R6, R3, -1 ;  /* 0xbf80000006007423 */ /* 0x004fc80000000003 */
[----:B------:R-:W-:-:S04]  /*11a70*/  FADD.FTZ R0, -R0, -RZ ;  /* 0x800000ff00007221 */ /* 0x000fc80000010100 */
[----:B------:R-:W-:-:S07]  /*11a80*/  FFMA R8, R3, R0, R3 ;  /* 0x0000000003087223 */ /* 0x000fce0000000003 */
.L_x_61:
[----:B------:R-:W-:Y:S05]  /*11a90*/  BSYNC B1 ;  /* 0x0000000000017941 */ /* 0x000fea0003800000 */
.L_x_59:
[----:B------:R-:W-:Y:S01]  /*11aa0*/  FSETP.GEU.AND P0, PT, |R6|, 1.175494350822287508e-38, PT ;  /* 0x008000000600780b */ /* 0x000fe20003f0e200 */
[----:B------:R-:W-:-:S12]  /*11ab0*/  ULDC UR4, c[0x0][0x600] ;  /* 0x0001800000047ab9 */ /* 0x000fd80000000800 */
[----:B------:R-:W-:-:S04]  /*11ac0*/  @!P0 FMUL R6, R6, 16777216 ;  /* 0x4b80000006068820 */ /* 0x000fc80000400000 */
[----:B------:R-:W2:Y:S02]  /*11ad0*/  MUFU.LG2 R0, R6 ;  /* 0x0000000600007308 */ /* 0x000ea40000000c00 */
[----:B--2---:R-:W-:-:S04]  /*11ae0*/  @!P0 FADD R0, R0, -24 ;  /* 0xc1c0000000008421 */ /* 0x004fc80000000000 */
[----:B------:R-:W-:-:S04]  /*11af0*/  FMUL R0, R0, 0.69314718246459960938 ;  /* 0x3f31721800007820 */ /* 0x000fc80000400000 */
[----:B------:R-:W-:-:S07]  /*11b00*/  FFMA R7, R19, UR4, R0 ;  /* 0x0000000413077c23 */ /* 0x000fce0008000000 */
.L_x_58:
[----:B------:R-:W-:Y:S05]  /*11b10*/  BSYNC B0 ;  /* 0x0000000000007941 */ /* 0x000fea0003800000 */
.L_x_57:
[C---:B------:R-:W-:Y:S01]  /*11b20*/  LOP3.LUT P0, R19, R16.reuse, 0x3, RZ, 0xc0, !PT ;  /* 0x0000000310137812 */ /* 0x040fe2000780c0ff */
[----:B------:R-:W-:Y:S01]  /*11b30*/  ULDC UR4, c[0x0][0x608] ;  /* 0x0001820000047ab9 */ /* 0x000fe20000000800 */
[----:B------:R-:W-:Y:S01]  /*11b40*/  LOP3.LUT R17, R16, 0x7f, RZ, 0xc0, !PT ;  /* 0x0000007f10117812 */ /* 0x000fe200078ec0ff */
[----:B------:R-:W-:Y:S01]  /*11b50*/  ULDC.64 UR8, c[0x0][0x208] ;  /* 0x0000820000087ab9 */ /* 0x000fe20000000a00 */
[----:B------:R-:W-:Y:S01]  /*11b60*/  FMUL R8, R8, UR4 ;  /* 0x0000000408087c20 */ /* 0x000fe20008400000 */
[----:B------:R-:W-:Y:S01]  /*11b70*/  BSSY B0, `(.L_x_62) ;  /* 0x0000018000007945 */ /* 0x000fe20003800000 */
[----:B------:R-:W-:-:S07]  /*11b80*/  SHF.R.U32.HI R18, RZ, 0x5, R17 ;  /* 0x00000005ff127819 */ /* 0x000fce0000011611 */
[----:B------:R-:W-:Y:S05]  /*11b90*/  @P0 BRA `(.L_x_63) ;  /* 0x0000000000540947 */ /* 0x000fea0003800000 */
[----:B------:R-:W2:Y:S01]  /*11ba0*/  S2UR UR4, SR_CTAID.X ;  /* 0x00000000000479c3 */ /* 0x000ea20000002500 */
[----:B------:R-:W-:Y:S01]  /*11bb0*/  SHF.R.U32.HI R0, RZ, 0x2, R16 ;  /* 0x00000002ff007819 */ /* 0x000fe20000011610 */
[----:B------:R-:W-:-:S03]  /*11bc0*/  IMAD.SHL.U32 R3, R18, 0x10, RZ ;  /* 0x0000001012037824 */ /* 0x000fc600078e00ff */
[----:B------:R-:W-:-:S04]  /*11bd0*/  LOP3.LUT R0, R0, 0x7, RZ, 0xc0, !PT ;  /* 0x0000000700007812 */ /* 0x000fc800078ec0ff */
[----:B------:R-:W-:Y:S01]  /*11be0*/  LOP3.LUT R0, R3, 0xfffffff0, R0, 0xe2, !PT ;  /* 0xfffffff003007812 */ /* 0x000fe200078ee200 */
[----:B--2---:R-:W-:-:S03]  /*11bf0*/  USHF.L.U32 UR6, UR4, 0x6, URZ ;  /* 0x0000000604067899 */ /* 0x004fc6000800063f */
[----:B------:R-:W-:Y:S02]  /*11c00*/  ULDC.64 UR4, c[0x0][0x688] ;  /* 0x0001a20000047ab9 */ /* 0x000fe40000000a00 */
[----:B------:R-:W-:Y:S02]  /*11c10*/  UIMAD UR4, UR36, UR4, UR6 ;  /* 0x00000004240472a4 */ /* 0x000fe4000f8e0206 */
[----:B------:R-:W-:Y:S02]  /*11c20*/  LOP3.LUT R3, R0, UR6, RZ, 0xfc, !PT ;  /* 0x0000000600037c12 */ /* 0x000fe4000f8efcff */
[----:B------:R-:W-:-:S03]  /*11c30*/  UIMAD UR4, UR37, UR5, UR4 ;  /* 0x00000005250472a4 */ /* 0x000fc6000f8e0204 */
[C---:B------:R-:W-:Y:S01]  /*11c40*/  VIADD R4, R3.reuse, 0x8 ;  /* 0x0000000803047836 */ /* 0x040fe20000000000 */
[----:B------:R-:W-:Y:S02]  /*11c50*/  ULDC UR5, c[0x0][0x288] ;  /* 0x0000a20000057ab9 */ /* 0x000fe40000000800 */
[----:B------:R-:W-:Y:S02]  /*11c60*/  ISETP.GE.U32.AND P0, PT, R3, UR5, PT ;  /* 0x0000000503007c0c */ /* 0x000fe4000bf06070 */
[----:B------:R-:W-:Y:S02]  /*11c70*/  IADD3 R0, P2, R0, UR4, RZ ;  /* 0x0000000400007c10 */ /* 0x000fe4000ff5e0ff */
[----:B------:R-:W-:Y:S01]  /*11c80*/  ISETP.GE.U32.AND P1, PT, R4, UR5, PT ;  /* 0x0000000504007c0c */ /* 0x000fe2000bf26070 */
[----:B------:R-:W-:Y:S01]  /*11c90*/  ULDC.64 UR4, c[0x0][0x680] ;  /* 0x0001a00000047ab9 */ /* 0x000fe20000000a00 */
[----:B------:R-:W-:Y:S02]  /*11ca0*/  IADD3.X R3, RZ, RZ, RZ, P2, !PT ;  /* 0x000000ffff037210 */ /* 0x000fe400017fe4ff */
[----:B------:R-:W-:-:S04]  /*11cb0*/  LEA R4, P2, R0, UR4, 0x2 ;  /* 0x0000000400047c11 */ /* 0x000fc8000f8410ff */
[----:B------:R-:W-:-:S05]  /*11cc0*/  LEA.HI.X R5, R0, UR5, R3, 0x2, P2 ;  /* 0x0000000500057c11 */ /* 0x000fca00090f1403 */
[----:B------:R2:W-:Y:S04]  /*11cd0*/  @!P0 STG.E desc[UR8][R4.64], R9 ;  /* 0x0000000904008986 */ /* 0x0005e8000c101908 */
[----:B------:R2:W-:Y:S02]  /*11ce0*/  @!P1 STG.E desc[UR8][R4.64+0x20], R7 ;  /* 0x0000200704009986 */ /* 0x0005e4000c101908 */
.L_x_63:
[----:B------:R-:W-:Y:S05]  /*11cf0*/  BSYNC B0 ;  /* 0x0000000000007941 */ /* 0x000fea0003800000 */
.L_x_62:
[----:B------:R-:W-:Y:S01]  /*11d00*/  ULDC.64 UR4, c[0x0][0x730] ;  /* 0x0001cc0000047ab9 */ /* 0x000fe20000000a00 */
[-C--:B------:R-:W-:Y:S01]  /*11d10*/  FMUL R27, R154, R8.reuse ;  /* 0x000000089a1b7220 */ /* 0x080fe20000400000 */
[----:B------:R-:W-:Y:S01]  /*11d20*/  ISETP.NE.U32.AND P0, PT, RZ, UR4, PT ;  /* 0x00000004ff007c0c */ /* 0x000fe2000bf05070 */
[-C--:B------:R-:W-:Y:S01]  /*11d30*/  FMUL R155, R155, R8.reuse ;  /* 0x000000089b9b7220 */ /* 0x080fe20000400000 */
[-C--:B------:R-:W-:Y:S01]  /*11d40*/  FMUL R29, R158, R8.reuse ;  /* 0x000000089e1d7220 */ /* 0x080fe20000400000 */
[----:B------:R-:W-:Y:S01]  /*11d50*/  FMUL R159, R159, R8 ;  /* 0x000000089f9f7220 */ /* 0x000fe20000400000 */
[----:B------:R-:W-:-:S13]  /*11d60*/  ISETP.NE.AND.EX P0, PT, RZ, UR5, PT, P0 ;  /* 0x00000005ff007c0c */ /* 0x000fda000bf05300 */
[----:B------:R-:W-:Y:S05]  /*11d70*/  @P0 BRA `(.L_x_64) ;  /* 0x0000000000200947 */ /* 0x000fea0003800000 */
[----:B------:R-:W-:Y:S02]  /*11d80*/  ULDC.64 UR4, c[0x0][0x728] ;  /* 0x0001ca0000047ab9 */ /* 0x000fe40000000a00 */
[----:B------:R-:W-:-:S04]  /*11d90*/  ISETP.NE.U32.AND P0, PT, RZ, UR4, PT ;  /* 0x00000004ff007c0c */ /* 0x000fc8000bf05070 */
[----:B------:R-:W-:-:S13]  /*11da0*/  ISETP.NE.AND.EX P0, PT, RZ, UR5, PT, P0 ;  /* 0x00000005ff007c0c */ /* 0x000fda000bf05300 */
[----:B------:R-:W-:Y:S05]  /*11db0*/  @!P0 BRA `(.L_x_65) ;  /* 0x00000000000c8947 */ /* 0x000fea0003800000 */
[----:B--2---:R-:W2:Y:S02]  /*11dc0*/  LDC.64 R4, c[0x0][0x728] ;  /* 0x0001ca00ff047b82 */ /* 0x004ea40000000a00 */
[----:B--2---:R4:W5:Y:S01]  /*11dd0*/  LDG.E R4, desc[UR8][R4.64] ;  /* 0x0000000804047981 */ /* 0x004962000c1e1900 */
[----:B------:R-:W-:Y:S05]  /*11de0*/  BRA `(.L_x_64) ;  /* 0x0000000000047947 */ /* 0x000fea0003800000 */
.L_x_65:
[----:B--2---:R-:W3:Y:S02]  /*11df0*/  LDC R4, c[0x0][0x720] ;  /* 0x0001c800ff047b82 */ /* 0x004ee40000000800 */
.L_x_64:
[----:B------:R-:W-:Y:S01]  /*11e00*/  MOV R0, RZ ;  /* 0x000000ff00007202 */ /* 0x000fe20000000f00 */
[----:B---3-5:R-:W-:-:S03]  /*11e10*/  IMAD.MOV.U32 R22, RZ, RZ, R4 ;  /* 0x000000ffff167224 */ /* 0x028fc600078e0004 */
[----:B------:R-:W-:-:S13]  /*11e20*/  LOP3.LUT P0, RZ, R0, 0x9f, RZ, 0xc0, !PT ;  /* 0x0000009f00ff7812 */ /* 0x000fda000780c0ff */
[----:B------:R-:W-:Y:S05]  /*11e30*/  @!P0 BRA `(.L_x_66) ;  /* 0x0000000000408947 */ /* 0x000fea0003800000 */
[----:B------:R-:W-:Y:S01]  /*11e40*/  MOV R0, 0x0 ;  /* 0x0000000000007802 */ /* 0x000fe20000000f00 */
[----:B------:R-:W-:Y:S01]  /*11e50*/  ULDC.64 UR4, c[0x4][0x68] ;  /* 0x01001a0000047ab9 */ /* 0x000fe20000000a00 */
[----:B------:R-:W-:Y:S01]  /*11e60*/  ULDC.64 UR6, c[0x4][0x8] ;  /* 0x0100020000067ab9 */ /* 0x000fe20000000a00 */
[----:B--2---:R-:W-:Y:S01]  /*11e70*/  IMAD.U32 R4, RZ, RZ, UR4 ;  /* 0x00000004ff047e24 */ /* 0x004fe2000f8e00ff */
[----:B------:R2:W3:Y:S01]  /*11e80*/  LDC.64 R14, c[0x4][R0] ;  /* 0x01000000000e7b82 */ /* 0x0004e20000000a00 */
[----:B----4-:R-:W-:Y:S01]  /*11e90*/  MOV R5, UR5 ;  /* 0x0000000500057c02 */ /* 0x010fe20008000f00 */
[----:B------:R-:W-:Y:S01]  /*11ea0*/  ULDC.64 UR4, c[0x4][0x70] ;  /* 0x01001c0000047ab9 */ /* 0x000fe20000000a00 */
[----:B------:R-:W-:Y:S01]  /*11eb0*/  MOV R10, UR6 ;  /* 0x00000006000a7c02 */ /* 0x000fe20008000f00 */
[----:B------:R-:W-:Y:S01]  /*11ec0*/  IMAD.U32 R6, RZ, RZ, UR4 ;  /* 0x00000004ff067e24 */ /* 0x000fe2000f8e00ff */
[----:B------:R-:W-:Y:S01]  /*11ed0*/  MOV R12, 0x1 ;  /* 0x00000001000c7802 */ /* 0x000fe20000000f00 */
[----:B------:R-:W-:-:S02]  /*11ee0*/  IMAD.U32 R7, RZ, RZ, UR5 ;  /* 0x00000005ff077e24 */ /* 0x000fc4000f8e00ff */
[----:B------:R-:W-:Y:S02]  /*11ef0*/  IMAD.U32 R11, RZ, RZ, UR7 ;  /* 0x00000007ff0b7e24 */ /* 0x000fe4000f8e00ff */
[----:B------:R-:W-:Y:S02]  /*11f00*/  IMAD.MOV.U32 R8, RZ, RZ, 0x70 ;  /* 0x00000070ff087424 */ /* 0x000fe400078e00ff */
[----:B--2---:R-:W-:-:S07]  /*11f10*/  IMAD.MOV.U32 R13, RZ, RZ, RZ ;  /* 0x000000ffff0d7224 */ /* 0x004fce00078e00ff */
[----:B-1----:R-:W-:-:S07]  /*11f20*/  LEPC R20, `(.L_x_66) ;  /* 0x000000001014794e */ /* 0x002fce0000000000 */
[----:B---3--:R-:W-:Y:S05]  /*11f30*/  CALL.ABS.NOINC R14 ;  /* 0x000000000e007343 */ /* 0x008fea0003c00000 */
.L_x_66:
        /* <DEDUP_REMOVED lines=18> */
.L_x_67:
[----:B------:R-:W-:Y:S01]  /*12060*/  ULDC.64 UR4, c[0x0][0x730] ;  /* 0x0001cc0000047ab9 */ /* 0x000fe20000000a00 */
[----:B------:R-:W-:Y:S01]  /*12070*/  VIADD R17, R17, 0x1f ;  /* 0x0000001f11117836 */ /* 0x000fe20000000000 */
[----:B------:R-:W-:Y:S01]  /*12080*/  ISETP.NE.U32.AND P0, PT, RZ, UR4, PT ;  /* 0x00000004ff007c0c */ /* 0x000fe2000bf05070 */
[C---:B------:R-:W-:Y:S01]  /*12090*/  IMAD.SHL.U32 R0, R16.reuse, 0x10, RZ ;  /* 0x0000001010007824 */ /* 0x040fe200078e00ff */
[----:B--2---:R-:W-:Y:S01]  /*120a0*/  SHF.R.U32.HI R4, RZ, 0x1, R16 ;  /* 0x00000001ff047819 */ /* 0x004fe20000011610 */
[----:B------:R-:W-:Y:S01]  /*120b0*/  IMAD.SHL.U32 R16, R16, 0x2, RZ ;  /* 0x0000000210107824 */ /* 0x000fe200078e00ff */
[----:B------:R-:W-:Y:S02]  /*120c0*/  ISETP.NE.AND.EX P0, PT, RZ, UR5, PT, P0 ;  /* 0x00000005ff007c0c */ /* 0x000fe4000bf05300 */
[----:B------:R-:W-:Y:S02]  /*120d0*/  LOP3.LUT R3, R0, 0x40, RZ, 0xc0, !PT ;  /* 0x0000004000037812 */ /* 0x000fe400078ec0ff */
[----:B------:R-:W-:-:S02]  /*120e0*/  LEA R19, R18, R19, 0x4 ;  /* 0x0000001312137211 */ /* 0x000fc400078e20ff */
[----:B------:R-:W-:Y:S02]  /*120f0*/  LOP3.LUT R3, R3, 0x8, R4, 0xf8, !PT ;  /* 0x0000000803037812 */ /* 0x000fe400078ef804 */
[----:B------:R-:W-:Y:S02]  /*12100*/  LOP3.LUT R0, R0, 0x80, RZ, 0xc0, !PT ;  /* 0x0000008000007812 */ /* 0x000fe400078ec0ff */
[----:B------:R-:W-:Y:S02]  /*12110*/  LOP3.LUT R3, R3, 0x8, R16, 0x78, !PT ;  /* 0x0000000803037812 */ /* 0x000fe400078e7810 */
[----:B------:R-:W-:Y:S01]  /*12120*/  LEA R0, R19, R0, 0x4 ;  /* 0x0000000013007211 */ /* 0x000fe200078e20ff */
[----:B------:R-:W2:Y:S01]  /*12130*/  @P0 LDC R22, c[0x0][0x720] ;  /* 0x0001c800ff160b82 */ /* 0x000ea20000000800 */
[----:B------:R-:W-:-:S03]  /*12140*/  ISETP.GT.U32.AND P0, PT, R17, 0x3e, PT ;  /* 0x0000003e1100780c */ /* 0x000fc60003f04070 */
[----:B------:R-:W-:Y:S02]  /*12150*/  IMAD.IADD R3, R3, 0x1, R0 ;  /* 0x0000000103037824 */ /* 0x000fe400078e0200 */
[-C--:B--2---:R-:W-:Y:S01]  /*12160*/  FMUL R4, R23, R22.reuse ;  /* 0x0000001617047220 */ /* 0x084fe20000400000 */
[-C--:B----4-:R-:W-:Y:S01]  /*12170*/  FMUL R5, R153, R22.reuse ;  /* 0x0000001699057220 */ /* 0x090fe20000400000 */
[-C--:B------:R-:W-:Y:S01]  /*12180*/  FMUL R6, R27, R22.reuse ;  /* 0x000000161b067220 */ /* 0x080fe20000400000 */
[-C--:B------:R-:W-:Y:S01]  /*12190*/  FMUL R7, R155, R22.reuse ;  /* 0x000000169b077220 */ /* 0x080fe20000400000 */
[-C--:B------:R-:W-:Y:S01]  /*121a0*/  FMUL R8, R25, R22.reuse ;  /* 0x0000001619087220 */ /* 0x080fe20000400000 */
[-C--:B------:R-:W-:Y:S01]  /*121b0*/  FMUL R9, R157, R22.reuse ;  /* 0x000000169d097220 */ /* 0x080fe20000400000 */
[-C--:B------:R-:W-:Y:S01]  /*121c0*/  FMUL R10, R29, R22.reuse ;  /* 0x000000161d0a7220 */ /* 0x080fe20000400000 */
[----:B------:R-:W-:Y:S01]  /*121d0*/  FMUL R11, R159, R22 ;  /* 0x000000169f0b7220 */ /* 0x000fe20000400000 */
[----:B------:R-:W-:-:S02]  /*121e0*/  F2FP.F16.F32.PACK_AB R4, R5, R4 ;  /* 0x000000040504723e */ /* 0x000fc400000000ff */
[----:B------:R-:W-:Y:S02]  /*121f0*/  F2FP.F16.F32.PACK_AB R5, R7, R6 ;  /* 0x000000060705723e */ /* 0x000fe400000000ff */
[----:B------:R-:W-:Y:S02]  /*12200*/  F2FP.F16.F32.PACK_AB R6, R9, R8 ;  /* 0x000000080906723e */ /* 0x000fe400000000ff */
[----:B------:R-:W-:Y:S01]  /*12210*/  F2FP.F16.F32.PACK_AB R7, R11, R10 ;  /* 0x0000000a0b07723e */ /* 0x000fe200000000ff */
[----:B------:R-:W-:Y:S06]  /*12220*/  @P0 BRA `(.L_x_68) ;  /* 0x0000000000040947 */ /* 0x000fec0003800000 */
[----:B------:R-:W-:-:S04]  /*12230*/  DEPBAR.LE SB0, 0x0 ;  /* 0x000080000000791a */ /* 0x000fc80000000000 */
.L_x_68:
[----:B------:R-:W-:Y:S05]  /*12240*/  WARPSYNC.ALL ;  /* 0x0000000000007948 */ /* 0x000fea0003800000 */
[----:B------:R-:W-:Y:S01]  /*12250*/  BAR.SYNC.DEFER_BLOCKING 0x1, 0x80 ;  /* 0x0042000000007b1d */ /* 0x000fe20000010000 */
[----:B------:R-:W-:-:S05]  /*12260*/  IMAD R3, R3, 0x2, R2 ;  /* 0x0000000203037824 */ /* 0x000fca00078e0202 */
[----:B------:R-:W-:Y:S01]  /*12270*/  BSSY B0, `(.L_x_69) ;  /* 0x0000015000007945 */ /* 0x000fe20003800000 */
[----:B------:R2:W-:Y:S01]  /*12280*/  STSM.16.M88.4 [R3], R4 ;  /* 0x0000000403007844 */ /* 0x0005e20000000200 */
[----:B------:R-:W-:Y:S01]  /*12290*/  @!PT LDS RZ, [RZ] ;  /* 0x00000000fffff984 */ /* 0x000fe20000000800 */
[----:B------:R-:W-:Y:S01]  /*122a0*/  @!PT LDS RZ, [RZ] ;  /* 0x00000000fffff984 */ /* 0x000fe20000000800 */
[----:B------:R-:W-:Y:S01]  /*122b0*/  @!PT LDS RZ, [RZ] ;  /* 0x00000000fffff984 */ /* 0x000fe20000000800 */
[----:B------:R-:W-:Y:S01]  /*122c0*/  @!PT LDS RZ, [RZ] ;  /* 0x00000000fffff984 */ /* 0x000fe20000000800 */
[----:B------:R3:W-:Y:S06]  /*122d0*/  MEMBAR.ALL.CTA ;  /* 0x0000000000007992 */ /* 0x0007ec0000008000 */
[----:B---3--:R-:W3:Y:S02]  /*122e0*/  FENCE.VIEW.ASYNC.S ;  /* 0x00000000000073c6 */ /* 0x008ee40000000000 */
[----:B---3--:R-:W-:Y:S06]  /*122f0*/  BAR.SYNC.DEFER_BLOCKING 0x1, 0x80 ;  /* 0x0042000000007b1d */ /* 0x008fec0000010000 */
[----:B------:R-:W-:Y:S05]  /*12300*/  @P0 BRA `(.L_x_70) ;  /* 0x00000000002c0947 */ /* 0x000fea0003800000 */
[----:B------:R-:W3:Y:S01]  /*12310*/  S2UR UR10, SR_CTAID.X ;  /* 0x00000000000a79c3 */ /* 0x000ee20000002500 */
[----:B------:R-:W-:Y:S01]  /*12320*/  ULDC.64 UR4, c[0x0][0x198] ;  /* 0x0000660000047ab9 */ /* 0x000fe20000000a00 */
[----:B------:R-:W-:Y:S01]  /*12330*/  R2UR UR8, R2 ;  /* 0x00000000020872ca */ /* 0x000fe200000e0000 */
[----:B------:R-:W-:Y:S01]  /*12340*/  UIADD3 UR4, UP0, UR4, 0x670, URZ ;  /* 0x0000067004047890 */ /* 0x000fe2000ff1e03f */
[----:B------:R-:W-:Y:S01]  /*12350*/  UMOV UR9, URZ ;  /* 0x0000003f00097c82 */ /* 0x000fe20008000000 */
[----:B------:R-:W-:Y:S02]  /*12360*/  UMOV UR11, UR36 ;  /* 0x00000024000b7c82 */ /* 0x000fe40008000000 */
[----:B------:R-:W-:Y:S01]  /*12370*/  UIADD3.X UR5, URZ, UR5, URZ, UP0, !UPT ;  /* 0x000000053f057290 */ /* 0x000fe200087fe43f */
[----:B------:R-:W-:Y:S01]  /*12380*/  UMOV UR12, UR37 ;  /* 0x00000025000c7c82 */ /* 0x000fe20008000000 */
[----:B---3--:R-:W-:-:S09]  /*12390*/  USHF.L.U32 UR10, UR10, 0x6, URZ ;  /* 0x000000060a0a7899 */ /* 0x008fd2000800063f */
[----:B------:R3:W-:Y:S02]  /*123a0*/  UTMASTG.4D [UR8], [UR4] ;  /* 0x00000008040073b5 */ /* 0x0007e40008018000 */
[----:B---3--:R0:W-:Y:S02]  /*123b0*/  UTMACMDFLUSH ;  /* 0x00000000000079b7 */ /* 0x0081e40000000000 */
.L_x_70:
[----:B------:R-:W-:Y:S05]  /*123c0*/  BSYNC B0 ;  /* 0x0000000000007941 */ /* 0x000fea0003800000 */
.L_x_69:
[----:B------:R-:W-:-:S04]  /*123d0*/  DEPBAR.LE SB0, 0x0 ;  /* 0x000080000000791a */ /* 0x000fc80000000000 */
[----:B------:R-:W-:Y:S05]  /*123e0*/  EXIT ;  /* 0x000000000000794d */ /* 0x000fea0003800000 */
        .weak           $__internal_0_$__cuda_sm20_rcp_rn_f32_slowpath
        .type           $__internal_0_$__cuda_sm20_rcp_rn_f32_slowpath,@function
        .size           $__internal_0_$__cuda_sm20_rcp_rn_f32_slowpath,(.L_x_76 - $__internal_0_$__cuda_sm20_rcp_rn_f32_slowpath)
$__internal_0_$__cuda_sm20_rcp_rn_f32_slowpath:
[----:B------:R-:W-:Y:S01]  /*123f0*/  SHF.L.U32 R0, R3, 0x1, RZ ;  /* 0x0000000103007819 */ /* 0x000fe200000006ff */
[----:B------:R-:W-:Y:S03]  /*12400*/  BSSY B2, `(.L_x_71) ;  /* 0x0000030000027945 */ /* 0x000fe60003800000 */
[----:B------:R-:W-:-:S04]  /*12410*/  SHF.R.U32.HI R13, RZ, 0x18, R0 ;  /* 0x00000018ff0d7819 */ /* 0x000fc80000011600 */
[----:B------:R-:W-:-:S13]  /*12420*/  ISETP.NE.U32.AND P0, PT, R13, RZ, PT ;  /* 0x000000ff0d00720c */ /* 0x000fda0003f05070 */
[----:B------:R-:W-:Y:S05]  /*12430*/  @P0 BRA `(.L_x_72) ;  /* 0x0000000000280947 */ /* 0x000fea0003800000 */
[----:B------:R-:W-:-:S05]  /*12440*/  IMAD.SHL.U32 R0, R3, 0x2, RZ ;  /* 0x0000000203007824 */ /* 0x000fca00078e00ff */
[----:B------:R-:W-:-:S13]  /*12450*/  ISETP.NE.AND P0, PT, R0, RZ, PT ;  /* 0x000000ff0000720c */ /* 0x000fda0003f05270 */
[----:B------:R-:W-:Y:S01]  /*12460*/  @P0 FFMA R5, R3, 1.84467440737095516160e+19, RZ ;  /* 0x5f80000003050823 */ /* 0x000fe200000000ff */
[----:B------:R-:W-:Y:S08]  /*12470*/  @!P0 MUFU.RCP R4, R3 ;  /* 0x0000000300048308 */ /* 0x000ff00000001000 */
[----:B------:R-:W1:Y:S02]  /*12480*/  @P0 MUFU.RCP R0, R5 ;  /* 0x0000000500000308 */ /* 0x000e640000001000 */
[----:B-1----:R-:W-:-:S04]  /*12490*/  @P0 FFMA R10, R5, R0, -1 ;  /* 0xbf800000050a0423 */ /* 0x002fc80000000000 */
[----:B------:R-:W-:-:S04]  /*124a0*/  @P0 FADD.FTZ R11, -R10, -RZ ;  /* 0x800000ff0a0b0221 */ /* 0x000fc80000010100 */
[----:B------:R-:W-:-:S04]  /*124b0*/  @P0 FFMA R0, R0, R11, R0 ;  /* 0x0000000b00000223 */ /* 0x000fc80000000000 */
[----:B------:R-:W-:Y:S01]  /*124c0*/  @P0 FFMA R4, R0, 1.84467440737095516160e+19, RZ ;  /* 0x5f80000000040823 */ /* 0x000fe200000000ff */
[----:B------:R-:W-:Y:S06]  /*124d0*/  BRA `(.L_x_73) ;  /* 0x0000000000887947 */ /* 0x000fec0003800000 */
.L_x_72:
[----:B------:R-:W-:-:S05]  /*124e0*/  VIADD R20, R13, 0xffffff03 ;  /* 0xffffff030d147836 */ /* 0x000fca0000000000 */
[----:B------:R-:W-:-:S13]  /*124f0*/  ISETP.GT.U32.AND P0, PT, R20, 0x1, PT ;  /* 0x000000011400780c */ /* 0x000fda0003f04070 */
[----:B------:R-:W-:Y:S05]  /*12500*/  @P0 BRA `(.L_x_74) ;  /* 0x0000000000780947 */ /* 0x000fea0003800000 */
[----:B------:R-:W-:Y:S02]  /*12510*/  LOP3.LUT R0, R3, 0x7fffff, RZ, 0xc0, !PT ;  /* 0x007fffff03007812 */ /* 0x000fe400078ec0ff */
[----:B------:R-:W-:Y:S02]  /*12520*/  MOV R11, 0x3 ;  /* 0x00000003000b7802 */ /* 0x000fe40000000f00 */
[----:B------:R-:W-:Y:S02]  /*12530*/  LOP3.LUT R0, R0, 0x3f800000, RZ, 0xfc, !PT ;  /* 0x3f80000000007812 */ /* 0x000fe400078efcff */
[----:B------:R-:W-:Y:S02]  /*12540*/  SHF.L.U32 R11, R11, R20, RZ ;  /* 0x000000140b0b7219 */ /* 0x000fe400000006ff */
[----:B------:R-:W1:Y:S02]  /*12550*/  MUFU.RCP R5, R0 ;  /* 0x0000000000057308 */ /* 0x000e640000001000 */
[----:B-1----:R-:W-:-:S04]  /*12560*/  FFMA R4, R0, R5, -1 ;  /* 0xbf80000000047423 */ /* 0x002fc80000000005 */
[----:B------:R-:W-:-:S04]  /*12570*/  FADD.FTZ R4, -R4, -RZ ;  /* 0x800000ff04047221 */ /* 0x000fc80000010100 */
[CCC-:B------:R-:W-:Y:S01]  /*12580*/  FFMA.RM R10, R5.reuse, R4.reuse, R5.reuse ;  /* 0x00000004050a7223 */ /* 0x1c0fe20000004005 */
[----:B------:R-:W-:-:S04]  /*12590*/  FFMA.RP R5, R5, R4, R5 ;  /* 0x0000000405057223 */ /* 0x000fc80000008005 */
[C---:B------:R-:W-:Y:S02]  /*125a0*/  LOP3.LUT R4, R10.reuse, 0x7fffff, RZ, 0xc0, !PT ;  /* 0x007fffff0a047812 */ /* 0x040fe400078ec0ff */
[----:B------:R-:W-:Y:S02]  /*125b0*/  FSETP.NEU.FTZ.AND P0, PT, R10, R5, PT ;  /* 0x000000050a00720b */ /* 0x000fe40003f1d000 */
[----:B------:R-:W-:Y:S02]  /*125c0*/  LOP3.LUT R4, R4, 0x800000, RZ, 0xfc, !PT ;  /* 0x0080000004047812 */ /* 0x000fe400078efcff */
[----:B------:R-:W-:Y:S02]  /*125d0*/  SEL R5, RZ, 0xffffffff, !P0 ;  /* 0xffffffffff057807 */ /* 0x000fe40004000000 */
[----:B------:R-:W-:-:S03]  /*125e0*/  LOP3.LUT R11, R11, R4, RZ, 0xc0, !PT ;  /* 0x000000040b0b7212 */ /* 0x000fc600078ec0ff */
[----:B------:R-:W-:Y:S01]  /*125f0*/  IMAD.MOV R5, RZ, RZ, -R5 ;  /* 0x000000ffff057224 */ /* 0x000fe200078e0a05 */
[----:B------:R-:W-:-:S04]  /*12600*/  SHF.R.U32.HI R11, RZ, R20, R11 ;  /* 0x00000014ff0b7219 */ /* 0x000fc8000001160b */
[----:B------:R-:W-:Y:S02]  /*12610*/  LOP3.LUT P1, RZ, R5, R20, R4, 0xf8, !PT ;  /* 0x0000001405ff7212 */ /* 0x000fe4000782f804 */
[C---:B------:R-:W-:Y:S02]  /*12620*/  LOP3.LUT P0, RZ, R11.reuse, 0x1, RZ, 0xc0, !PT ;  /* 0x000000010bff7812 */ /* 0x040fe4000780c0ff */
[----:B------:R-:W-:Y:S02]  /*12630*/  LOP3.LUT P2, RZ, R11, 0x2, RZ, 0xc0, !PT ;  /* 0x000000020bff7812 */ /* 0x000fe4000784c0ff */
[----:B------:R-:W-:Y:S02]  /*12640*/  IADD3 R5, R13, -0xfc, RZ ;  /* 0xffffff040d057810 */ /* 0x000fe40007ffe0ff */
[----:B------:R-:W-:Y:S02]  /*12650*/  PLOP3.LUT P0, PT, P0, P1, P2, 0xe0, 0x0 ;  /* 0x000000000000781c */ /* 0x000fe40000703c20 */
[----:B------:R-:W-:-:S02]  /*12660*/  LOP3.LUT P1, RZ, R3, 0x7fffff, RZ, 0xc0, !PT ;  /* 0x007fffff03ff7812 */ /* 0x000fc4000782c0ff */
[----:B------:R-:W-:Y:S02]  /*12670*/  SEL R0, RZ, 0x1, !P0 ;  /* 0x00000001ff007807 */ /* 0x000fe40004000000 */
[----:B------:R-:W-:-:S03]  /*12680*/  SHF.R.U32.HI R4, RZ, R5, R4 ;  /* 0x00000005ff047219 */ /* 0x000fc60000011604 */
[----:B------:R-:W-:-:S05]  /*12690*/  IMAD.MOV R0, RZ, RZ, -R0 ;  /* 0x000000ffff007224 */ /* 0x000fca00078e0a00 */
[----:B------:R-:W-:-:S13]  /*126a0*/  ISETP.GE.AND P0, PT, R0, RZ, PT ;  /* 0x000000ff0000720c */ /* 0x000fda0003f06270 */
[----:B------:R-:W-:-:S04]  /*126b0*/  @!P0 VIADD R4, R4, 0x1 ;  /* 0x0000000104048836 */ /* 0x000fc80000000000 */
[----:B------:R-:W-:-:S05]  /*126c0*/  @!P1 IMAD.SHL.U32 R4, R4, 0x2, RZ ;  /* 0x0000000204049824 */ /* 0x000fca00078e00ff */
[----:B------:R-:W-:Y:S01]  /*126d0*/  LOP3.LUT R4, R4, 0x80000000, R3, 0xf8, !PT ;  /* 0x8000000004047812 */ /* 0x000fe200078ef803 */
[----:B------:R-:W-:Y:S06]  /*126e0*/  BRA `(.L_x_73) ;  /* 0x0000000000047947 */ /* 0x000fec0003800000 */
.L_x_74:
[----:B------:R1:W2:Y:S02]  /*126f0*/  MUFU.RCP R4, R3 ;  /* 0x0000000300047308 */ /* 0x0002a40000001000 */
.L_x_73:
[----:B------:R-:W-:Y:S05]  /*12700*/  BSYNC B2 ;  /* 0x0000000000027941 */ /* 0x000fea0003800000 */
.L_x_71:
[----:B--2---:R-:W-:Y:S01]  /*12710*/  MOV R0, R4 ;  /* 0x0000000400007202 */ /* 0x004fe20000000f00 */
[----:B------:R-:W-:Y:S01]  /*12720*/  IMAD.MOV.U32 R4, RZ, RZ, R12 ;  /* 0x000000ffff047224 */ /* 0x000fe200078e000c */
[----:B------:R-:W-:-:S04]  /*12730*/  MOV R5, 0x0 ;  /* 0x0000000000057802 */ /* 0x000fc80000000f00 */
[----:B-1----:R-:W-:Y:S05]  /*12740*/  RET.REL.NODEC R4 `(_ZN7cutlass13device_kernelINS_4fmha6kernel13FmhaKernelTmaINS1_10collective15FmhaMainloopTmaINS_6half_tEfN4cute5tupleIJNS7_1CILi64EEENS9_ILi256EEENS9_ILi16EEEEEENS4_12CausalFusionEJEEENS4_15FmhaFwdEpilogueIS6_fNS8_IJSA_SC_SB_EEEEEJEEEEEvNT_6ParamsE) ;  /* 0xfffffed8042c7950 */ /* 0x002fea0003c3ffff */
.L_x_75:
[----:B------:R-:W-:-:S00]  /*12750*/  BRA `(.L_x_75) ;  /* 0xfffffffc00fc7947 */ /* 0x000fc0000383ffff */
[----:B------:R-:W-:-:S00]  /*12760*/  NOP ;  /* 0x0000000000007918 */ /* 0x000fc00000000000 */
        /* <DEDUP_REMOVED lines=9> */
.L_x_76:


//--------------------- .nv.global.init           --------------------------
	.section	.nv.global.init,"aw",@progbits
.nv.global.init:
	.type		$str$23,@object
	.size		$str$23,($str$24 - $str$23)
$str$23:
        /*0000*/ 	.byte	0x28, 0x61, 0x64, 0x64, 0x72, 0x65, 0x73, 0x73, 0x20, 0x26, 0x20, 0x6d, 0x61, 0x73, 0x6b, 0x29
        /*0010*/ 	.byte	0x20, 0x3d, 0x3d, 0x20, 0x30, 0x00
	.type		$str$24,@object
	.size		$str$24,(__unnamed_1 - $str$24)
$str$24:
        /*0016*/ 	.byte	0x2f, 0x74, 0x6d, 0x70, 0x2f, 0x63, 0x75, 0x74, 0x6c, 0x61, 0x73, 0x73, 0x5f, 0x73, 0x77, 0x65
        /*0026*/ 	.byte	0x65, 0x70, 0x5f, 0x73, 0x72, 0x63, 0x2f, 0x69, 0x6e, 0x63, 0x6c, 0x75, 0x64, 0x65, 0x2f, 0x63
        /*0036*/ 	.byte	0x75, 0x74, 0x65, 0x2f, 0x70, 0x6f, 0x69, 0x6e, 0x74, 0x65, 0x72, 0x5f, 0x66, 0x6c, 0x61, 0x67
        /*0046*/ 	.byte	0x67, 0x65, 0x64, 0x2e, 0x68, 0x70, 0x70, 0x00
	.type		__unnamed_1,@object
	.size		__unnamed_1,(.L_0 - __unnamed_1)
__unnamed_1:
        /*004e*/ 	.byte	0x61, 0x75, 0x74, 0x6f, 0x20, 0x63, 0x75, 0x74, 0x65, 0x3a, 0x3a, 0x61, 0x73, 0x5f, 0x70, 0x6f
        /* <DEDUP_REMOVED lines=27> */
        /*020e*/ 	.byte	0x3e, 0x3e, 0x5d, 0x00
.L_0:


//--------------------- .nv.shared._ZN7cutlass13device_kernelINS_4fmha6kernel13FmhaKernelTmaINS1_10collective15FmhaMainloopTmaINS_6half_tEfN4cute5tupleIJNS7_1CILi64EEENS9_ILi256EEENS9_ILi16EEEEEENS4_12CausalFusionEJEEENS4_15FmhaFwdEpilogueIS6_fNS8_IJSA_SC_SB_EEEEEJEEEEEvNT_6ParamsE --------------------------
	.section	.nv.shared._ZN7cutlass13device_kernelINS_4fmha6kernel13FmhaKernelTmaINS1_10collective15FmhaMainloopTmaINS_6half_tEfN4cute5tupleIJNS7_1CILi64EEENS9_ILi256EEENS9_ILi16EEEEEENS4_12CausalFusionEJEEENS4_15FmhaFwdEpilogueIS6_fNS8_IJSA_SC_SB_EEEEEJEEEEEvNT_6ParamsE,"aw",@nobits
	.sectionflags	@""
	.align	16
	.zero		1024


//--------------------- .nv.shared.reserved.0     --------------------------
	.section	.nv.shared.reserved.0,"aw",@nobits
	.weak		__nv_reservedSMEM_offset_0_alias
	.size		__nv_reservedSMEM_offset_0_alias, 0, 0
	.other		__nv_reservedSMEM_offset_0_alias,@"STO_CUDA_RESERVED_SHARED STV_DEFAULT"
__nv_reservedSMEM_offset_0_alias:
	.zero		0


//--------------------- .nv.global                --------------------------
	.section	.nv.global,"aw",@nobits
.nv.global:
	.type		_ZN39_INTERNAL_7df5cfa9_4_k_cu_cdbee468_28724cute1_E,@object
	.size		_ZN39_INTERNAL_7df5cfa9_4_k_cu_cdbee468_28724cute1_E,(_ZN39_INTERNAL_7df5cfa9_4_k_cu_cdbee468_28724cuda3std3__45__cpo6cbeginE - _ZN39_INTERNAL_7df5cfa9_4_k_cu_cdbee468_28724cute1_E)
_ZN39_INTERNAL_7df5cfa9_4_k_cu_cdbee468_28724cute1_E:
	.zero		1
	.type		_ZN39_INTERNAL_7df5cfa9_4_k_cu_cdbee468_28724cuda3std3__45__cpo6cbeginE,@object
	.size		_ZN39_INTERNAL_7df5cfa9_4_k_cu_cdbee468_28724cuda3std3__45__cpo6cbeginE,(_ZN39_INTERNAL_7df5cfa9_4_k_cu_cdbee468_28724cuda3std3__48in_placeE - _ZN39_INTERNAL_7df5cfa9_4_k_cu_cdbee468_28724cuda3std3__45__cpo6cbeginE)
_ZN39_INTERNAL_7df5cfa9_4_k_cu_cdbee468_28724cuda3std3__45__cpo6cbeginE:
	.zero		1
	.type		_ZN39_INTERNAL_7df5cfa9_4_k_cu_cdbee468_28724cuda3std3__48in_placeE,@object
	.size		_ZN39_INTERNAL_7df5cfa9_4_k_cu_cdbee468_28724cuda3std3__48in_placeE,(_ZN39_INTERNAL_7df5cfa9_4_k_cu_cdbee468_28724cuda3std6ranges3__45__cpo9iter_moveE - _ZN39_INTERNAL_7df5cfa9_4_k_cu_cdbee468_28724cuda3std3__48in_placeE)
_ZN39_INTERNAL_7df5cfa9_4_k_cu_cdbee468_28724cuda3std3__48in_placeE:
	.zero		1
	.type		_ZN39_INTERNAL_7df5cfa9_4_k_cu_cdbee468_28724cuda3std6ranges3__45__cpo9iter_moveE,@object
	.size		_ZN39_INTERNAL_7df5cfa9_4_k_cu_cdbee468_28724cuda3std6ranges3__45__cpo9iter_moveE,(_ZN39_INTERNAL_7df5cfa9_4_k_cu_cdbee468_28724cuda3std3__45__cpo5beginE - _ZN39_INTERNAL_7df5cfa9_4_k_cu_cdbee468_28724cuda3std6ranges3__45__cpo9iter_moveE)
_ZN39_INTERNAL_7df5cfa9_4_k_cu_cdbee468_28724cuda3std6ranges3__45__cpo9iter_moveE:
	.zero		1
	.type		_ZN39_INTERNAL_7df5cfa9_4_k_cu_cdbee468_28724cuda3std3__45__cpo5beginE,@object
	.size		_ZN39_INTERNAL_7df5cfa9_4_k_cu_cdbee468_28724cuda3std3__45__cpo5beginE,(_ZN39_INTERNAL_7df5cfa9_4_k_cu_cdbee468_28724cuda3std3__441_GLOBAL__N__7df5cfa9_4_k_cu_cdbee468_28726ignoreE - _ZN39_INTERNAL_7df5cfa9_4_k_cu_cdbee468_28724cuda3std3__45__cpo5beginE)
_ZN39_INTERNAL_7df5cfa9_4_k_cu_cdbee468_28724cuda3std3__45__cpo5beginE:
	.zero		1
	.type		_ZN39_INTERNAL_7df5cfa9_4_k_cu_cdbee468_28724cuda3std3__441_GLOBAL__N__7df5cfa9_4_k_cu_cdbee468_28726ignoreE,@object
	.size		_ZN39_INTERNAL_7df5cfa9_4_k_cu_cdbee468_28724cuda3std3__441_GLOBAL__N__7df5cfa9_4_k_cu_cdbee468_28726ignoreE,(_ZN39_INTERNAL_7df5cfa9_4_k_cu_cdbee468_28724cute7productE - _ZN39_INTERNAL_7df5cfa9_4_k_cu_cdbee468_28724cuda3std3__441_GLOBAL__N__7df5cfa9_4_k_cu_cdbee468_28726ignoreE)
_ZN39_INTERNAL_7df5cfa9_4_k_cu_cdbee468_28724cuda3std3__441_GLOBAL__N__7df5cfa9_4_k_cu_cdbee468_28726ignoreE:
	.zero		1
	.type		_ZN39_INTERNAL_7df5cfa9_4_k_cu_cdbee468_28724cute7productE,@object
	.size		_ZN39_INTERNAL_7df5cfa9_4_k_cu_cdbee468_28724cute7productE,(_ZN39_INTERNAL_7df5cfa9_4_k_cu_cdbee468_28724cuda3std3__45__cpo3endE - _ZN39_INTERNAL_7df5cfa9_4_k_cu_cdbee468_28724cute7productE)
_ZN39_INTERNAL_7df5cfa9_4_k_cu_cdbee468_28724cute7productE:
	.zero		1
	.type		_ZN39_INTERNAL_7df5cfa9_4_k_cu_cdbee468_28724cuda3std3__45__cpo3endE,@object
	.size		_ZN39_INTERNAL_7df5cfa9_4_k_cu_cdbee468_28724cuda3std3__45__cpo3endE,(_ZN39_INTERNAL_7df5cfa9_4_k_cu_cdbee468_28724cuda3std3__419piecewise_constructE - _ZN39_INTERNAL_7df5cfa9_4_k_cu_cdbee468_28724cuda3std3__45__cpo3endE)
_ZN39_INTERNAL_7df5cfa9_4_k_cu_cdbee468_28724cuda3std3__45__cpo3endE:
	.zero		1
	.type		_ZN39_INTERNAL_7df5cfa9_4_k_cu_cdbee468_28724cuda3std3__419piecewise_constructE,@object
	.size		_ZN39_INTERNAL_7df5cfa9_4_k_cu_cdbee468_28724cuda3std3__419piecewise_constructE,(_ZN39_INTERNAL_7df5cfa9_4_k_cu_cdbee468_28724cuda3std3__45__cpo4cendE - _ZN39_INTERNAL_7df5cfa9_4_k_cu_cdbee468_28724cuda3std3__419piecewise_constructE)
_ZN39_INTERNAL_7df5cfa9_4_k_cu_cdbee468_28724cuda3std3__419piecewise_constructE:
	.zero		1
	.type		_ZN39_INTERNAL_7df5cfa9_4_k_cu_cdbee468_28724cuda3std3__45__cpo4cendE,@object
	.size		_ZN39_INTERNAL_7df5cfa9_4_k_cu_cdbee468_28724cuda3std3__45__cpo4cendE,(_ZN39_INTERNAL_7df5cfa9_4_k_cu_cdbee468_28724cuda3std6ranges3__45__cpo4swapE - _ZN39_INTERNAL_7df5cfa9_4_k_cu_cdbee468_28724cuda3std3__45__cpo4cendE)
_ZN39_INTERNAL_7df5cfa9_4_k_cu_cdbee468_28724cuda3std3__45__cpo4cendE:
	.zero		1
	.type		_ZN39_INTERNAL_7df5cfa9_4_k_cu_cdbee468_28724cuda3std6ranges3__45__cpo4swapE,@object
	.size		_ZN39_INTERNAL_7df5cfa9_4_k_cu_cdbee468_28724cuda3std6ranges3__45__cpo4swapE,(.L_8 - _ZN39_INTERNAL_7df5cfa9_4_k_cu_cdbee468_28724cuda3std6ranges3__45__cpo4swapE)
_ZN39_INTERNAL_7df5cfa9_4_k_cu_cdbee468_28724cuda3std6ranges3__45__cpo4swapE:
	.zero		1
.L_8:


//--------------------- .nv.constant0._ZN7cutlass13device_kernelINS_4fmha6kernel13FmhaKernelTmaINS1_10collective15FmhaMainloopTmaINS_6half_tEfN4cute5tupleIJNS7_1CILi64EEENS9_ILi256EEENS9_ILi16EEEEEENS4_12CausalFusionEJEEENS4_15FmhaFwdEpilogueIS6_fNS8_IJSA_SC_SB_EEEEEJEEEEEvNT_6ParamsE --------------------------
	.section	.nv.constant0._ZN7cutlass13device_kernelINS_4fmha6kernel13FmhaKernelTmaINS1_10collective15FmhaMainloopTmaINS_6half_tEfN4cute5tupleIJNS7_1CILi64EEENS9_ILi256EEENS9_ILi16EEEEEENS4_12CausalFusionEJEEENS4_15FmhaFwdEpilogueIS6_fNS8_IJSA_SC_SB_EEEEEJEEEEEvNT_6ParamsE,"a",@progbits
	.sectionflags	@""
	.align	4
.nv.constant0._ZN7cutlass13device_kernelINS_4fmha6kernel13FmhaKernelTmaINS1_10collective15FmhaMainloopTmaINS_6half_tEfN4cute5tupleIJNS7_1CILi64EEENS9_ILi256EEENS9_ILi16EEEEEENS4_12CausalFusionEJEEENS4_15FmhaFwdEpilogueIS6_fNS8_IJSA_SC_SB_EEEEEJEEEEEvNT_6ParamsE:
	.zero		2688


//--------------------- SYMBOLS --------------------------

	.type		.nv.reservedSmem.offset0,@object
	.size		.nv.reservedSmem.offset0,0x4
	.type		__assertfail,@function
